//
// Generated by NVIDIA NVVM Compiler
//
// Compiler Build ID: CL-36424714
// Cuda compilation tools, release 13.0, V13.0.88
// Based on NVVM 20.0.0
//

.version 9.0
.target sm_100
.address_size 64

	// .globl	_Z3subIiiEvPT_PKT0_S4_lll
.extern .func __assertfail
(
	.param .b64 __assertfail_param_0,
	.param .b64 __assertfail_param_1,
	.param .b32 __assertfail_param_2,
	.param .b64 __assertfail_param_3,
	.param .b64 __assertfail_param_4
)
;
.global .align 1 .b8 __unnamed_1[99] = {118, 111, 105, 100, 32, 115, 117, 98, 40, 84, 32, 42, 44, 32, 99, 111, 110, 115, 116, 32, 67, 32, 42, 44, 32, 99, 111, 110, 115, 116, 32, 67, 32, 42, 44, 32, 115, 105, 103, 110, 101, 100, 32, 108, 111, 110, 103, 44, 32, 115, 105, 103, 110, 101, 100, 32, 108, 111, 110, 103, 44, 32, 115, 105, 103, 110, 101, 100, 32, 108, 111, 110, 103, 41, 32, 91, 119, 105, 116, 104, 32, 84, 32, 61, 32, 105, 110, 116, 59, 32, 67, 32, 61, 32, 105, 110, 116, 93};
// _ZZN3cub18CUB_300001_SM_10006detail4scan16DeviceScanKernelINS2_10policy_hubIiiijN4cuda3std3__44plusIvEEE10Policy1000EN6thrust24THRUST_300001_SM_1000_NS6detail15normal_iteratorINSD_10device_ptrIiEEEESI_NS0_13ScanTileStateIiLb1EEES9_NS1_10InputValueIiPiEEjiLb0EiEEvT0_T1_T2_iT3_T4_T5_E12temp_storage has been demoted
// _ZZN3cub18CUB_300001_SM_10006detail4scan16DeviceScanKernelINS2_10policy_hubIiiimN4cuda3std3__44plusIvEEE10Policy1000EN6thrust24THRUST_300001_SM_1000_NS6detail15normal_iteratorINSD_10device_ptrIiEEEESI_NS0_13ScanTileStateIiLb1EEES9_NS1_10InputValueIiPiEEmiLb0EiEEvT0_T1_T2_iT3_T4_T5_E12temp_storage has been demoted
.global .align 1 .b8 _ZN30_INTERNAL_1d5944e9_4_k_cu_main4cuda3std3__45__cpo5beginE[1];
.global .align 1 .b8 _ZN30_INTERNAL_1d5944e9_4_k_cu_main4cuda3std3__45__cpo3endE[1];
.global .align 1 .b8 _ZN30_INTERNAL_1d5944e9_4_k_cu_main4cuda3std3__45__cpo6cbeginE[1];
.global .align 1 .b8 _ZN30_INTERNAL_1d5944e9_4_k_cu_main4cuda3std3__45__cpo4cendE[1];
.global .align 1 .b8 _ZN30_INTERNAL_1d5944e9_4_k_cu_main4cuda3std3__45__cpo6rbeginE[1];
.global .align 1 .b8 _ZN30_INTERNAL_1d5944e9_4_k_cu_main4cuda3std3__45__cpo4rendE[1];
.global .align 1 .b8 _ZN30_INTERNAL_1d5944e9_4_k_cu_main4cuda3std3__45__cpo7crbeginE[1];
.global .align 1 .b8 _ZN30_INTERNAL_1d5944e9_4_k_cu_main4cuda3std3__45__cpo5crendE[1];
.global .align 1 .b8 _ZN30_INTERNAL_1d5944e9_4_k_cu_main4cuda3std3__432_GLOBAL__N__1d5944e9_4_k_cu_main6ignoreE[1];
.global .align 1 .b8 _ZN30_INTERNAL_1d5944e9_4_k_cu_main4cuda3std3__419piecewise_constructE[1];
.global .align 1 .b8 _ZN30_INTERNAL_1d5944e9_4_k_cu_main4cuda3std3__48in_placeE[1];
.global .align 1 .b8 _ZN30_INTERNAL_1d5944e9_4_k_cu_main4cuda3std3__420unreachable_sentinelE[1];
.global .align 1 .b8 _ZN30_INTERNAL_1d5944e9_4_k_cu_main4cuda3std3__47nulloptE[1];
.global .align 1 .b8 _ZN30_INTERNAL_1d5944e9_4_k_cu_main4cuda3std3__48unexpectE[1];
.global .align 1 .b8 _ZN30_INTERNAL_1d5944e9_4_k_cu_main4cuda3std6ranges3__45__cpo4swapE[1];
.global .align 1 .b8 _ZN30_INTERNAL_1d5944e9_4_k_cu_main4cuda3std6ranges3__45__cpo9iter_moveE[1];
.global .align 1 .b8 _ZN30_INTERNAL_1d5944e9_4_k_cu_main4cuda3std6ranges3__45__cpo5beginE[1];
.global .align 1 .b8 _ZN30_INTERNAL_1d5944e9_4_k_cu_main4cuda3std6ranges3__45__cpo3endE[1];
.global .align 1 .b8 _ZN30_INTERNAL_1d5944e9_4_k_cu_main4cuda3std6ranges3__45__cpo6cbeginE[1];
.global .align 1 .b8 _ZN30_INTERNAL_1d5944e9_4_k_cu_main4cuda3std6ranges3__45__cpo4cendE[1];
.global .align 1 .b8 _ZN30_INTERNAL_1d5944e9_4_k_cu_main4cuda3std6ranges3__45__cpo7advanceE[1];
.global .align 1 .b8 _ZN30_INTERNAL_1d5944e9_4_k_cu_main4cuda3std6ranges3__45__cpo9iter_swapE[1];
.global .align 1 .b8 _ZN30_INTERNAL_1d5944e9_4_k_cu_main4cuda3std6ranges3__45__cpo4nextE[1];
.global .align 1 .b8 _ZN30_INTERNAL_1d5944e9_4_k_cu_main4cuda3std6ranges3__45__cpo4prevE[1];
.global .align 1 .b8 _ZN30_INTERNAL_1d5944e9_4_k_cu_main4cuda3std6ranges3__45__cpo4dataE[1];
.global .align 1 .b8 _ZN30_INTERNAL_1d5944e9_4_k_cu_main4cuda3std6ranges3__45__cpo5cdataE[1];
.global .align 1 .b8 _ZN30_INTERNAL_1d5944e9_4_k_cu_main4cuda3std6ranges3__45__cpo4sizeE[1];
.global .align 1 .b8 _ZN30_INTERNAL_1d5944e9_4_k_cu_main4cuda3std6ranges3__45__cpo5ssizeE[1];
.global .align 1 .b8 _ZN30_INTERNAL_1d5944e9_4_k_cu_main4cuda3std6ranges3__45__cpo8distanceE[1];
.global .align 1 .b8 _ZN30_INTERNAL_1d5944e9_4_k_cu_main6thrust24THRUST_300001_SM_1000_NS8cuda_cub3parE[1];
.global .align 1 .b8 _ZN30_INTERNAL_1d5944e9_4_k_cu_main6thrust24THRUST_300001_SM_1000_NS8cuda_cub10par_nosyncE[1];
.global .align 1 .b8 _ZN30_INTERNAL_1d5944e9_4_k_cu_main6thrust24THRUST_300001_SM_1000_NS6system6detail10sequential3seqE[1];
.global .align 1 .b8 _ZN30_INTERNAL_1d5944e9_4_k_cu_main6thrust24THRUST_300001_SM_1000_NS12placeholders2_1E[1];
.global .align 1 .b8 _ZN30_INTERNAL_1d5944e9_4_k_cu_main6thrust24THRUST_300001_SM_1000_NS12placeholders2_2E[1];
.global .align 1 .b8 _ZN30_INTERNAL_1d5944e9_4_k_cu_main6thrust24THRUST_300001_SM_1000_NS12placeholders2_3E[1];
.global .align 1 .b8 _ZN30_INTERNAL_1d5944e9_4_k_cu_main6thrust24THRUST_300001_SM_1000_NS12placeholders2_4E[1];
.global .align 1 .b8 _ZN30_INTERNAL_1d5944e9_4_k_cu_main6thrust24THRUST_300001_SM_1000_NS12placeholders2_5E[1];
.global .align 1 .b8 _ZN30_INTERNAL_1d5944e9_4_k_cu_main6thrust24THRUST_300001_SM_1000_NS12placeholders2_6E[1];
.global .align 1 .b8 _ZN30_INTERNAL_1d5944e9_4_k_cu_main6thrust24THRUST_300001_SM_1000_NS12placeholders2_7E[1];
.global .align 1 .b8 _ZN30_INTERNAL_1d5944e9_4_k_cu_main6thrust24THRUST_300001_SM_1000_NS12placeholders2_8E[1];
.global .align 1 .b8 _ZN30_INTERNAL_1d5944e9_4_k_cu_main6thrust24THRUST_300001_SM_1000_NS12placeholders2_9E[1];
.global .align 1 .b8 _ZN30_INTERNAL_1d5944e9_4_k_cu_main6thrust24THRUST_300001_SM_1000_NS12placeholders3_10E[1];
.global .align 1 .b8 _ZN30_INTERNAL_1d5944e9_4_k_cu_main6thrust24THRUST_300001_SM_1000_NS3seqE[1];
.global .align 1 .b8 $str[14] = {115, 116, 97, 114, 116, 32, 60, 61, 32, 115, 116, 111, 112};
.global .align 1 .b8 $str$1[27] = {47, 116, 109, 112, 47, 115, 97, 115, 115, 95, 99, 117, 95, 112, 118, 113, 99, 104, 110, 99, 99, 47, 107, 46, 99, 117};

.visible .entry _Z3subIiiEvPT_PKT0_S4_lll(
	.param .u64 .ptr .align 1 _Z3subIiiEvPT_PKT0_S4_lll_param_0,
	.param .u64 .ptr .align 1 _Z3subIiiEvPT_PKT0_S4_lll_param_1,
	.param .u64 .ptr .align 1 _Z3subIiiEvPT_PKT0_S4_lll_param_2,
	.param .u64 _Z3subIiiEvPT_PKT0_S4_lll_param_3,
	.param .u64 _Z3subIiiEvPT_PKT0_S4_lll_param_4,
	.param .u64 _Z3subIiiEvPT_PKT0_S4_lll_param_5
)
{
	.reg .pred 	%p<3>;
	.reg .b32 	%r<8>;
	.reg .b64 	%rd<25>;

	ld.param.u64 	%rd2, [_Z3subIiiEvPT_PKT0_S4_lll_param_0];
	ld.param.u64 	%rd3, [_Z3subIiiEvPT_PKT0_S4_lll_param_1];
	ld.param.u64 	%rd4, [_Z3subIiiEvPT_PKT0_S4_lll_param_2];
	ld.param.u64 	%rd5, [_Z3subIiiEvPT_PKT0_S4_lll_param_3];
	ld.param.u64 	%rd6, [_Z3subIiiEvPT_PKT0_S4_lll_param_4];
	ld.param.u64 	%rd7, [_Z3subIiiEvPT_PKT0_S4_lll_param_5];
	mov.u32 	%r3, %tid.x;
	mov.u32 	%r4, %ctaid.x;
	mov.u32 	%r5, %ntid.x;
	mad.lo.s32 	%r6, %r4, %r5, %r3;
	cvt.s64.s32 	%rd1, %r6;
	setp.le.s64 	%p1, %rd7, %rd1;
	@%p1 bra 	$L__BB0_4;
	cvta.to.global.u64 	%rd8, %rd3;
	cvta.to.global.u64 	%rd9, %rd4;
	add.s64 	%rd10, %rd5, %rd1;
	shl.b64 	%rd11, %rd10, 2;
	add.s64 	%rd12, %rd8, %rd11;
	ld.global.u32 	%r1, [%rd12];
	add.s64 	%rd13, %rd6, %rd1;
	shl.b64 	%rd14, %rd13, 2;
	add.s64 	%rd15, %rd9, %rd14;
	ld.global.u32 	%r2, [%rd15];
	setp.ge.s32 	%p2, %r2, %r1;
	@%p2 bra 	$L__BB0_3;
	mov.u64 	%rd16, $str;
	cvta.global.u64 	%rd17, %rd16;
	mov.u64 	%rd18, $str$1;
	cvta.global.u64 	%rd19, %rd18;
	mov.u64 	%rd20, __unnamed_1;
	cvta.global.u64 	%rd21, %rd20;
	{ // callseq 0, 0
	.param .b64 param0;
	st.param.b64 	[param0], %rd17;
	.param .b64 param1;
	st.param.b64 	[param1], %rd19;
	.param .b32 param2;
	st.param.b32 	[param2], 15;
	.param .b64 param3;
	st.param.b64 	[param3], %rd21;
	.param .b64 param4;
	st.param.b64 	[param4], 1;
	call.uni 
	__assertfail, 
	(
	param0, 
	param1, 
	param2, 
	param3, 
	param4
	);
	} // callseq 0
$L__BB0_3:
	sub.s32 	%r7, %r2, %r1;
	cvta.to.global.u64 	%rd22, %rd2;
	shl.b64 	%rd23, %rd1, 2;
	add.s64 	%rd24, %rd22, %rd23;
	st.global.u32 	[%rd24], %r7;
$L__BB0_4:
	ret;

}
	// .globl	_ZN3cub18CUB_300001_SM_10006detail11EmptyKernelIvEEvv
.visible .entry _ZN3cub18CUB_300001_SM_10006detail11EmptyKernelIvEEvv()
{


	ret;

}
	// .globl	_ZN3cub18CUB_300001_SM_10006detail8for_each13static_kernelINS2_12policy_hub_t12policy_500_tEmN6thrust24THRUST_300001_SM_1000_NS8cuda_cub20__uninitialized_fill7functorINS7_10device_ptrIiEEiEEEEvT0_T1_
.visible .entry _ZN3cub18CUB_300001_SM_10006detail8for_each13static_kernelINS2_12policy_hub_t12policy_500_tEmN6thrust24THRUST_300001_SM_1000_NS8cuda_cub20__uninitialized_fill7functorINS7_10device_ptrIiEEiEEEEvT0_T1_(
	.param .u64 _ZN3cub18CUB_300001_SM_10006detail8for_each13static_kernelINS2_12policy_hub_t12policy_500_tEmN6thrust24THRUST_300001_SM_1000_NS8cuda_cub20__uninitialized_fill7functorINS7_10device_ptrIiEEiEEEEvT0_T1__param_0,
	.param .align 8 .b8 _ZN3cub18CUB_300001_SM_10006detail8for_each13static_kernelINS2_12policy_hub_t12policy_500_tEmN6thrust24THRUST_300001_SM_1000_NS8cuda_cub20__uninitialized_fill7functorINS7_10device_ptrIiEEiEEEEvT0_T1__param_1[16]
)
.maxntid 256
{
	.reg .pred 	%p<4>;
	.reg .b16 	%rs<5>;
	.reg .b32 	%r<12>;
	.reg .b64 	%rd<16>;

	ld.param.u32 	%r3, [_ZN3cub18CUB_300001_SM_10006detail8for_each13static_kernelINS2_12policy_hub_t12policy_500_tEmN6thrust24THRUST_300001_SM_1000_NS8cuda_cub20__uninitialized_fill7functorINS7_10device_ptrIiEEiEEEEvT0_T1__param_1+8];
	ld.param.u64 	%rd4, [_ZN3cub18CUB_300001_SM_10006detail8for_each13static_kernelINS2_12policy_hub_t12policy_500_tEmN6thrust24THRUST_300001_SM_1000_NS8cuda_cub20__uninitialized_fill7functorINS7_10device_ptrIiEEiEEEEvT0_T1__param_1];
	ld.param.u64 	%rd5, [_ZN3cub18CUB_300001_SM_10006detail8for_each13static_kernelINS2_12policy_hub_t12policy_500_tEmN6thrust24THRUST_300001_SM_1000_NS8cuda_cub20__uninitialized_fill7functorINS7_10device_ptrIiEEiEEEEvT0_T1__param_0];
	mov.u32 	%r9, %ctaid.x;
	mul.wide.u32 	%rd1, %r9, 512;
	sub.s64 	%rd2, %rd5, %rd1;
	setp.lt.u64 	%p1, %rd2, 512;
	@%p1 bra 	$L__BB2_2;
	mov.u32 	%r11, %tid.x;
	cvta.to.global.u64 	%rd11, %rd4;
	cvt.u64.u32 	%rd12, %r11;
	add.s64 	%rd13, %rd1, %rd12;
	shl.b64 	%rd14, %rd13, 2;
	add.s64 	%rd15, %rd11, %rd14;
	st.global.u32 	[%rd15], %r3;
	st.global.u32 	[%rd15+1024], %r3;
	bra.uni 	$L__BB2_6;
$L__BB2_2:
	cvta.to.global.u64 	%rd6, %rd4;
	mov.u32 	%r2, %tid.x;
	cvt.u64.u32 	%rd7, %r2;
	setp.le.u64 	%p2, %rd2, %rd7;
	add.s64 	%rd8, %rd1, %rd7;
	shl.b64 	%rd9, %rd8, 2;
	add.s64 	%rd3, %rd6, %rd9;
	@%p2 bra 	$L__BB2_4;
	st.global.u32 	[%rd3], %r3;
$L__BB2_4:
	add.s32 	%r10, %r2, 256;
	cvt.u64.u32 	%rd10, %r10;
	setp.le.u64 	%p3, %rd2, %rd10;
	@%p3 bra 	$L__BB2_6;
	st.global.u32 	[%rd3+1024], %r3;
$L__BB2_6:
	ret;

}
	// .globl	_ZN3cub18CUB_300001_SM_10006detail4scan20DeviceScanInitKernelINS0_13ScanTileStateIiLb1EEEEEvT_i
.visible .entry _ZN3cub18CUB_300001_SM_10006detail4scan20DeviceScanInitKernelINS0_13ScanTileStateIiLb1EEEEEvT_i(
	.param .align 8 .b8 _ZN3cub18CUB_300001_SM_10006detail4scan20DeviceScanInitKernelINS0_13ScanTileStateIiLb1EEEEEvT_i_param_0[8],
	.param .u32 _ZN3cub18CUB_300001_SM_10006detail4scan20DeviceScanInitKernelINS0_13ScanTileStateIiLb1EEEEEvT_i_param_1
)
{
	.reg .pred 	%p<5>;
	.reg .b32 	%r<10>;
	.reg .b64 	%rd<7>;

	ld.param.u64 	%rd2, [_ZN3cub18CUB_300001_SM_10006detail4scan20DeviceScanInitKernelINS0_13ScanTileStateIiLb1EEEEEvT_i_param_0];
	ld.param.u32 	%r4, [_ZN3cub18CUB_300001_SM_10006detail4scan20DeviceScanInitKernelINS0_13ScanTileStateIiLb1EEEEEvT_i_param_1];
	cvta.to.global.u64 	%rd1, %rd2;
	mov.u32 	%r1, %ctaid.x;
	mov.u32 	%r5, %ntid.x;
	mov.u32 	%r2, %tid.x;
	mad.lo.s32 	%r3, %r1, %r5, %r2;
	setp.ge.s32 	%p1, %r3, %r4;
	@%p1 bra 	$L__BB3_2;
	mul.wide.s32 	%rd3, %r3, 8;
	add.s64 	%rd4, %rd1, %rd3;
	mov.b32 	%r6, 0;
	mov.b32 	%r7, 99;
	st.global.v2.u32 	[%rd4+256], {%r7, %r6};
$L__BB3_2:
	setp.ne.s32 	%p2, %r1, 0;
	setp.gt.u32 	%p3, %r2, 31;
	or.pred  	%p4, %p2, %p3;
	@%p4 bra 	$L__BB3_4;
	mul.wide.u32 	%rd5, %r2, 8;
	add.s64 	%rd6, %rd1, %rd5;
	mov.b32 	%r9, 0;
	st.global.v2.u32 	[%rd6], {%r9, %r9};
$L__BB3_4:
	ret;

}
	// .globl	_ZN3cub18CUB_300001_SM_10006detail4scan16DeviceScanKernelINS2_10policy_hubIiiijN4cuda3std3__44plusIvEEE10Policy1000EN6thrust24THRUST_300001_SM_1000_NS6detail15normal_iteratorINSD_10device_ptrIiEEEESI_NS0_13ScanTileStateIiLb1EEES9_NS1_10InputValueIiPiEEjiLb0EiEEvT0_T1_T2_iT3_T4_T5_
.visible .entry _ZN3cub18CUB_300001_SM_10006detail4scan16DeviceScanKernelINS2_10policy_hubIiiijN4cuda3std3__44plusIvEEE10Policy1000EN6thrust24THRUST_300001_SM_1000_NS6detail15normal_iteratorINSD_10device_ptrIiEEEESI_NS0_13ScanTileStateIiLb1EEES9_NS1_10InputValueIiPiEEjiLb0EiEEvT0_T1_T2_iT3_T4_T5_(
	.param .align 8 .b8 _ZN3cub18CUB_300001_SM_10006detail4scan16DeviceScanKernelINS2_10policy_hubIiiijN4cuda3std3__44plusIvEEE10Policy1000EN6thrust24THRUST_300001_SM_1000_NS6detail15normal_iteratorINSD_10device_ptrIiEEEESI_NS0_13ScanTileStateIiLb1EEES9_NS1_10InputValueIiPiEEjiLb0EiEEvT0_T1_T2_iT3_T4_T5__param_0[8],
	.param .align 8 .b8 _ZN3cub18CUB_300001_SM_10006detail4scan16DeviceScanKernelINS2_10policy_hubIiiijN4cuda3std3__44plusIvEEE10Policy1000EN6thrust24THRUST_300001_SM_1000_NS6detail15normal_iteratorINSD_10device_ptrIiEEEESI_NS0_13ScanTileStateIiLb1EEES9_NS1_10InputValueIiPiEEjiLb0EiEEvT0_T1_T2_iT3_T4_T5__param_1[8],
	.param .align 8 .b8 _ZN3cub18CUB_300001_SM_10006detail4scan16DeviceScanKernelINS2_10policy_hubIiiijN4cuda3std3__44plusIvEEE10Policy1000EN6thrust24THRUST_300001_SM_1000_NS6detail15normal_iteratorINSD_10device_ptrIiEEEESI_NS0_13ScanTileStateIiLb1EEES9_NS1_10InputValueIiPiEEjiLb0EiEEvT0_T1_T2_iT3_T4_T5__param_2[8],
	.param .u32 _ZN3cub18CUB_300001_SM_10006detail4scan16DeviceScanKernelINS2_10policy_hubIiiijN4cuda3std3__44plusIvEEE10Policy1000EN6thrust24THRUST_300001_SM_1000_NS6detail15normal_iteratorINSD_10device_ptrIiEEEESI_NS0_13ScanTileStateIiLb1EEES9_NS1_10InputValueIiPiEEjiLb0EiEEvT0_T1_T2_iT3_T4_T5__param_3,
	.param .align 1 .b8 _ZN3cub18CUB_300001_SM_10006detail4scan16DeviceScanKernelINS2_10policy_hubIiiijN4cuda3std3__44plusIvEEE10Policy1000EN6thrust24THRUST_300001_SM_1000_NS6detail15normal_iteratorINSD_10device_ptrIiEEEESI_NS0_13ScanTileStateIiLb1EEES9_NS1_10InputValueIiPiEEjiLb0EiEEvT0_T1_T2_iT3_T4_T5__param_4[1],
	.param .align 8 .b8 _ZN3cub18CUB_300001_SM_10006detail4scan16DeviceScanKernelINS2_10policy_hubIiiijN4cuda3std3__44plusIvEEE10Policy1000EN6thrust24THRUST_300001_SM_1000_NS6detail15normal_iteratorINSD_10device_ptrIiEEEESI_NS0_13ScanTileStateIiLb1EEES9_NS1_10InputValueIiPiEEjiLb0EiEEvT0_T1_T2_iT3_T4_T5__param_5[16],
	.param .u32 _ZN3cub18CUB_300001_SM_10006detail4scan16DeviceScanKernelINS2_10policy_hubIiiijN4cuda3std3__44plusIvEEE10Policy1000EN6thrust24THRUST_300001_SM_1000_NS6detail15normal_iteratorINSD_10device_ptrIiEEEESI_NS0_13ScanTileStateIiLb1EEES9_NS1_10InputValueIiPiEEjiLb0EiEEvT0_T1_T2_iT3_T4_T5__param_6
)
.maxntid 384
{
	.reg .pred 	%p<160>;
	.reg .b16 	%rs<3>;
	.reg .b32 	%r<1050>;
	.reg .b64 	%rd<58>;
	// demoted variable
	.shared .align 16 .b8 _ZZN3cub18CUB_300001_SM_10006detail4scan16DeviceScanKernelINS2_10policy_hubIiiijN4cuda3std3__44plusIvEEE10Policy1000EN6thrust24THRUST_300001_SM_1000_NS6detail15normal_iteratorINSD_10device_ptrIiEEEESI_NS0_13ScanTileStateIiLb1EEES9_NS1_10InputValueIiPiEEjiLb0EiEEvT0_T1_T2_iT3_T4_T5_E12temp_storage[33808];
	ld.param.u32 	%r239, [_ZN3cub18CUB_300001_SM_10006detail4scan16DeviceScanKernelINS2_10policy_hubIiiijN4cuda3std3__44plusIvEEE10Policy1000EN6thrust24THRUST_300001_SM_1000_NS6detail15normal_iteratorINSD_10device_ptrIiEEEESI_NS0_13ScanTileStateIiLb1EEES9_NS1_10InputValueIiPiEEjiLb0EiEEvT0_T1_T2_iT3_T4_T5__param_5];
	bfe.u32 	%r240, %r239, 0, 8;
	cvt.u16.u32 	%rs1, %r240;
	and.b16  	%rs2, %rs1, 255;
	ld.param.u64 	%rd16, [_ZN3cub18CUB_300001_SM_10006detail4scan16DeviceScanKernelINS2_10policy_hubIiiijN4cuda3std3__44plusIvEEE10Policy1000EN6thrust24THRUST_300001_SM_1000_NS6detail15normal_iteratorINSD_10device_ptrIiEEEESI_NS0_13ScanTileStateIiLb1EEES9_NS1_10InputValueIiPiEEjiLb0EiEEvT0_T1_T2_iT3_T4_T5__param_2];
	ld.param.u64 	%rd15, [_ZN3cub18CUB_300001_SM_10006detail4scan16DeviceScanKernelINS2_10policy_hubIiiijN4cuda3std3__44plusIvEEE10Policy1000EN6thrust24THRUST_300001_SM_1000_NS6detail15normal_iteratorINSD_10device_ptrIiEEEESI_NS0_13ScanTileStateIiLb1EEES9_NS1_10InputValueIiPiEEjiLb0EiEEvT0_T1_T2_iT3_T4_T5__param_1];
	ld.param.u64 	%rd14, [_ZN3cub18CUB_300001_SM_10006detail4scan16DeviceScanKernelINS2_10policy_hubIiiijN4cuda3std3__44plusIvEEE10Policy1000EN6thrust24THRUST_300001_SM_1000_NS6detail15normal_iteratorINSD_10device_ptrIiEEEESI_NS0_13ScanTileStateIiLb1EEES9_NS1_10InputValueIiPiEEjiLb0EiEEvT0_T1_T2_iT3_T4_T5__param_0];
	ld.param.u64 	%rd1, [_ZN3cub18CUB_300001_SM_10006detail4scan16DeviceScanKernelINS2_10policy_hubIiiijN4cuda3std3__44plusIvEEE10Policy1000EN6thrust24THRUST_300001_SM_1000_NS6detail15normal_iteratorINSD_10device_ptrIiEEEESI_NS0_13ScanTileStateIiLb1EEES9_NS1_10InputValueIiPiEEjiLb0EiEEvT0_T1_T2_iT3_T4_T5__param_5+8];
	ld.param.u32 	%r238, [_ZN3cub18CUB_300001_SM_10006detail4scan16DeviceScanKernelINS2_10policy_hubIiiijN4cuda3std3__44plusIvEEE10Policy1000EN6thrust24THRUST_300001_SM_1000_NS6detail15normal_iteratorINSD_10device_ptrIiEEEESI_NS0_13ScanTileStateIiLb1EEES9_NS1_10InputValueIiPiEEjiLb0EiEEvT0_T1_T2_iT3_T4_T5__param_6];
	setp.eq.s16 	%p1, %rs2, 0;
	@%p1 bra 	$L__BB4_2;
	cvta.to.global.u64 	%rd17, %rd1;
	ld.global.u32 	%r997, [%rd17];
	bra.uni 	$L__BB4_3;
$L__BB4_2:
	cvt.u32.u64 	%r997, %rd1;
$L__BB4_3:
	ld.param.u32 	%r995, [_ZN3cub18CUB_300001_SM_10006detail4scan16DeviceScanKernelINS2_10policy_hubIiiijN4cuda3std3__44plusIvEEE10Policy1000EN6thrust24THRUST_300001_SM_1000_NS6detail15normal_iteratorINSD_10device_ptrIiEEEESI_NS0_13ScanTileStateIiLb1EEES9_NS1_10InputValueIiPiEEjiLb0EiEEvT0_T1_T2_iT3_T4_T5__param_3];
	cvta.to.global.u64 	%rd3, %rd14;
	cvta.to.global.u64 	%rd4, %rd15;
	mov.u32 	%r241, %ctaid.x;
	add.s32 	%r998, %r995, %r241;
	mul.lo.s32 	%r5, %r998, 8448;
	sub.s32 	%r6, %r238, %r5;
	setp.lt.u32 	%p2, %r6, 8449;
	@%p2 bra 	$L__BB4_29;
	cvt.u64.u32 	%rd40, %r5;
	mov.u32 	%r7, %tid.x;
	and.b32  	%r640, %r7, 31;
	and.b32  	%r641, %r7, 992;
	mul.lo.s32 	%r642, %r641, 22;
	or.b32  	%r643, %r642, %r640;
	cvt.u64.u32 	%rd41, %r643;
	add.s64 	%rd5, %rd41, %rd40;
	shl.b64 	%rd42, %rd5, 2;
	add.s64 	%rd43, %rd3, %rd42;
	ld.global.u32 	%r644, [%rd43];
	ld.global.u32 	%r645, [%rd43+128];
	ld.global.u32 	%r646, [%rd43+256];
	ld.global.u32 	%r647, [%rd43+384];
	ld.global.u32 	%r648, [%rd43+512];
	ld.global.u32 	%r649, [%rd43+640];
	ld.global.u32 	%r650, [%rd43+768];
	ld.global.u32 	%r651, [%rd43+896];
	ld.global.u32 	%r652, [%rd43+1024];
	ld.global.u32 	%r653, [%rd43+1152];
	ld.global.u32 	%r654, [%rd43+1280];
	ld.global.u32 	%r655, [%rd43+1408];
	ld.global.u32 	%r656, [%rd43+1536];
	ld.global.u32 	%r657, [%rd43+1664];
	ld.global.u32 	%r658, [%rd43+1792];
	ld.global.u32 	%r659, [%rd43+1920];
	ld.global.u32 	%r660, [%rd43+2048];
	ld.global.u32 	%r661, [%rd43+2176];
	ld.global.u32 	%r662, [%rd43+2304];
	ld.global.u32 	%r663, [%rd43+2432];
	ld.global.u32 	%r664, [%rd43+2560];
	ld.global.u32 	%r665, [%rd43+2688];
	// begin inline asm
	mov.u32 %r639, %laneid;
	// end inline asm
	shr.u32 	%r9, %r7, 5;
	mad.lo.s32 	%r666, %r9, 704, %r639;
	shl.b32 	%r667, %r666, 2;
	mov.u32 	%r668, _ZZN3cub18CUB_300001_SM_10006detail4scan16DeviceScanKernelINS2_10policy_hubIiiijN4cuda3std3__44plusIvEEE10Policy1000EN6thrust24THRUST_300001_SM_1000_NS6detail15normal_iteratorINSD_10device_ptrIiEEEESI_NS0_13ScanTileStateIiLb1EEES9_NS1_10InputValueIiPiEEjiLb0EiEEvT0_T1_T2_iT3_T4_T5_E12temp_storage;
	add.s32 	%r10, %r668, %r667;
	st.shared.u32 	[%r10], %r644;
	st.shared.u32 	[%r10+128], %r645;
	st.shared.u32 	[%r10+256], %r646;
	st.shared.u32 	[%r10+384], %r647;
	st.shared.u32 	[%r10+512], %r648;
	st.shared.u32 	[%r10+640], %r649;
	st.shared.u32 	[%r10+768], %r650;
	st.shared.u32 	[%r10+896], %r651;
	st.shared.u32 	[%r10+1024], %r652;
	st.shared.u32 	[%r10+1152], %r653;
	st.shared.u32 	[%r10+1280], %r654;
	st.shared.u32 	[%r10+1408], %r655;
	st.shared.u32 	[%r10+1536], %r656;
	st.shared.u32 	[%r10+1664], %r657;
	st.shared.u32 	[%r10+1792], %r658;
	st.shared.u32 	[%r10+1920], %r659;
	st.shared.u32 	[%r10+2048], %r660;
	st.shared.u32 	[%r10+2176], %r661;
	st.shared.u32 	[%r10+2304], %r662;
	st.shared.u32 	[%r10+2432], %r663;
	st.shared.u32 	[%r10+2560], %r664;
	st.shared.u32 	[%r10+2688], %r665;
	bar.warp.sync 	-1;
	mad.lo.s32 	%r11, %r639, 84, %r10;
	ld.shared.v2.u32 	{%r12, %r13}, [%r11];
	ld.shared.v2.u32 	{%r14, %r15}, [%r11+8];
	ld.shared.v2.u32 	{%r16, %r17}, [%r11+16];
	ld.shared.v2.u32 	{%r18, %r19}, [%r11+24];
	ld.shared.v2.u32 	{%r20, %r21}, [%r11+32];
	ld.shared.v2.u32 	{%r22, %r23}, [%r11+40];
	ld.shared.v2.u32 	{%r24, %r25}, [%r11+48];
	ld.shared.v2.u32 	{%r26, %r27}, [%r11+56];
	ld.shared.v2.u32 	{%r28, %r29}, [%r11+64];
	ld.shared.v2.u32 	{%r30, %r31}, [%r11+72];
	ld.shared.v2.u32 	{%r32, %r33}, [%r11+80];
	bar.sync 	0;
	setp.ne.s32 	%p104, %r998, 0;
	@%p104 bra 	$L__BB4_9;
	add.s32 	%r890, %r13, %r12;
	add.s32 	%r891, %r14, %r890;
	add.s32 	%r892, %r15, %r891;
	add.s32 	%r893, %r16, %r892;
	add.s32 	%r894, %r17, %r893;
	add.s32 	%r895, %r18, %r894;
	add.s32 	%r896, %r19, %r895;
	add.s32 	%r897, %r20, %r896;
	add.s32 	%r898, %r21, %r897;
	add.s32 	%r899, %r22, %r898;
	add.s32 	%r900, %r23, %r899;
	add.s32 	%r901, %r24, %r900;
	add.s32 	%r902, %r25, %r901;
	add.s32 	%r903, %r26, %r902;
	add.s32 	%r904, %r27, %r903;
	add.s32 	%r905, %r28, %r904;
	add.s32 	%r906, %r29, %r905;
	add.s32 	%r907, %r30, %r906;
	add.s32 	%r908, %r31, %r907;
	add.s32 	%r909, %r32, %r908;
	add.s32 	%r864, %r33, %r909;
	mov.b32 	%r862, 1;
	mov.b32 	%r887, 0;
	mov.b32 	%r889, -1;
	// begin inline asm
	{  .reg .s32 r0;  .reg .pred p;  shfl.sync.up.b32 r0|p, %r864, %r862, %r887, %r889;  @p add.s32 r0, r0, %r864;  mov.s32 %r860, r0;}
	// end inline asm
	mov.b32 	%r868, 2;
	// begin inline asm
	{  .reg .s32 r0;  .reg .pred p;  shfl.sync.up.b32 r0|p, %r860, %r868, %r887, %r889;  @p add.s32 r0, r0, %r860;  mov.s32 %r866, r0;}
	// end inline asm
	mov.b32 	%r874, 4;
	// begin inline asm
	{  .reg .s32 r0;  .reg .pred p;  shfl.sync.up.b32 r0|p, %r866, %r874, %r887, %r889;  @p add.s32 r0, r0, %r866;  mov.s32 %r872, r0;}
	// end inline asm
	mov.b32 	%r880, 8;
	// begin inline asm
	{  .reg .s32 r0;  .reg .pred p;  shfl.sync.up.b32 r0|p, %r872, %r880, %r887, %r889;  @p add.s32 r0, r0, %r872;  mov.s32 %r878, r0;}
	// end inline asm
	mov.b32 	%r886, 16;
	// begin inline asm
	{  .reg .s32 r0;  .reg .pred p;  shfl.sync.up.b32 r0|p, %r878, %r886, %r887, %r889;  @p add.s32 r0, r0, %r878;  mov.s32 %r884, r0;}
	// end inline asm
	setp.ne.s32 	%p146, %r639, 31;
	@%p146 bra 	$L__BB4_7;
	shl.b32 	%r910, %r9, 2;
	add.s32 	%r912, %r668, %r910;
	st.shared.u32 	[%r912+16], %r884;
$L__BB4_7:
	bar.sync 	0;
	ld.shared.v4.u32 	{%r913, %r914, %r915, %r916}, [_ZZN3cub18CUB_300001_SM_10006detail4scan16DeviceScanKernelINS2_10policy_hubIiiijN4cuda3std3__44plusIvEEE10Policy1000EN6thrust24THRUST_300001_SM_1000_NS6detail15normal_iteratorINSD_10device_ptrIiEEEESI_NS0_13ScanTileStateIiLb1EEES9_NS1_10InputValueIiPiEEjiLb0EiEEvT0_T1_T2_iT3_T4_T5_E12temp_storage+16];
	add.s32 	%r917, %r914, %r913;
	setp.eq.s32 	%p147, %r9, 2;
	selp.b32 	%r918, %r917, %r913, %p147;
	add.s32 	%r919, %r917, %r915;
	setp.eq.s32 	%p148, %r9, 3;
	selp.b32 	%r920, %r919, %r918, %p148;
	add.s32 	%r921, %r919, %r916;
	setp.eq.s32 	%p149, %r9, 4;
	selp.b32 	%r922, %r921, %r920, %p149;
	ld.shared.v4.u32 	{%r923, %r924, %r925, %r926}, [_ZZN3cub18CUB_300001_SM_10006detail4scan16DeviceScanKernelINS2_10policy_hubIiiijN4cuda3std3__44plusIvEEE10Policy1000EN6thrust24THRUST_300001_SM_1000_NS6detail15normal_iteratorINSD_10device_ptrIiEEEESI_NS0_13ScanTileStateIiLb1EEES9_NS1_10InputValueIiPiEEjiLb0EiEEvT0_T1_T2_iT3_T4_T5_E12temp_storage+32];
	add.s32 	%r927, %r921, %r923;
	setp.eq.s32 	%p150, %r9, 5;
	selp.b32 	%r928, %r927, %r922, %p150;
	add.s32 	%r929, %r927, %r924;
	setp.eq.s32 	%p151, %r9, 6;
	selp.b32 	%r930, %r929, %r928, %p151;
	add.s32 	%r931, %r929, %r925;
	setp.eq.s32 	%p152, %r9, 7;
	selp.b32 	%r932, %r931, %r930, %p152;
	add.s32 	%r933, %r931, %r926;
	setp.eq.s32 	%p153, %r9, 8;
	selp.b32 	%r934, %r933, %r932, %p153;
	ld.shared.v4.u32 	{%r935, %r936, %r937, %r938}, [_ZZN3cub18CUB_300001_SM_10006detail4scan16DeviceScanKernelINS2_10policy_hubIiiijN4cuda3std3__44plusIvEEE10Policy1000EN6thrust24THRUST_300001_SM_1000_NS6detail15normal_iteratorINSD_10device_ptrIiEEEESI_NS0_13ScanTileStateIiLb1EEES9_NS1_10InputValueIiPiEEjiLb0EiEEvT0_T1_T2_iT3_T4_T5_E12temp_storage+48];
	add.s32 	%r939, %r933, %r935;
	setp.eq.s32 	%p154, %r9, 9;
	selp.b32 	%r940, %r939, %r934, %p154;
	add.s32 	%r941, %r939, %r936;
	setp.eq.s32 	%p155, %r9, 10;
	selp.b32 	%r942, %r941, %r940, %p155;
	add.s32 	%r943, %r941, %r937;
	setp.eq.s32 	%p156, %r9, 11;
	selp.b32 	%r944, %r943, %r942, %p156;
	setp.lt.u32 	%p157, %r7, 32;
	selp.b32 	%r945, 0, %r944, %p157;
	setp.eq.s32 	%p158, %r639, 0;
	sub.s32 	%r946, %r884, %r864;
	selp.b32 	%r947, 0, %r946, %p158;
	add.s32 	%r948, %r947, %r997;
	add.s32 	%r1012, %r948, %r945;
	add.s32 	%r949, %r938, %r997;
	add.s32 	%r37, %r949, %r943;
	setp.ne.s32 	%p159, %r7, 0;
	@%p159 bra 	$L__BB4_28;
	add.s64 	%rd55, %rd16, 256;
	mov.b32 	%r950, 101;
	// begin inline asm
	st.relaxed.gpu.v2.u32 [%rd55], {%r950, %r37};
	// end inline asm
	bra.uni 	$L__BB4_28;
$L__BB4_9:
	add.s32 	%r699, %r13, %r12;
	add.s32 	%r700, %r14, %r699;
	add.s32 	%r701, %r15, %r700;
	add.s32 	%r702, %r16, %r701;
	add.s32 	%r703, %r17, %r702;
	add.s32 	%r704, %r18, %r703;
	add.s32 	%r705, %r19, %r704;
	add.s32 	%r706, %r20, %r705;
	add.s32 	%r707, %r21, %r706;
	add.s32 	%r708, %r22, %r707;
	add.s32 	%r709, %r23, %r708;
	add.s32 	%r710, %r24, %r709;
	add.s32 	%r711, %r25, %r710;
	add.s32 	%r712, %r26, %r711;
	add.s32 	%r713, %r27, %r712;
	add.s32 	%r714, %r28, %r713;
	add.s32 	%r715, %r29, %r714;
	add.s32 	%r716, %r30, %r715;
	add.s32 	%r717, %r31, %r716;
	add.s32 	%r718, %r32, %r717;
	add.s32 	%r673, %r33, %r718;
	mov.b32 	%r671, 1;
	mov.b32 	%r696, 0;
	mov.b32 	%r698, -1;
	// begin inline asm
	{  .reg .s32 r0;  .reg .pred p;  shfl.sync.up.b32 r0|p, %r673, %r671, %r696, %r698;  @p add.s32 r0, r0, %r673;  mov.s32 %r669, r0;}
	// end inline asm
	mov.b32 	%r677, 2;
	// begin inline asm
	{  .reg .s32 r0;  .reg .pred p;  shfl.sync.up.b32 r0|p, %r669, %r677, %r696, %r698;  @p add.s32 r0, r0, %r669;  mov.s32 %r675, r0;}
	// end inline asm
	mov.b32 	%r683, 4;
	// begin inline asm
	{  .reg .s32 r0;  .reg .pred p;  shfl.sync.up.b32 r0|p, %r675, %r683, %r696, %r698;  @p add.s32 r0, r0, %r675;  mov.s32 %r681, r0;}
	// end inline asm
	mov.b32 	%r689, 8;
	// begin inline asm
	{  .reg .s32 r0;  .reg .pred p;  shfl.sync.up.b32 r0|p, %r681, %r689, %r696, %r698;  @p add.s32 r0, r0, %r681;  mov.s32 %r687, r0;}
	// end inline asm
	mov.b32 	%r695, 16;
	// begin inline asm
	{  .reg .s32 r0;  .reg .pred p;  shfl.sync.up.b32 r0|p, %r687, %r695, %r696, %r698;  @p add.s32 r0, r0, %r687;  mov.s32 %r693, r0;}
	// end inline asm
	setp.ne.s32 	%p105, %r639, 31;
	@%p105 bra 	$L__BB4_11;
	shl.b32 	%r719, %r9, 2;
	add.s32 	%r721, %r668, %r719;
	st.shared.u32 	[%r721+16], %r693;
$L__BB4_11:
	sub.s32 	%r722, %r693, %r673;
	bar.sync 	0;
	ld.shared.v4.u32 	{%r723, %r724, %r725, %r726}, [_ZZN3cub18CUB_300001_SM_10006detail4scan16DeviceScanKernelINS2_10policy_hubIiiijN4cuda3std3__44plusIvEEE10Policy1000EN6thrust24THRUST_300001_SM_1000_NS6detail15normal_iteratorINSD_10device_ptrIiEEEESI_NS0_13ScanTileStateIiLb1EEES9_NS1_10InputValueIiPiEEjiLb0EiEEvT0_T1_T2_iT3_T4_T5_E12temp_storage+16];
	add.s32 	%r727, %r724, %r723;
	setp.eq.s32 	%p106, %r9, 2;
	selp.b32 	%r728, %r727, %r723, %p106;
	add.s32 	%r729, %r727, %r725;
	setp.eq.s32 	%p107, %r9, 3;
	selp.b32 	%r730, %r729, %r728, %p107;
	add.s32 	%r731, %r729, %r726;
	setp.eq.s32 	%p108, %r9, 4;
	selp.b32 	%r732, %r731, %r730, %p108;
	ld.shared.v4.u32 	{%r733, %r734, %r735, %r736}, [_ZZN3cub18CUB_300001_SM_10006detail4scan16DeviceScanKernelINS2_10policy_hubIiiijN4cuda3std3__44plusIvEEE10Policy1000EN6thrust24THRUST_300001_SM_1000_NS6detail15normal_iteratorINSD_10device_ptrIiEEEESI_NS0_13ScanTileStateIiLb1EEES9_NS1_10InputValueIiPiEEjiLb0EiEEvT0_T1_T2_iT3_T4_T5_E12temp_storage+32];
	add.s32 	%r737, %r731, %r733;
	setp.eq.s32 	%p109, %r9, 5;
	selp.b32 	%r738, %r737, %r732, %p109;
	add.s32 	%r739, %r737, %r734;
	setp.eq.s32 	%p110, %r9, 6;
	selp.b32 	%r740, %r739, %r738, %p110;
	add.s32 	%r741, %r739, %r735;
	setp.eq.s32 	%p111, %r9, 7;
	selp.b32 	%r742, %r741, %r740, %p111;
	add.s32 	%r743, %r741, %r736;
	setp.eq.s32 	%p112, %r9, 8;
	selp.b32 	%r744, %r743, %r742, %p112;
	ld.shared.v4.u32 	{%r745, %r746, %r747, %r748}, [_ZZN3cub18CUB_300001_SM_10006detail4scan16DeviceScanKernelINS2_10policy_hubIiiijN4cuda3std3__44plusIvEEE10Policy1000EN6thrust24THRUST_300001_SM_1000_NS6detail15normal_iteratorINSD_10device_ptrIiEEEESI_NS0_13ScanTileStateIiLb1EEES9_NS1_10InputValueIiPiEEjiLb0EiEEvT0_T1_T2_iT3_T4_T5_E12temp_storage+48];
	add.s32 	%r749, %r743, %r745;
	setp.eq.s32 	%p113, %r9, 9;
	selp.b32 	%r750, %r749, %r744, %p113;
	add.s32 	%r751, %r749, %r746;
	setp.eq.s32 	%p114, %r9, 10;
	selp.b32 	%r752, %r751, %r750, %p114;
	add.s32 	%r753, %r751, %r747;
	setp.eq.s32 	%p115, %r9, 11;
	selp.b32 	%r754, %r753, %r752, %p115;
	add.s32 	%r40, %r753, %r748;
	setp.gt.u32 	%p116, %r7, 31;
	setp.lt.u32 	%p117, %r7, 32;
	setp.eq.s32 	%p118, %r639, 0;
	selp.b32 	%r755, 0, %r722, %p118;
	add.s32 	%r1011, %r754, %r755;
	selp.b32 	%r42, %r722, %r1011, %p117;
	@%p116 bra 	$L__BB4_27;
	setp.ne.s32 	%p119, %r7, 0;
	mul.wide.s32 	%rd44, %r998, 8;
	add.s64 	%rd6, %rd16, %rd44;
	@%p119 bra 	$L__BB4_14;
	st.shared.u32 	[_ZZN3cub18CUB_300001_SM_10006detail4scan16DeviceScanKernelINS2_10policy_hubIiiijN4cuda3std3__44plusIvEEE10Policy1000EN6thrust24THRUST_300001_SM_1000_NS6detail15normal_iteratorINSD_10device_ptrIiEEEESI_NS0_13ScanTileStateIiLb1EEES9_NS1_10InputValueIiPiEEjiLb0EiEEvT0_T1_T2_iT3_T4_T5_E12temp_storage+12], %r40;
	add.s64 	%rd45, %rd6, 256;
	mov.b32 	%r756, 100;
	// begin inline asm
	st.relaxed.gpu.v2.u32 [%rd45], {%r756, %r40};
	// end inline asm
$L__BB4_14:
	not.b32 	%r762, %r7;
	add.s32 	%r1006, %r998, %r762;
	mov.b32 	%r758, 830;
	// begin inline asm
	nanosleep.u32 %r758;
	// end inline asm
	mul.wide.s32 	%rd47, %r1006, 8;
	add.s64 	%rd48, %rd16, %rd47;
	add.s64 	%rd46, %rd48, 256;
	// begin inline asm
	ld.relaxed.gpu.v2.u32 {%r1008, %r1000}, [%rd46];
	// end inline asm
	mov.b32 	%r1001, 952;
$L__BB4_15:
	setp.eq.s32 	%p120, %r1008, 99;
	mov.b32 	%r763, -1;
	vote.sync.any.pred 	%p121, %p120, %r763;
	not.pred 	%p122, %p121;
	@%p122 bra 	$L__BB4_17;
	mul.lo.s32 	%r858, %r998, 16807;
	and.b32  	%r998, %r858, 2147483647;
	add.s32 	%r859, %r1001, 1;
	rem.u32 	%r855, %r998, %r859;
	// begin inline asm
	nanosleep.u32 %r855;
	// end inline asm
	shr.u32 	%r1001, %r1001, 1;
	// begin inline asm
	ld.relaxed.gpu.v2.u32 {%r1008, %r1000}, [%rd46];
	// end inline asm
	bra.uni 	$L__BB4_15;
$L__BB4_17:
	setp.eq.s32 	%p123, %r1008, 101;
	mov.b32 	%r790, -1;
	vote.sync.ballot.b32 	%r792, %p123, %r790;
	// begin inline asm
	mov.u32 %r765, %lanemask_ge;
	// end inline asm
	and.b32  	%r793, %r792, %r765;
	or.b32  	%r794, %r793, -2147483648;
	add.s32 	%r795, %r794, -1;
	not.b32 	%r796, %r794;
	and.b32  	%r797, %r796, %r795;
	popc.b32 	%r769, %r797;
	mov.b32 	%r768, 1;
	// begin inline asm
	shfl.sync.down.b32 %r766, %r1000, %r768, %r769, %r790;
	// end inline asm
	setp.lt.s32 	%p125, %r639, %r769;
	selp.b32 	%r798, %r766, 0, %p125;
	add.s32 	%r772, %r798, %r1000;
	mov.b32 	%r773, 2;
	// begin inline asm
	shfl.sync.down.b32 %r771, %r772, %r773, %r769, %r790;
	// end inline asm
	add.s32 	%r57, %r639, 2;
	setp.gt.s32 	%p126, %r57, %r769;
	selp.b32 	%r799, 0, %r771, %p126;
	add.s32 	%r777, %r772, %r799;
	mov.b32 	%r778, 4;
	// begin inline asm
	shfl.sync.down.b32 %r776, %r777, %r778, %r769, %r790;
	// end inline asm
	add.s32 	%r58, %r639, 4;
	setp.gt.s32 	%p127, %r58, %r769;
	selp.b32 	%r800, 0, %r776, %p127;
	add.s32 	%r782, %r777, %r800;
	mov.b32 	%r783, 8;
	// begin inline asm
	shfl.sync.down.b32 %r781, %r782, %r783, %r769, %r790;
	// end inline asm
	add.s32 	%r59, %r639, 8;
	setp.gt.s32 	%p128, %r59, %r769;
	selp.b32 	%r801, 0, %r781, %p128;
	add.s32 	%r787, %r782, %r801;
	mov.b32 	%r788, 16;
	// begin inline asm
	shfl.sync.down.b32 %r786, %r787, %r788, %r769, %r790;
	// end inline asm
	add.s32 	%r60, %r639, 16;
	setp.gt.s32 	%p129, %r60, %r769;
	selp.b32 	%r802, 0, %r786, %p129;
	add.s32 	%r1005, %r787, %r802;
	add.s64 	%rd8, %rd16, 256;
	mov.b32 	%r1002, 952;
$L__BB4_18:
	setp.ne.s32 	%p130, %r1008, 101;
	mov.b32 	%r803, -1;
	vote.sync.all.pred 	%p131, %p130, %r803;
	not.pred 	%p132, %p131;
	@%p132 bra 	$L__BB4_23;
	shr.u32 	%r1002, %r1002, 1;
	mul.wide.s32 	%rd51, %r1006, 8;
	add.s64 	%rd52, %rd8, %rd51;
	add.s64 	%rd50, %rd52, -256;
	// begin inline asm
	ld.relaxed.gpu.v2.u32 {%r1008, %r1009}, [%rd50];
	// end inline asm
	mov.u32 	%r1010, %r1002;
$L__BB4_20:
	setp.eq.s32 	%p136, %r1008, 99;
	mov.b32 	%r811, -1;
	vote.sync.any.pred 	%p137, %p136, %r811;
	not.pred 	%p138, %p137;
	@%p138 bra 	$L__BB4_22;
	mul.lo.s32 	%r853, %r998, 16807;
	and.b32  	%r998, %r853, 2147483647;
	add.s32 	%r854, %r1010, 1;
	rem.u32 	%r850, %r998, %r854;
	// begin inline asm
	nanosleep.u32 %r850;
	// end inline asm
	shr.u32 	%r1010, %r1010, 1;
	// begin inline asm
	ld.relaxed.gpu.v2.u32 {%r1008, %r1009}, [%rd50];
	// end inline asm
	bra.uni 	$L__BB4_20;
$L__BB4_22:
	setp.eq.s32 	%p139, %r1008, 101;
	mov.b32 	%r837, -1;
	vote.sync.ballot.b32 	%r838, %p139, %r837;
	and.b32  	%r839, %r838, %r765;
	or.b32  	%r840, %r839, -2147483648;
	add.s32 	%r841, %r840, -1;
	not.b32 	%r842, %r840;
	and.b32  	%r843, %r842, %r841;
	popc.b32 	%r816, %r843;
	mov.b32 	%r815, 1;
	// begin inline asm
	shfl.sync.down.b32 %r813, %r1009, %r815, %r816, %r837;
	// end inline asm
	setp.lt.s32 	%p141, %r639, %r816;
	selp.b32 	%r844, %r813, 0, %p141;
	add.s32 	%r819, %r844, %r1009;
	mov.b32 	%r820, 2;
	// begin inline asm
	shfl.sync.down.b32 %r818, %r819, %r820, %r816, %r837;
	// end inline asm
	setp.gt.s32 	%p142, %r57, %r816;
	selp.b32 	%r845, 0, %r818, %p142;
	add.s32 	%r824, %r819, %r845;
	mov.b32 	%r825, 4;
	// begin inline asm
	shfl.sync.down.b32 %r823, %r824, %r825, %r816, %r837;
	// end inline asm
	setp.gt.s32 	%p143, %r58, %r816;
	selp.b32 	%r846, 0, %r823, %p143;
	add.s32 	%r829, %r824, %r846;
	mov.b32 	%r830, 8;
	// begin inline asm
	shfl.sync.down.b32 %r828, %r829, %r830, %r816, %r837;
	// end inline asm
	setp.gt.s32 	%p144, %r59, %r816;
	selp.b32 	%r847, 0, %r828, %p144;
	add.s32 	%r834, %r829, %r847;
	mov.b32 	%r835, 16;
	// begin inline asm
	shfl.sync.down.b32 %r833, %r834, %r835, %r816, %r837;
	// end inline asm
	setp.gt.s32 	%p145, %r60, %r816;
	selp.b32 	%r848, 0, %r833, %p145;
	add.s32 	%r849, %r848, %r1005;
	add.s32 	%r1005, %r849, %r834;
	add.s32 	%r1006, %r1006, -32;
	bra.uni 	$L__BB4_18;
$L__BB4_23:
	@%p119 bra 	$L__BB4_25;
	add.s32 	%r806, %r1005, %r40;
	add.s64 	%rd49, %rd6, 256;
	mov.b32 	%r805, 101;
	// begin inline asm
	st.relaxed.gpu.v2.u32 [%rd49], {%r805, %r806};
	// end inline asm
	st.shared.u32 	[_ZZN3cub18CUB_300001_SM_10006detail4scan16DeviceScanKernelINS2_10policy_hubIiiijN4cuda3std3__44plusIvEEE10Policy1000EN6thrust24THRUST_300001_SM_1000_NS6detail15normal_iteratorINSD_10device_ptrIiEEEESI_NS0_13ScanTileStateIiLb1EEES9_NS1_10InputValueIiPiEEjiLb0EiEEvT0_T1_T2_iT3_T4_T5_E12temp_storage+4], %r1005;
	st.shared.u32 	[_ZZN3cub18CUB_300001_SM_10006detail4scan16DeviceScanKernelINS2_10policy_hubIiiijN4cuda3std3__44plusIvEEE10Policy1000EN6thrust24THRUST_300001_SM_1000_NS6detail15normal_iteratorINSD_10device_ptrIiEEEESI_NS0_13ScanTileStateIiLb1EEES9_NS1_10InputValueIiPiEEjiLb0EiEEvT0_T1_T2_iT3_T4_T5_E12temp_storage+8], %r806;
$L__BB4_25:
	setp.ne.s32 	%p134, %r639, 0;
	mov.u32 	%r1011, %r42;
	@%p134 bra 	$L__BB4_27;
	st.shared.u32 	[_ZZN3cub18CUB_300001_SM_10006detail4scan16DeviceScanKernelINS2_10policy_hubIiiijN4cuda3std3__44plusIvEEE10Policy1000EN6thrust24THRUST_300001_SM_1000_NS6detail15normal_iteratorINSD_10device_ptrIiEEEESI_NS0_13ScanTileStateIiLb1EEES9_NS1_10InputValueIiPiEEjiLb0EiEEvT0_T1_T2_iT3_T4_T5_E12temp_storage+76], %r1005;
	mov.u32 	%r1011, %r1005;
$L__BB4_27:
	bar.sync 	0;
	setp.eq.s32 	%p135, %r7, 0;
	ld.shared.u32 	%r807, [_ZZN3cub18CUB_300001_SM_10006detail4scan16DeviceScanKernelINS2_10policy_hubIiiijN4cuda3std3__44plusIvEEE10Policy1000EN6thrust24THRUST_300001_SM_1000_NS6detail15normal_iteratorINSD_10device_ptrIiEEEESI_NS0_13ScanTileStateIiLb1EEES9_NS1_10InputValueIiPiEEjiLb0EiEEvT0_T1_T2_iT3_T4_T5_E12temp_storage+76];
	selp.b32 	%r808, 0, %r807, %p135;
	add.s32 	%r1012, %r808, %r1011;
$L__BB4_28:
	add.s32 	%r952, %r1012, %r12;
	add.s32 	%r953, %r13, %r952;
	add.s32 	%r954, %r14, %r953;
	add.s32 	%r955, %r15, %r954;
	add.s32 	%r956, %r16, %r955;
	add.s32 	%r957, %r17, %r956;
	add.s32 	%r958, %r18, %r957;
	add.s32 	%r959, %r19, %r958;
	add.s32 	%r960, %r20, %r959;
	add.s32 	%r961, %r21, %r960;
	add.s32 	%r962, %r22, %r961;
	add.s32 	%r963, %r23, %r962;
	add.s32 	%r964, %r24, %r963;
	add.s32 	%r965, %r25, %r964;
	add.s32 	%r966, %r26, %r965;
	add.s32 	%r967, %r27, %r966;
	add.s32 	%r968, %r28, %r967;
	add.s32 	%r969, %r29, %r968;
	add.s32 	%r970, %r30, %r969;
	add.s32 	%r971, %r31, %r970;
	add.s32 	%r972, %r32, %r971;
	bar.sync 	0;
	st.shared.v2.u32 	[%r11], {%r1012, %r952};
	st.shared.v2.u32 	[%r11+8], {%r953, %r954};
	st.shared.v2.u32 	[%r11+16], {%r955, %r956};
	st.shared.v2.u32 	[%r11+24], {%r957, %r958};
	st.shared.v2.u32 	[%r11+32], {%r959, %r960};
	st.shared.v2.u32 	[%r11+40], {%r961, %r962};
	st.shared.v2.u32 	[%r11+48], {%r963, %r964};
	st.shared.v2.u32 	[%r11+56], {%r965, %r966};
	st.shared.v2.u32 	[%r11+64], {%r967, %r968};
	st.shared.v2.u32 	[%r11+72], {%r969, %r970};
	st.shared.v2.u32 	[%r11+80], {%r971, %r972};
	bar.warp.sync 	-1;
	ld.shared.u32 	%r973, [%r10];
	ld.shared.u32 	%r974, [%r10+128];
	ld.shared.u32 	%r975, [%r10+256];
	ld.shared.u32 	%r976, [%r10+384];
	ld.shared.u32 	%r977, [%r10+512];
	ld.shared.u32 	%r978, [%r10+640];
	ld.shared.u32 	%r979, [%r10+768];
	ld.shared.u32 	%r980, [%r10+896];
	ld.shared.u32 	%r981, [%r10+1024];
	ld.shared.u32 	%r982, [%r10+1152];
	ld.shared.u32 	%r983, [%r10+1280];
	ld.shared.u32 	%r984, [%r10+1408];
	ld.shared.u32 	%r985, [%r10+1536];
	ld.shared.u32 	%r986, [%r10+1664];
	ld.shared.u32 	%r987, [%r10+1792];
	ld.shared.u32 	%r988, [%r10+1920];
	ld.shared.u32 	%r989, [%r10+2048];
	ld.shared.u32 	%r990, [%r10+2176];
	ld.shared.u32 	%r991, [%r10+2304];
	ld.shared.u32 	%r992, [%r10+2432];
	ld.shared.u32 	%r993, [%r10+2560];
	ld.shared.u32 	%r994, [%r10+2688];
	add.s64 	%rd57, %rd4, %rd42;
	st.global.u32 	[%rd57], %r973;
	st.global.u32 	[%rd57+128], %r974;
	st.global.u32 	[%rd57+256], %r975;
	st.global.u32 	[%rd57+384], %r976;
	st.global.u32 	[%rd57+512], %r977;
	st.global.u32 	[%rd57+640], %r978;
	st.global.u32 	[%rd57+768], %r979;
	st.global.u32 	[%rd57+896], %r980;
	st.global.u32 	[%rd57+1024], %r981;
	st.global.u32 	[%rd57+1152], %r982;
	st.global.u32 	[%rd57+1280], %r983;
	st.global.u32 	[%rd57+1408], %r984;
	st.global.u32 	[%rd57+1536], %r985;
	st.global.u32 	[%rd57+1664], %r986;
	st.global.u32 	[%rd57+1792], %r987;
	st.global.u32 	[%rd57+1920], %r988;
	st.global.u32 	[%rd57+2048], %r989;
	st.global.u32 	[%rd57+2176], %r990;
	st.global.u32 	[%rd57+2304], %r991;
	st.global.u32 	[%rd57+2432], %r992;
	st.global.u32 	[%rd57+2560], %r993;
	st.global.u32 	[%rd57+2688], %r994;
	bra.uni 	$L__BB4_143;
$L__BB4_29:
	setp.eq.s32 	%p3, %r6, 0;
	@%p3 bra 	$L__BB4_143;
	mul.wide.u32 	%rd18, %r5, 4;
	add.s64 	%rd19, %rd3, %rd18;
	mov.u32 	%r85, %tid.x;
	ld.global.u32 	%r1034, [%rd19];
	and.b32  	%r242, %r85, 31;
	and.b32  	%r243, %r85, 992;
	mul.lo.s32 	%r244, %r243, 22;
	or.b32  	%r87, %r244, %r242;
	setp.ge.u32 	%p4, %r87, %r6;
	shl.b32 	%r245, %r87, 2;
	cvt.u64.u32 	%rd20, %r245;
	add.s64 	%rd10, %rd19, %rd20;
	mov.u32 	%r1013, %r1034;
	@%p4 bra 	$L__BB4_32;
	ld.global.u32 	%r1013, [%rd10];
$L__BB4_32:
	add.s32 	%r90, %r87, 32;
	setp.ge.u32 	%p5, %r90, %r6;
	mov.u32 	%r1014, %r1034;
	@%p5 bra 	$L__BB4_34;
	ld.global.u32 	%r1014, [%rd10+128];
$L__BB4_34:
	add.s32 	%r93, %r87, 64;
	setp.ge.u32 	%p6, %r93, %r6;
	mov.u32 	%r1015, %r1034;
	@%p6 bra 	$L__BB4_36;
	ld.global.u32 	%r1015, [%rd10+256];
$L__BB4_36:
	add.s32 	%r96, %r87, 96;
	setp.ge.u32 	%p7, %r96, %r6;
	mov.u32 	%r1016, %r1034;
	@%p7 bra 	$L__BB4_38;
	ld.global.u32 	%r1016, [%rd10+384];
$L__BB4_38:
	add.s32 	%r246, %r87, 128;
	setp.ge.u32 	%p8, %r246, %r6;
	mov.u32 	%r1017, %r1034;
	@%p8 bra 	$L__BB4_40;
	ld.global.u32 	%r1017, [%rd10+512];
$L__BB4_40:
	add.s32 	%r247, %r87, 160;
	setp.ge.u32 	%p9, %r247, %r6;
	mov.u32 	%r1018, %r1034;
	@%p9 bra 	$L__BB4_42;
	ld.global.u32 	%r1018, [%rd10+640];
$L__BB4_42:
	add.s32 	%r248, %r87, 192;
	setp.ge.u32 	%p10, %r248, %r6;
	mov.u32 	%r1019, %r1034;
	@%p10 bra 	$L__BB4_44;
	ld.global.u32 	%r1019, [%rd10+768];
$L__BB4_44:
	add.s32 	%r249, %r87, 224;
	setp.ge.u32 	%p11, %r249, %r6;
	mov.u32 	%r1020, %r1034;
	@%p11 bra 	$L__BB4_46;
	ld.global.u32 	%r1020, [%rd10+896];
$L__BB4_46:
	add.s32 	%r250, %r87, 256;
	setp.ge.u32 	%p12, %r250, %r6;
	mov.u32 	%r1021, %r1034;
	@%p12 bra 	$L__BB4_48;
	ld.global.u32 	%r1021, [%rd10+1024];
$L__BB4_48:
	add.s32 	%r251, %r87, 288;
	setp.ge.u32 	%p13, %r251, %r6;
	mov.u32 	%r1022, %r1034;
	@%p13 bra 	$L__BB4_50;
	ld.global.u32 	%r1022, [%rd10+1152];
$L__BB4_50:
	add.s32 	%r111, %r87, 320;
	setp.ge.u32 	%p14, %r111, %r6;
	mov.u32 	%r1023, %r1034;
	@%p14 bra 	$L__BB4_52;
	ld.global.u32 	%r1023, [%rd10+1280];
$L__BB4_52:
	add.s32 	%r114, %r87, 352;
	setp.ge.u32 	%p15, %r114, %r6;
	mov.u32 	%r1024, %r1034;
	@%p15 bra 	$L__BB4_54;
	ld.global.u32 	%r1024, [%rd10+1408];
$L__BB4_54:
	add.s32 	%r117, %r87, 384;
	setp.ge.u32 	%p16, %r117, %r6;
	mov.u32 	%r1025, %r1034;
	@%p16 bra 	$L__BB4_56;
	ld.global.u32 	%r1025, [%rd10+1536];
$L__BB4_56:
	add.s32 	%r120, %r87, 416;
	setp.ge.u32 	%p17, %r120, %r6;
	mov.u32 	%r1026, %r1034;
	@%p17 bra 	$L__BB4_58;
	ld.global.u32 	%r1026, [%rd10+1664];
$L__BB4_58:
	add.s32 	%r252, %r87, 448;
	setp.ge.u32 	%p18, %r252, %r6;
	mov.u32 	%r1027, %r1034;
	@%p18 bra 	$L__BB4_60;
	ld.global.u32 	%r1027, [%rd10+1792];
$L__BB4_60:
	add.s32 	%r253, %r87, 480;
	setp.ge.u32 	%p19, %r253, %r6;
	mov.u32 	%r1028, %r1034;
	@%p19 bra 	$L__BB4_62;
	ld.global.u32 	%r1028, [%rd10+1920];
$L__BB4_62:
	add.s32 	%r254, %r87, 512;
	setp.ge.u32 	%p20, %r254, %r6;
	mov.u32 	%r1029, %r1034;
	@%p20 bra 	$L__BB4_64;
	ld.global.u32 	%r1029, [%rd10+2048];
$L__BB4_64:
	add.s32 	%r129, %r87, 544;
	setp.ge.u32 	%p21, %r129, %r6;
	mov.u32 	%r1030, %r1034;
	@%p21 bra 	$L__BB4_66;
	ld.global.u32 	%r1030, [%rd10+2176];
$L__BB4_66:
	add.s32 	%r132, %r87, 576;
	setp.ge.u32 	%p22, %r132, %r6;
	mov.u32 	%r1031, %r1034;
	@%p22 bra 	$L__BB4_68;
	ld.global.u32 	%r1031, [%rd10+2304];
$L__BB4_68:
	add.s32 	%r255, %r87, 608;
	setp.ge.u32 	%p23, %r255, %r6;
	mov.u32 	%r1032, %r1034;
	@%p23 bra 	$L__BB4_70;
	ld.global.u32 	%r1032, [%rd10+2432];
$L__BB4_70:
	add.s32 	%r256, %r87, 640;
	setp.ge.u32 	%p24, %r256, %r6;
	mov.u32 	%r1033, %r1034;
	@%p24 bra 	$L__BB4_72;
	ld.global.u32 	%r1033, [%rd10+2560];
$L__BB4_72:
	add.s32 	%r139, %r87, 672;
	setp.ge.u32 	%p25, %r139, %r6;
	@%p25 bra 	$L__BB4_74;
	ld.global.u32 	%r1034, [%rd10+2688];
$L__BB4_74:
	// begin inline asm
	mov.u32 %r257, %laneid;
	// end inline asm
	shr.u32 	%r143, %r85, 5;
	mad.lo.s32 	%r258, %r143, 704, %r257;
	shl.b32 	%r259, %r258, 2;
	mov.u32 	%r260, _ZZN3cub18CUB_300001_SM_10006detail4scan16DeviceScanKernelINS2_10policy_hubIiiijN4cuda3std3__44plusIvEEE10Policy1000EN6thrust24THRUST_300001_SM_1000_NS6detail15normal_iteratorINSD_10device_ptrIiEEEESI_NS0_13ScanTileStateIiLb1EEES9_NS1_10InputValueIiPiEEjiLb0EiEEvT0_T1_T2_iT3_T4_T5_E12temp_storage;
	add.s32 	%r144, %r260, %r259;
	st.shared.u32 	[%r144], %r1013;
	st.shared.u32 	[%r144+128], %r1014;
	st.shared.u32 	[%r144+256], %r1015;
	st.shared.u32 	[%r144+384], %r1016;
	st.shared.u32 	[%r144+512], %r1017;
	st.shared.u32 	[%r144+640], %r1018;
	st.shared.u32 	[%r144+768], %r1019;
	st.shared.u32 	[%r144+896], %r1020;
	st.shared.u32 	[%r144+1024], %r1021;
	st.shared.u32 	[%r144+1152], %r1022;
	st.shared.u32 	[%r144+1280], %r1023;
	st.shared.u32 	[%r144+1408], %r1024;
	st.shared.u32 	[%r144+1536], %r1025;
	st.shared.u32 	[%r144+1664], %r1026;
	st.shared.u32 	[%r144+1792], %r1027;
	st.shared.u32 	[%r144+1920], %r1028;
	st.shared.u32 	[%r144+2048], %r1029;
	st.shared.u32 	[%r144+2176], %r1030;
	st.shared.u32 	[%r144+2304], %r1031;
	st.shared.u32 	[%r144+2432], %r1032;
	st.shared.u32 	[%r144+2560], %r1033;
	st.shared.u32 	[%r144+2688], %r1034;
	bar.warp.sync 	-1;
	mad.lo.s32 	%r145, %r257, 84, %r144;
	ld.shared.v2.u32 	{%r146, %r147}, [%r145];
	ld.shared.v2.u32 	{%r148, %r149}, [%r145+8];
	ld.shared.v2.u32 	{%r150, %r151}, [%r145+16];
	ld.shared.v2.u32 	{%r152, %r153}, [%r145+24];
	ld.shared.v2.u32 	{%r154, %r155}, [%r145+32];
	ld.shared.v2.u32 	{%r156, %r157}, [%r145+40];
	ld.shared.v2.u32 	{%r158, %r159}, [%r145+48];
	ld.shared.v2.u32 	{%r160, %r161}, [%r145+56];
	ld.shared.v2.u32 	{%r162, %r163}, [%r145+64];
	ld.shared.v2.u32 	{%r164, %r165}, [%r145+72];
	ld.shared.v2.u32 	{%r166, %r167}, [%r145+80];
	bar.sync 	0;
	setp.ne.s32 	%p26, %r998, 0;
	@%p26 bra 	$L__BB4_78;
	add.s32 	%r490, %r147, %r146;
	add.s32 	%r491, %r148, %r490;
	add.s32 	%r492, %r149, %r491;
	add.s32 	%r493, %r150, %r492;
	add.s32 	%r494, %r151, %r493;
	add.s32 	%r495, %r152, %r494;
	add.s32 	%r496, %r153, %r495;
	add.s32 	%r497, %r154, %r496;
	add.s32 	%r498, %r155, %r497;
	add.s32 	%r499, %r156, %r498;
	add.s32 	%r500, %r157, %r499;
	add.s32 	%r501, %r158, %r500;
	add.s32 	%r502, %r159, %r501;
	add.s32 	%r503, %r160, %r502;
	add.s32 	%r504, %r161, %r503;
	add.s32 	%r505, %r162, %r504;
	add.s32 	%r506, %r163, %r505;
	add.s32 	%r507, %r164, %r506;
	add.s32 	%r508, %r165, %r507;
	add.s32 	%r509, %r166, %r508;
	add.s32 	%r464, %r167, %r509;
	mov.b32 	%r462, 1;
	mov.b32 	%r487, 0;
	mov.b32 	%r489, -1;
	// begin inline asm
	{  .reg .s32 r0;  .reg .pred p;  shfl.sync.up.b32 r0|p, %r464, %r462, %r487, %r489;  @p add.s32 r0, r0, %r464;  mov.s32 %r460, r0;}
	// end inline asm
	mov.b32 	%r468, 2;
	// begin inline asm
	{  .reg .s32 r0;  .reg .pred p;  shfl.sync.up.b32 r0|p, %r460, %r468, %r487, %r489;  @p add.s32 r0, r0, %r460;  mov.s32 %r466, r0;}
	// end inline asm
	mov.b32 	%r474, 4;
	// begin inline asm
	{  .reg .s32 r0;  .reg .pred p;  shfl.sync.up.b32 r0|p, %r466, %r474, %r487, %r489;  @p add.s32 r0, r0, %r466;  mov.s32 %r472, r0;}
	// end inline asm
	mov.b32 	%r480, 8;
	// begin inline asm
	{  .reg .s32 r0;  .reg .pred p;  shfl.sync.up.b32 r0|p, %r472, %r480, %r487, %r489;  @p add.s32 r0, r0, %r472;  mov.s32 %r478, r0;}
	// end inline asm
	mov.b32 	%r486, 16;
	// begin inline asm
	{  .reg .s32 r0;  .reg .pred p;  shfl.sync.up.b32 r0|p, %r478, %r486, %r487, %r489;  @p add.s32 r0, r0, %r478;  mov.s32 %r484, r0;}
	// end inline asm
	setp.ne.s32 	%p68, %r257, 31;
	@%p68 bra 	$L__BB4_77;
	shl.b32 	%r510, %r143, 2;
	mov.u32 	%r511, _ZZN3cub18CUB_300001_SM_10006detail4scan16DeviceScanKernelINS2_10policy_hubIiiijN4cuda3std3__44plusIvEEE10Policy1000EN6thrust24THRUST_300001_SM_1000_NS6detail15normal_iteratorINSD_10device_ptrIiEEEESI_NS0_13ScanTileStateIiLb1EEES9_NS1_10InputValueIiPiEEjiLb0EiEEvT0_T1_T2_iT3_T4_T5_E12temp_storage;
	add.s32 	%r512, %r511, %r510;
	st.shared.u32 	[%r512+16], %r484;
$L__BB4_77:
	bar.sync 	0;
	ld.shared.v4.u32 	{%r513, %r514, %r515, %r516}, [_ZZN3cub18CUB_300001_SM_10006detail4scan16DeviceScanKernelINS2_10policy_hubIiiijN4cuda3std3__44plusIvEEE10Policy1000EN6thrust24THRUST_300001_SM_1000_NS6detail15normal_iteratorINSD_10device_ptrIiEEEESI_NS0_13ScanTileStateIiLb1EEES9_NS1_10InputValueIiPiEEjiLb0EiEEvT0_T1_T2_iT3_T4_T5_E12temp_storage+16];
	add.s32 	%r517, %r514, %r513;
	setp.eq.s32 	%p69, %r143, 2;
	selp.b32 	%r518, %r517, %r513, %p69;
	add.s32 	%r519, %r517, %r515;
	setp.eq.s32 	%p70, %r143, 3;
	selp.b32 	%r520, %r519, %r518, %p70;
	add.s32 	%r521, %r519, %r516;
	setp.eq.s32 	%p71, %r143, 4;
	selp.b32 	%r522, %r521, %r520, %p71;
	ld.shared.v4.u32 	{%r523, %r524, %r525, %r526}, [_ZZN3cub18CUB_300001_SM_10006detail4scan16DeviceScanKernelINS2_10policy_hubIiiijN4cuda3std3__44plusIvEEE10Policy1000EN6thrust24THRUST_300001_SM_1000_NS6detail15normal_iteratorINSD_10device_ptrIiEEEESI_NS0_13ScanTileStateIiLb1EEES9_NS1_10InputValueIiPiEEjiLb0EiEEvT0_T1_T2_iT3_T4_T5_E12temp_storage+32];
	add.s32 	%r527, %r521, %r523;
	setp.eq.s32 	%p72, %r143, 5;
	selp.b32 	%r528, %r527, %r522, %p72;
	add.s32 	%r529, %r527, %r524;
	setp.eq.s32 	%p73, %r143, 6;
	selp.b32 	%r530, %r529, %r528, %p73;
	add.s32 	%r531, %r529, %r525;
	setp.eq.s32 	%p74, %r143, 7;
	selp.b32 	%r532, %r531, %r530, %p74;
	add.s32 	%r533, %r531, %r526;
	setp.eq.s32 	%p75, %r143, 8;
	selp.b32 	%r534, %r533, %r532, %p75;
	.pragma "used_bytes_mask 4095";
	ld.shared.v4.u32 	{%r535, %r536, %r537, %r538}, [_ZZN3cub18CUB_300001_SM_10006detail4scan16DeviceScanKernelINS2_10policy_hubIiiijN4cuda3std3__44plusIvEEE10Policy1000EN6thrust24THRUST_300001_SM_1000_NS6detail15normal_iteratorINSD_10device_ptrIiEEEESI_NS0_13ScanTileStateIiLb1EEES9_NS1_10InputValueIiPiEEjiLb0EiEEvT0_T1_T2_iT3_T4_T5_E12temp_storage+48];
	add.s32 	%r539, %r533, %r535;
	setp.eq.s32 	%p76, %r143, 9;
	selp.b32 	%r540, %r539, %r534, %p76;
	add.s32 	%r541, %r539, %r536;
	setp.eq.s32 	%p77, %r143, 10;
	selp.b32 	%r542, %r541, %r540, %p77;
	add.s32 	%r543, %r541, %r537;
	setp.eq.s32 	%p78, %r143, 11;
	selp.b32 	%r544, %r543, %r542, %p78;
	setp.lt.u32 	%p79, %r85, 32;
	selp.b32 	%r545, 0, %r544, %p79;
	setp.eq.s32 	%p80, %r257, 0;
	sub.s32 	%r546, %r484, %r464;
	selp.b32 	%r547, 0, %r546, %p80;
	add.s32 	%r548, %r547, %r997;
	add.s32 	%r1049, %r548, %r545;
	bra.uni 	$L__BB4_97;
$L__BB4_78:
	add.s32 	%r291, %r147, %r146;
	add.s32 	%r292, %r148, %r291;
	add.s32 	%r293, %r149, %r292;
	add.s32 	%r294, %r150, %r293;
	add.s32 	%r295, %r151, %r294;
	add.s32 	%r296, %r152, %r295;
	add.s32 	%r297, %r153, %r296;
	add.s32 	%r298, %r154, %r297;
	add.s32 	%r299, %r155, %r298;
	add.s32 	%r300, %r156, %r299;
	add.s32 	%r301, %r157, %r300;
	add.s32 	%r302, %r158, %r301;
	add.s32 	%r303, %r159, %r302;
	add.s32 	%r304, %r160, %r303;
	add.s32 	%r305, %r161, %r304;
	add.s32 	%r306, %r162, %r305;
	add.s32 	%r307, %r163, %r306;
	add.s32 	%r308, %r164, %r307;
	add.s32 	%r309, %r165, %r308;
	add.s32 	%r310, %r166, %r309;
	add.s32 	%r265, %r167, %r310;
	mov.b32 	%r263, 1;
	mov.b32 	%r288, 0;
	mov.b32 	%r290, -1;
	// begin inline asm
	{  .reg .s32 r0;  .reg .pred p;  shfl.sync.up.b32 r0|p, %r265, %r263, %r288, %r290;  @p add.s32 r0, r0, %r265;  mov.s32 %r261, r0;}
	// end inline asm
	mov.b32 	%r269, 2;
	// begin inline asm
	{  .reg .s32 r0;  .reg .pred p;  shfl.sync.up.b32 r0|p, %r261, %r269, %r288, %r290;  @p add.s32 r0, r0, %r261;  mov.s32 %r267, r0;}
	// end inline asm
	mov.b32 	%r275, 4;
	// begin inline asm
	{  .reg .s32 r0;  .reg .pred p;  shfl.sync.up.b32 r0|p, %r267, %r275, %r288, %r290;  @p add.s32 r0, r0, %r267;  mov.s32 %r273, r0;}
	// end inline asm
	mov.b32 	%r281, 8;
	// begin inline asm
	{  .reg .s32 r0;  .reg .pred p;  shfl.sync.up.b32 r0|p, %r273, %r281, %r288, %r290;  @p add.s32 r0, r0, %r273;  mov.s32 %r279, r0;}
	// end inline asm
	mov.b32 	%r287, 16;
	// begin inline asm
	{  .reg .s32 r0;  .reg .pred p;  shfl.sync.up.b32 r0|p, %r279, %r287, %r288, %r290;  @p add.s32 r0, r0, %r279;  mov.s32 %r285, r0;}
	// end inline asm
	setp.ne.s32 	%p27, %r257, 31;
	@%p27 bra 	$L__BB4_80;
	shl.b32 	%r311, %r143, 2;
	mov.u32 	%r312, _ZZN3cub18CUB_300001_SM_10006detail4scan16DeviceScanKernelINS2_10policy_hubIiiijN4cuda3std3__44plusIvEEE10Policy1000EN6thrust24THRUST_300001_SM_1000_NS6detail15normal_iteratorINSD_10device_ptrIiEEEESI_NS0_13ScanTileStateIiLb1EEES9_NS1_10InputValueIiPiEEjiLb0EiEEvT0_T1_T2_iT3_T4_T5_E12temp_storage;
	add.s32 	%r313, %r312, %r311;
	st.shared.u32 	[%r313+16], %r285;
$L__BB4_80:
	sub.s32 	%r314, %r285, %r265;
	bar.sync 	0;
	ld.shared.v4.u32 	{%r315, %r316, %r317, %r318}, [_ZZN3cub18CUB_300001_SM_10006detail4scan16DeviceScanKernelINS2_10policy_hubIiiijN4cuda3std3__44plusIvEEE10Policy1000EN6thrust24THRUST_300001_SM_1000_NS6detail15normal_iteratorINSD_10device_ptrIiEEEESI_NS0_13ScanTileStateIiLb1EEES9_NS1_10InputValueIiPiEEjiLb0EiEEvT0_T1_T2_iT3_T4_T5_E12temp_storage+16];
	add.s32 	%r319, %r316, %r315;
	setp.eq.s32 	%p28, %r143, 2;
	selp.b32 	%r320, %r319, %r315, %p28;
	add.s32 	%r321, %r319, %r317;
	setp.eq.s32 	%p29, %r143, 3;
	selp.b32 	%r322, %r321, %r320, %p29;
	add.s32 	%r323, %r321, %r318;
	setp.eq.s32 	%p30, %r143, 4;
	selp.b32 	%r324, %r323, %r322, %p30;
	ld.shared.v4.u32 	{%r325, %r326, %r327, %r328}, [_ZZN3cub18CUB_300001_SM_10006detail4scan16DeviceScanKernelINS2_10policy_hubIiiijN4cuda3std3__44plusIvEEE10Policy1000EN6thrust24THRUST_300001_SM_1000_NS6detail15normal_iteratorINSD_10device_ptrIiEEEESI_NS0_13ScanTileStateIiLb1EEES9_NS1_10InputValueIiPiEEjiLb0EiEEvT0_T1_T2_iT3_T4_T5_E12temp_storage+32];
	add.s32 	%r329, %r323, %r325;
	setp.eq.s32 	%p31, %r143, 5;
	selp.b32 	%r330, %r329, %r324, %p31;
	add.s32 	%r331, %r329, %r326;
	setp.eq.s32 	%p32, %r143, 6;
	selp.b32 	%r332, %r331, %r330, %p32;
	add.s32 	%r333, %r331, %r327;
	setp.eq.s32 	%p33, %r143, 7;
	selp.b32 	%r334, %r333, %r332, %p33;
	add.s32 	%r335, %r333, %r328;
	setp.eq.s32 	%p34, %r143, 8;
	selp.b32 	%r336, %r335, %r334, %p34;
	ld.shared.v4.u32 	{%r337, %r338, %r339, %r340}, [_ZZN3cub18CUB_300001_SM_10006detail4scan16DeviceScanKernelINS2_10policy_hubIiiijN4cuda3std3__44plusIvEEE10Policy1000EN6thrust24THRUST_300001_SM_1000_NS6detail15normal_iteratorINSD_10device_ptrIiEEEESI_NS0_13ScanTileStateIiLb1EEES9_NS1_10InputValueIiPiEEjiLb0EiEEvT0_T1_T2_iT3_T4_T5_E12temp_storage+48];
	add.s32 	%r341, %r335, %r337;
	setp.eq.s32 	%p35, %r143, 9;
	selp.b32 	%r342, %r341, %r336, %p35;
	add.s32 	%r343, %r341, %r338;
	setp.eq.s32 	%p36, %r143, 10;
	selp.b32 	%r344, %r343, %r342, %p36;
	add.s32 	%r345, %r343, %r339;
	setp.eq.s32 	%p37, %r143, 11;
	selp.b32 	%r346, %r345, %r344, %p37;
	add.s32 	%r173, %r345, %r340;
	setp.gt.u32 	%p38, %r85, 31;
	setp.lt.u32 	%p39, %r85, 32;
	setp.eq.s32 	%p40, %r257, 0;
	selp.b32 	%r347, 0, %r314, %p40;
	add.s32 	%r1048, %r346, %r347;
	selp.b32 	%r175, %r314, %r1048, %p39;
	@%p38 bra 	$L__BB4_96;
	setp.ne.s32 	%p41, %r85, 0;
	mul.wide.s32 	%rd21, %r998, 8;
	add.s64 	%rd11, %rd16, %rd21;
	@%p41 bra 	$L__BB4_83;
	st.shared.u32 	[_ZZN3cub18CUB_300001_SM_10006detail4scan16DeviceScanKernelINS2_10policy_hubIiiijN4cuda3std3__44plusIvEEE10Policy1000EN6thrust24THRUST_300001_SM_1000_NS6detail15normal_iteratorINSD_10device_ptrIiEEEESI_NS0_13ScanTileStateIiLb1EEES9_NS1_10InputValueIiPiEEjiLb0EiEEvT0_T1_T2_iT3_T4_T5_E12temp_storage+12], %r173;
	add.s64 	%rd22, %rd11, 256;
	mov.b32 	%r348, 100;
	// begin inline asm
	st.relaxed.gpu.v2.u32 [%rd22], {%r348, %r173};
	// end inline asm
$L__BB4_83:
	not.b32 	%r354, %r85;
	add.s32 	%r1043, %r998, %r354;
	mov.b32 	%r350, 830;
	// begin inline asm
	nanosleep.u32 %r350;
	// end inline asm
	mul.wide.s32 	%rd24, %r1043, 8;
	add.s64 	%rd25, %rd16, %rd24;
	add.s64 	%rd23, %rd25, 256;
	// begin inline asm
	ld.relaxed.gpu.v2.u32 {%r1045, %r1037}, [%rd23];
	// end inline asm
	mov.b32 	%r1038, 952;
$L__BB4_84:
	setp.eq.s32 	%p42, %r1045, 99;
	mov.b32 	%r355, -1;
	vote.sync.any.pred 	%p43, %p42, %r355;
	not.pred 	%p44, %p43;
	@%p44 bra 	$L__BB4_86;
	mul.lo.s32 	%r458, %r998, 16807;
	and.b32  	%r998, %r458, 2147483647;
	add.s32 	%r459, %r1038, 1;
	rem.u32 	%r455, %r998, %r459;
	// begin inline asm
	nanosleep.u32 %r455;
	// end inline asm
	shr.u32 	%r1038, %r1038, 1;
	// begin inline asm
	ld.relaxed.gpu.v2.u32 {%r1045, %r1037}, [%rd23];
	// end inline asm
	bra.uni 	$L__BB4_84;
$L__BB4_86:
	setp.eq.s32 	%p45, %r1045, 101;
	mov.b32 	%r382, -1;
	vote.sync.ballot.b32 	%r384, %p45, %r382;
	// begin inline asm
	mov.u32 %r357, %lanemask_ge;
	// end inline asm
	and.b32  	%r385, %r384, %r357;
	or.b32  	%r386, %r385, -2147483648;
	add.s32 	%r387, %r386, -1;
	not.b32 	%r388, %r386;
	and.b32  	%r389, %r388, %r387;
	popc.b32 	%r361, %r389;
	mov.b32 	%r360, 1;
	// begin inline asm
	shfl.sync.down.b32 %r358, %r1037, %r360, %r361, %r382;
	// end inline asm
	setp.lt.s32 	%p47, %r257, %r361;
	selp.b32 	%r390, %r358, 0, %p47;
	add.s32 	%r364, %r390, %r1037;
	mov.b32 	%r365, 2;
	// begin inline asm
	shfl.sync.down.b32 %r363, %r364, %r365, %r361, %r382;
	// end inline asm
	add.s32 	%r391, %r257, 2;
	setp.gt.s32 	%p48, %r391, %r361;
	selp.b32 	%r392, 0, %r363, %p48;
	add.s32 	%r369, %r364, %r392;
	mov.b32 	%r370, 4;
	// begin inline asm
	shfl.sync.down.b32 %r368, %r369, %r370, %r361, %r382;
	// end inline asm
	add.s32 	%r393, %r257, 4;
	setp.gt.s32 	%p49, %r393, %r361;
	selp.b32 	%r394, 0, %r368, %p49;
	add.s32 	%r374, %r369, %r394;
	mov.b32 	%r375, 8;
	// begin inline asm
	shfl.sync.down.b32 %r373, %r374, %r375, %r361, %r382;
	// end inline asm
	add.s32 	%r395, %r257, 8;
	setp.gt.s32 	%p50, %r395, %r361;
	selp.b32 	%r396, 0, %r373, %p50;
	add.s32 	%r379, %r374, %r396;
	mov.b32 	%r380, 16;
	// begin inline asm
	shfl.sync.down.b32 %r378, %r379, %r380, %r361, %r382;
	// end inline asm
	add.s32 	%r397, %r257, 16;
	setp.gt.s32 	%p51, %r397, %r361;
	selp.b32 	%r398, 0, %r378, %p51;
	add.s32 	%r1041, %r379, %r398;
	add.s64 	%rd12, %rd16, 256;
	mov.b32 	%r1039, 952;
$L__BB4_87:
	setp.ne.s32 	%p52, %r1045, 101;
	mov.b32 	%r399, -1;
	vote.sync.all.pred 	%p53, %p52, %r399;
	not.pred 	%p54, %p53;
	@%p54 bra 	$L__BB4_92;
	shr.u32 	%r1039, %r1039, 1;
	mul.wide.s32 	%rd28, %r1043, 8;
	add.s64 	%rd29, %rd12, %rd28;
	add.s64 	%rd27, %rd29, -256;
	// begin inline asm
	ld.relaxed.gpu.v2.u32 {%r1045, %r1046}, [%rd27];
	// end inline asm
	mov.u32 	%r1047, %r1039;
$L__BB4_89:
	setp.eq.s32 	%p58, %r1045, 99;
	mov.b32 	%r407, -1;
	vote.sync.any.pred 	%p59, %p58, %r407;
	not.pred 	%p60, %p59;
	@%p60 bra 	$L__BB4_91;
	mul.lo.s32 	%r453, %r998, 16807;
	and.b32  	%r998, %r453, 2147483647;
	add.s32 	%r454, %r1047, 1;
	rem.u32 	%r450, %r998, %r454;
	// begin inline asm
	nanosleep.u32 %r450;
	// end inline asm
	shr.u32 	%r1047, %r1047, 1;
	// begin inline asm
	ld.relaxed.gpu.v2.u32 {%r1045, %r1046}, [%rd27];
	// end inline asm
	bra.uni 	$L__BB4_89;
$L__BB4_91:
	setp.eq.s32 	%p61, %r1045, 101;
	mov.b32 	%r433, -1;
	vote.sync.ballot.b32 	%r434, %p61, %r433;
	and.b32  	%r435, %r434, %r357;
	or.b32  	%r436, %r435, -2147483648;
	add.s32 	%r437, %r436, -1;
	not.b32 	%r438, %r436;
	and.b32  	%r439, %r438, %r437;
	popc.b32 	%r412, %r439;
	mov.b32 	%r411, 1;
	// begin inline asm
	shfl.sync.down.b32 %r409, %r1046, %r411, %r412, %r433;
	// end inline asm
	setp.lt.s32 	%p63, %r257, %r412;
	selp.b32 	%r440, %r409, 0, %p63;
	add.s32 	%r415, %r440, %r1046;
	mov.b32 	%r416, 2;
	// begin inline asm
	shfl.sync.down.b32 %r414, %r415, %r416, %r412, %r433;
	// end inline asm
	add.s32 	%r441, %r257, 2;
	setp.gt.s32 	%p64, %r441, %r412;
	selp.b32 	%r442, 0, %r414, %p64;
	add.s32 	%r420, %r415, %r442;
	mov.b32 	%r421, 4;
	// begin inline asm
	shfl.sync.down.b32 %r419, %r420, %r421, %r412, %r433;
	// end inline asm
	add.s32 	%r443, %r257, 4;
	setp.gt.s32 	%p65, %r443, %r412;
	selp.b32 	%r444, 0, %r419, %p65;
	add.s32 	%r425, %r420, %r444;
	mov.b32 	%r426, 8;
	// begin inline asm
	shfl.sync.down.b32 %r424, %r425, %r426, %r412, %r433;
	// end inline asm
	add.s32 	%r445, %r257, 8;
	setp.gt.s32 	%p66, %r445, %r412;
	selp.b32 	%r446, 0, %r424, %p66;
	add.s32 	%r430, %r425, %r446;
	mov.b32 	%r431, 16;
	// begin inline asm
	shfl.sync.down.b32 %r429, %r430, %r431, %r412, %r433;
	// end inline asm
	add.s32 	%r447, %r257, 16;
	setp.gt.s32 	%p67, %r447, %r412;
	selp.b32 	%r448, 0, %r429, %p67;
	add.s32 	%r449, %r448, %r1041;
	add.s32 	%r1041, %r449, %r430;
	add.s32 	%r1043, %r1043, -32;
	bra.uni 	$L__BB4_87;
$L__BB4_92:
	@%p41 bra 	$L__BB4_94;
	add.s32 	%r402, %r1041, %r173;
	add.s64 	%rd26, %rd11, 256;
	mov.b32 	%r401, 101;
	// begin inline asm
	st.relaxed.gpu.v2.u32 [%rd26], {%r401, %r402};
	// end inline asm
	st.shared.u32 	[_ZZN3cub18CUB_300001_SM_10006detail4scan16DeviceScanKernelINS2_10policy_hubIiiijN4cuda3std3__44plusIvEEE10Policy1000EN6thrust24THRUST_300001_SM_1000_NS6detail15normal_iteratorINSD_10device_ptrIiEEEESI_NS0_13ScanTileStateIiLb1EEES9_NS1_10InputValueIiPiEEjiLb0EiEEvT0_T1_T2_iT3_T4_T5_E12temp_storage+4], %r1041;
	st.shared.u32 	[_ZZN3cub18CUB_300001_SM_10006detail4scan16DeviceScanKernelINS2_10policy_hubIiiijN4cuda3std3__44plusIvEEE10Policy1000EN6thrust24THRUST_300001_SM_1000_NS6detail15normal_iteratorINSD_10device_ptrIiEEEESI_NS0_13ScanTileStateIiLb1EEES9_NS1_10InputValueIiPiEEjiLb0EiEEvT0_T1_T2_iT3_T4_T5_E12temp_storage+8], %r402;
$L__BB4_94:
	setp.ne.s32 	%p56, %r257, 0;
	mov.u32 	%r1048, %r175;
	@%p56 bra 	$L__BB4_96;
	st.shared.u32 	[_ZZN3cub18CUB_300001_SM_10006detail4scan16DeviceScanKernelINS2_10policy_hubIiiijN4cuda3std3__44plusIvEEE10Policy1000EN6thrust24THRUST_300001_SM_1000_NS6detail15normal_iteratorINSD_10device_ptrIiEEEESI_NS0_13ScanTileStateIiLb1EEES9_NS1_10InputValueIiPiEEjiLb0EiEEvT0_T1_T2_iT3_T4_T5_E12temp_storage+76], %r1041;
	mov.u32 	%r1048, %r1041;
$L__BB4_96:
	bar.sync 	0;
	setp.eq.s32 	%p57, %r85, 0;
	ld.shared.u32 	%r403, [_ZZN3cub18CUB_300001_SM_10006detail4scan16DeviceScanKernelINS2_10policy_hubIiiijN4cuda3std3__44plusIvEEE10Policy1000EN6thrust24THRUST_300001_SM_1000_NS6detail15normal_iteratorINSD_10device_ptrIiEEEESI_NS0_13ScanTileStateIiLb1EEES9_NS1_10InputValueIiPiEEjiLb0EiEEvT0_T1_T2_iT3_T4_T5_E12temp_storage+76];
	selp.b32 	%r404, 0, %r403, %p57;
	add.s32 	%r1049, %r404, %r1048;
$L__BB4_97:
	add.s32 	%r549, %r1049, %r146;
	add.s32 	%r550, %r147, %r549;
	add.s32 	%r551, %r148, %r550;
	add.s32 	%r552, %r149, %r551;
	add.s32 	%r553, %r150, %r552;
	add.s32 	%r554, %r151, %r553;
	add.s32 	%r555, %r152, %r554;
	add.s32 	%r556, %r153, %r555;
	add.s32 	%r557, %r154, %r556;
	add.s32 	%r558, %r155, %r557;
	add.s32 	%r559, %r156, %r558;
	add.s32 	%r560, %r157, %r559;
	add.s32 	%r561, %r158, %r560;
	add.s32 	%r562, %r159, %r561;
	add.s32 	%r563, %r160, %r562;
	add.s32 	%r564, %r161, %r563;
	add.s32 	%r565, %r162, %r564;
	add.s32 	%r566, %r163, %r565;
	add.s32 	%r567, %r164, %r566;
	add.s32 	%r568, %r165, %r567;
	add.s32 	%r569, %r166, %r568;
	bar.sync 	0;
	st.shared.v2.u32 	[%r145], {%r1049, %r549};
	st.shared.v2.u32 	[%r145+8], {%r550, %r551};
	st.shared.v2.u32 	[%r145+16], {%r552, %r553};
	st.shared.v2.u32 	[%r145+24], {%r554, %r555};
	st.shared.v2.u32 	[%r145+32], {%r556, %r557};
	st.shared.v2.u32 	[%r145+40], {%r558, %r559};
	st.shared.v2.u32 	[%r145+48], {%r560, %r561};
	st.shared.v2.u32 	[%r145+56], {%r562, %r563};
	st.shared.v2.u32 	[%r145+64], {%r564, %r565};
	st.shared.v2.u32 	[%r145+72], {%r566, %r567};
	st.shared.v2.u32 	[%r145+80], {%r568, %r569};
	bar.warp.sync 	-1;
	ld.shared.u32 	%r214, [%r144];
	ld.shared.u32 	%r215, [%r144+128];
	ld.shared.u32 	%r216, [%r144+256];
	ld.shared.u32 	%r217, [%r144+384];
	ld.shared.u32 	%r218, [%r144+512];
	ld.shared.u32 	%r219, [%r144+640];
	ld.shared.u32 	%r220, [%r144+768];
	ld.shared.u32 	%r221, [%r144+896];
	ld.shared.u32 	%r222, [%r144+1024];
	ld.shared.u32 	%r223, [%r144+1152];
	ld.shared.u32 	%r224, [%r144+1280];
	ld.shared.u32 	%r225, [%r144+1408];
	ld.shared.u32 	%r226, [%r144+1536];
	ld.shared.u32 	%r227, [%r144+1664];
	ld.shared.u32 	%r228, [%r144+1792];
	ld.shared.u32 	%r229, [%r144+1920];
	ld.shared.u32 	%r230, [%r144+2048];
	ld.shared.u32 	%r231, [%r144+2176];
	ld.shared.u32 	%r232, [%r144+2304];
	ld.shared.u32 	%r233, [%r144+2432];
	ld.shared.u32 	%r234, [%r144+2560];
	ld.shared.u32 	%r235, [%r144+2688];
	setp.ne.s32 	%p81, %r85, 0;
	@%p81 bra 	$L__BB4_99;
	st.volatile.shared.u32 	[_ZZN3cub18CUB_300001_SM_10006detail4scan16DeviceScanKernelINS2_10policy_hubIiiijN4cuda3std3__44plusIvEEE10Policy1000EN6thrust24THRUST_300001_SM_1000_NS6detail15normal_iteratorINSD_10device_ptrIiEEEESI_NS0_13ScanTileStateIiLb1EEES9_NS1_10InputValueIiPiEEjiLb0EiEEvT0_T1_T2_iT3_T4_T5_E12temp_storage+33792], %r6;
$L__BB4_99:
	ld.param.u32 	%r996, [_ZN3cub18CUB_300001_SM_10006detail4scan16DeviceScanKernelINS2_10policy_hubIiiijN4cuda3std3__44plusIvEEE10Policy1000EN6thrust24THRUST_300001_SM_1000_NS6detail15normal_iteratorINSD_10device_ptrIiEEEESI_NS0_13ScanTileStateIiLb1EEES9_NS1_10InputValueIiPiEEjiLb0EiEEvT0_T1_T2_iT3_T4_T5__param_3];
	bar.sync 	0;
	ld.volatile.shared.u32 	%r236, [_ZZN3cub18CUB_300001_SM_10006detail4scan16DeviceScanKernelINS2_10policy_hubIiiijN4cuda3std3__44plusIvEEE10Policy1000EN6thrust24THRUST_300001_SM_1000_NS6detail15normal_iteratorINSD_10device_ptrIiEEEESI_NS0_13ScanTileStateIiLb1EEES9_NS1_10InputValueIiPiEEjiLb0EiEEvT0_T1_T2_iT3_T4_T5_E12temp_storage+33792];
	cvt.u64.u32 	%rd36, %r87;
	mov.u32 	%r570, %ctaid.x;
	add.s32 	%r571, %r996, %r570;
	mul.lo.s32 	%r572, %r571, 8448;
	cvt.u64.u32 	%rd37, %r572;
	add.s64 	%rd38, %rd36, %rd37;
	setp.ge.s32 	%p82, %r87, %r236;
	shl.b64 	%rd39, %rd38, 2;
	add.s64 	%rd13, %rd4, %rd39;
	@%p82 bra 	$L__BB4_101;
	st.global.u32 	[%rd13], %r214;
$L__BB4_101:
	setp.ge.s32 	%p83, %r90, %r236;
	@%p83 bra 	$L__BB4_103;
	st.global.u32 	[%rd13+128], %r215;
$L__BB4_103:
	setp.ge.s32 	%p84, %r93, %r236;
	@%p84 bra 	$L__BB4_105;
	st.global.u32 	[%rd13+256], %r216;
$L__BB4_105:
	setp.ge.s32 	%p85, %r96, %r236;
	@%p85 bra 	$L__BB4_107;
	st.global.u32 	[%rd13+384], %r217;
$L__BB4_107:
	mov.u32 	%r573, %tid.x;
	and.b32  	%r574, %r573, 992;
	mul.lo.s32 	%r575, %r574, 22;
	and.b32  	%r576, %r573, 31;
	or.b32  	%r577, %r575, %r576;
	add.s32 	%r578, %r577, 128;
	setp.ge.s32 	%p86, %r578, %r236;
	@%p86 bra 	$L__BB4_109;
	st.global.u32 	[%rd13+512], %r218;
$L__BB4_109:
	add.s32 	%r584, %r577, 160;
	setp.ge.s32 	%p87, %r584, %r236;
	@%p87 bra 	$L__BB4_111;
	st.global.u32 	[%rd13+640], %r219;
$L__BB4_111:
	add.s32 	%r590, %r577, 192;
	setp.ge.s32 	%p88, %r590, %r236;
	@%p88 bra 	$L__BB4_113;
	st.global.u32 	[%rd13+768], %r220;
$L__BB4_113:
	add.s32 	%r596, %r577, 224;
	setp.ge.s32 	%p89, %r596, %r236;
	@%p89 bra 	$L__BB4_115;
	st.global.u32 	[%rd13+896], %r221;
$L__BB4_115:
	add.s32 	%r602, %r577, 256;
	setp.ge.s32 	%p90, %r602, %r236;
	@%p90 bra 	$L__BB4_117;
	st.global.u32 	[%rd13+1024], %r222;
$L__BB4_117:
	add.s32 	%r608, %r577, 288;
	setp.ge.s32 	%p91, %r608, %r236;
	@%p91 bra 	$L__BB4_119;
	st.global.u32 	[%rd13+1152], %r223;
$L__BB4_119:
	setp.ge.s32 	%p92, %r111, %r236;
	@%p92 bra 	$L__BB4_121;
	st.global.u32 	[%rd13+1280], %r224;
$L__BB4_121:
	setp.ge.s32 	%p93, %r114, %r236;
	@%p93 bra 	$L__BB4_123;
	st.global.u32 	[%rd13+1408], %r225;
$L__BB4_123:
	setp.ge.s32 	%p94, %r117, %r236;
	@%p94 bra 	$L__BB4_125;
	st.global.u32 	[%rd13+1536], %r226;
$L__BB4_125:
	setp.ge.s32 	%p95, %r120, %r236;
	@%p95 bra 	$L__BB4_127;
	st.global.u32 	[%rd13+1664], %r227;
$L__BB4_127:
	add.s32 	%r614, %r577, 448;
	setp.ge.s32 	%p96, %r614, %r236;
	@%p96 bra 	$L__BB4_129;
	st.global.u32 	[%rd13+1792], %r228;
$L__BB4_129:
	add.s32 	%r620, %r577, 480;
	setp.ge.s32 	%p97, %r620, %r236;
	@%p97 bra 	$L__BB4_131;
	st.global.u32 	[%rd13+1920], %r229;
$L__BB4_131:
	add.s32 	%r626, %r577, 512;
	setp.ge.s32 	%p98, %r626, %r236;
	@%p98 bra 	$L__BB4_133;
	st.global.u32 	[%rd13+2048], %r230;
$L__BB4_133:
	setp.ge.s32 	%p99, %r129, %r236;
	@%p99 bra 	$L__BB4_135;
	st.global.u32 	[%rd13+2176], %r231;
$L__BB4_135:
	setp.ge.s32 	%p100, %r132, %r236;
	@%p100 bra 	$L__BB4_137;
	st.global.u32 	[%rd13+2304], %r232;
$L__BB4_137:
	add.s32 	%r632, %r577, 608;
	setp.ge.s32 	%p101, %r632, %r236;
	@%p101 bra 	$L__BB4_139;
	st.global.u32 	[%rd13+2432], %r233;
$L__BB4_139:
	add.s32 	%r638, %r577, 640;
	setp.ge.s32 	%p102, %r638, %r236;
	@%p102 bra 	$L__BB4_141;
	st.global.u32 	[%rd13+2560], %r234;
$L__BB4_141:
	setp.ge.s32 	%p103, %r139, %r236;
	@%p103 bra 	$L__BB4_143;
	st.global.u32 	[%rd13+2688], %r235;
$L__BB4_143:
	ret;

}
	// .globl	_ZN3cub18CUB_300001_SM_10006detail4scan16DeviceScanKernelINS2_10policy_hubIiiimN4cuda3std3__44plusIvEEE10Policy1000EN6thrust24THRUST_300001_SM_1000_NS6detail15normal_iteratorINSD_10device_ptrIiEEEESI_NS0_13ScanTileStateIiLb1EEES9_NS1_10InputValueIiPiEEmiLb0EiEEvT0_T1_T2_iT3_T4_T5_
.visible .entry _ZN3cub18CUB_300001_SM_10006detail4scan16DeviceScanKernelINS2_10policy_hubIiiimN4cuda3std3__44plusIvEEE10Policy1000EN6thrust24THRUST_300001_SM_1000_NS6detail15normal_iteratorINSD_10device_ptrIiEEEESI_NS0_13ScanTileStateIiLb1EEES9_NS1_10InputValueIiPiEEmiLb0EiEEvT0_T1_T2_iT3_T4_T5_(
	.param .align 8 .b8 _ZN3cub18CUB_300001_SM_10006detail4scan16DeviceScanKernelINS2_10policy_hubIiiimN4cuda3std3__44plusIvEEE10Policy1000EN6thrust24THRUST_300001_SM_1000_NS6detail15normal_iteratorINSD_10device_ptrIiEEEESI_NS0_13ScanTileStateIiLb1EEES9_NS1_10InputValueIiPiEEmiLb0EiEEvT0_T1_T2_iT3_T4_T5__param_0[8],
	.param .align 8 .b8 _ZN3cub18CUB_300001_SM_10006detail4scan16DeviceScanKernelINS2_10policy_hubIiiimN4cuda3std3__44plusIvEEE10Policy1000EN6thrust24THRUST_300001_SM_1000_NS6detail15normal_iteratorINSD_10device_ptrIiEEEESI_NS0_13ScanTileStateIiLb1EEES9_NS1_10InputValueIiPiEEmiLb0EiEEvT0_T1_T2_iT3_T4_T5__param_1[8],
	.param .align 8 .b8 _ZN3cub18CUB_300001_SM_10006detail4scan16DeviceScanKernelINS2_10policy_hubIiiimN4cuda3std3__44plusIvEEE10Policy1000EN6thrust24THRUST_300001_SM_1000_NS6detail15normal_iteratorINSD_10device_ptrIiEEEESI_NS0_13ScanTileStateIiLb1EEES9_NS1_10InputValueIiPiEEmiLb0EiEEvT0_T1_T2_iT3_T4_T5__param_2[8],
	.param .u32 _ZN3cub18CUB_300001_SM_10006detail4scan16DeviceScanKernelINS2_10policy_hubIiiimN4cuda3std3__44plusIvEEE10Policy1000EN6thrust24THRUST_300001_SM_1000_NS6detail15normal_iteratorINSD_10device_ptrIiEEEESI_NS0_13ScanTileStateIiLb1EEES9_NS1_10InputValueIiPiEEmiLb0EiEEvT0_T1_T2_iT3_T4_T5__param_3,
	.param .align 1 .b8 _ZN3cub18CUB_300001_SM_10006detail4scan16DeviceScanKernelINS2_10policy_hubIiiimN4cuda3std3__44plusIvEEE10Policy1000EN6thrust24THRUST_300001_SM_1000_NS6detail15normal_iteratorINSD_10device_ptrIiEEEESI_NS0_13ScanTileStateIiLb1EEES9_NS1_10InputValueIiPiEEmiLb0EiEEvT0_T1_T2_iT3_T4_T5__param_4[1],
	.param .align 8 .b8 _ZN3cub18CUB_300001_SM_10006detail4scan16DeviceScanKernelINS2_10policy_hubIiiimN4cuda3std3__44plusIvEEE10Policy1000EN6thrust24THRUST_300001_SM_1000_NS6detail15normal_iteratorINSD_10device_ptrIiEEEESI_NS0_13ScanTileStateIiLb1EEES9_NS1_10InputValueIiPiEEmiLb0EiEEvT0_T1_T2_iT3_T4_T5__param_5[16],
	.param .u64 _ZN3cub18CUB_300001_SM_10006detail4scan16DeviceScanKernelINS2_10policy_hubIiiimN4cuda3std3__44plusIvEEE10Policy1000EN6thrust24THRUST_300001_SM_1000_NS6detail15normal_iteratorINSD_10device_ptrIiEEEESI_NS0_13ScanTileStateIiLb1EEES9_NS1_10InputValueIiPiEEmiLb0EiEEvT0_T1_T2_iT3_T4_T5__param_6
)
.maxntid 416
{
	.reg .pred 	%p<158>;
	.reg .b16 	%rs<3>;
	.reg .b32 	%r<1003>;
	.reg .b64 	%rd<59>;
	// demoted variable
	.shared .align 16 .b8 _ZZN3cub18CUB_300001_SM_10006detail4scan16DeviceScanKernelINS2_10policy_hubIiiimN4cuda3std3__44plusIvEEE10Policy1000EN6thrust24THRUST_300001_SM_1000_NS6detail15normal_iteratorINSD_10device_ptrIiEEEESI_NS0_13ScanTileStateIiLb1EEES9_NS1_10InputValueIiPiEEmiLb0EiEEvT0_T1_T2_iT3_T4_T5_E12temp_storage[31632];
	ld.param.u32 	%r206, [_ZN3cub18CUB_300001_SM_10006detail4scan16DeviceScanKernelINS2_10policy_hubIiiimN4cuda3std3__44plusIvEEE10Policy1000EN6thrust24THRUST_300001_SM_1000_NS6detail15normal_iteratorINSD_10device_ptrIiEEEESI_NS0_13ScanTileStateIiLb1EEES9_NS1_10InputValueIiPiEEmiLb0EiEEvT0_T1_T2_iT3_T4_T5__param_5];
	bfe.u32 	%r207, %r206, 0, 8;
	cvt.u16.u32 	%rs1, %r207;
	and.b16  	%rs2, %rs1, 255;
	ld.param.u64 	%rd18, [_ZN3cub18CUB_300001_SM_10006detail4scan16DeviceScanKernelINS2_10policy_hubIiiimN4cuda3std3__44plusIvEEE10Policy1000EN6thrust24THRUST_300001_SM_1000_NS6detail15normal_iteratorINSD_10device_ptrIiEEEESI_NS0_13ScanTileStateIiLb1EEES9_NS1_10InputValueIiPiEEmiLb0EiEEvT0_T1_T2_iT3_T4_T5__param_2];
	ld.param.u64 	%rd17, [_ZN3cub18CUB_300001_SM_10006detail4scan16DeviceScanKernelINS2_10policy_hubIiiimN4cuda3std3__44plusIvEEE10Policy1000EN6thrust24THRUST_300001_SM_1000_NS6detail15normal_iteratorINSD_10device_ptrIiEEEESI_NS0_13ScanTileStateIiLb1EEES9_NS1_10InputValueIiPiEEmiLb0EiEEvT0_T1_T2_iT3_T4_T5__param_1];
	ld.param.u64 	%rd16, [_ZN3cub18CUB_300001_SM_10006detail4scan16DeviceScanKernelINS2_10policy_hubIiiimN4cuda3std3__44plusIvEEE10Policy1000EN6thrust24THRUST_300001_SM_1000_NS6detail15normal_iteratorINSD_10device_ptrIiEEEESI_NS0_13ScanTileStateIiLb1EEES9_NS1_10InputValueIiPiEEmiLb0EiEEvT0_T1_T2_iT3_T4_T5__param_0];
	ld.param.u64 	%rd1, [_ZN3cub18CUB_300001_SM_10006detail4scan16DeviceScanKernelINS2_10policy_hubIiiimN4cuda3std3__44plusIvEEE10Policy1000EN6thrust24THRUST_300001_SM_1000_NS6detail15normal_iteratorINSD_10device_ptrIiEEEESI_NS0_13ScanTileStateIiLb1EEES9_NS1_10InputValueIiPiEEmiLb0EiEEvT0_T1_T2_iT3_T4_T5__param_5+8];
	ld.param.u32 	%r205, [_ZN3cub18CUB_300001_SM_10006detail4scan16DeviceScanKernelINS2_10policy_hubIiiimN4cuda3std3__44plusIvEEE10Policy1000EN6thrust24THRUST_300001_SM_1000_NS6detail15normal_iteratorINSD_10device_ptrIiEEEESI_NS0_13ScanTileStateIiLb1EEES9_NS1_10InputValueIiPiEEmiLb0EiEEvT0_T1_T2_iT3_T4_T5__param_3];
	ld.param.u64 	%rd19, [_ZN3cub18CUB_300001_SM_10006detail4scan16DeviceScanKernelINS2_10policy_hubIiiimN4cuda3std3__44plusIvEEE10Policy1000EN6thrust24THRUST_300001_SM_1000_NS6detail15normal_iteratorINSD_10device_ptrIiEEEESI_NS0_13ScanTileStateIiLb1EEES9_NS1_10InputValueIiPiEEmiLb0EiEEvT0_T1_T2_iT3_T4_T5__param_6];
	setp.eq.s16 	%p1, %rs2, 0;
	@%p1 bra 	$L__BB5_2;
	cvta.to.global.u64 	%rd20, %rd1;
	ld.global.u32 	%r959, [%rd20];
	bra.uni 	$L__BB5_3;
$L__BB5_2:
	cvt.u32.u64 	%r959, %rd1;
$L__BB5_3:
	cvta.to.global.u64 	%rd3, %rd16;
	cvta.to.global.u64 	%rd4, %rd17;
	mov.u32 	%r208, %ctaid.x;
	add.s32 	%r4, %r205, %r208;
	mul.wide.s32 	%rd5, %r4, 7904;
	sub.s64 	%rd6, %rd19, %rd5;
	setp.lt.u64 	%p2, %rd6, 7905;
	@%p2 bra 	$L__BB5_29;
	mov.u32 	%r5, %tid.x;
	and.b32  	%r617, %r5, 31;
	and.b32  	%r618, %r5, 992;
	mul.lo.s32 	%r619, %r618, 19;
	or.b32  	%r620, %r619, %r617;
	cvt.u64.u32 	%rd42, %r620;
	add.s64 	%rd7, %rd5, %rd42;
	shl.b64 	%rd43, %rd7, 2;
	add.s64 	%rd44, %rd3, %rd43;
	ld.global.u32 	%r621, [%rd44];
	ld.global.u32 	%r622, [%rd44+128];
	ld.global.u32 	%r623, [%rd44+256];
	ld.global.u32 	%r624, [%rd44+384];
	ld.global.u32 	%r625, [%rd44+512];
	ld.global.u32 	%r626, [%rd44+640];
	ld.global.u32 	%r627, [%rd44+768];
	ld.global.u32 	%r628, [%rd44+896];
	ld.global.u32 	%r629, [%rd44+1024];
	ld.global.u32 	%r630, [%rd44+1152];
	ld.global.u32 	%r631, [%rd44+1280];
	ld.global.u32 	%r632, [%rd44+1408];
	ld.global.u32 	%r633, [%rd44+1536];
	ld.global.u32 	%r634, [%rd44+1664];
	ld.global.u32 	%r635, [%rd44+1792];
	ld.global.u32 	%r636, [%rd44+1920];
	ld.global.u32 	%r637, [%rd44+2048];
	ld.global.u32 	%r638, [%rd44+2176];
	ld.global.u32 	%r639, [%rd44+2304];
	// begin inline asm
	mov.u32 %r616, %laneid;
	// end inline asm
	shr.u32 	%r7, %r5, 5;
	mad.lo.s32 	%r640, %r7, 608, %r616;
	shl.b32 	%r641, %r640, 2;
	mov.u32 	%r642, _ZZN3cub18CUB_300001_SM_10006detail4scan16DeviceScanKernelINS2_10policy_hubIiiimN4cuda3std3__44plusIvEEE10Policy1000EN6thrust24THRUST_300001_SM_1000_NS6detail15normal_iteratorINSD_10device_ptrIiEEEESI_NS0_13ScanTileStateIiLb1EEES9_NS1_10InputValueIiPiEEmiLb0EiEEvT0_T1_T2_iT3_T4_T5_E12temp_storage;
	add.s32 	%r8, %r642, %r641;
	st.shared.u32 	[%r8], %r621;
	st.shared.u32 	[%r8+128], %r622;
	st.shared.u32 	[%r8+256], %r623;
	st.shared.u32 	[%r8+384], %r624;
	st.shared.u32 	[%r8+512], %r625;
	st.shared.u32 	[%r8+640], %r626;
	st.shared.u32 	[%r8+768], %r627;
	st.shared.u32 	[%r8+896], %r628;
	st.shared.u32 	[%r8+1024], %r629;
	st.shared.u32 	[%r8+1152], %r630;
	st.shared.u32 	[%r8+1280], %r631;
	st.shared.u32 	[%r8+1408], %r632;
	st.shared.u32 	[%r8+1536], %r633;
	st.shared.u32 	[%r8+1664], %r634;
	st.shared.u32 	[%r8+1792], %r635;
	st.shared.u32 	[%r8+1920], %r636;
	st.shared.u32 	[%r8+2048], %r637;
	st.shared.u32 	[%r8+2176], %r638;
	st.shared.u32 	[%r8+2304], %r639;
	bar.warp.sync 	-1;
	mad.lo.s32 	%r9, %r616, 72, %r8;
	ld.shared.u32 	%r10, [%r9];
	ld.shared.u32 	%r11, [%r9+4];
	ld.shared.u32 	%r12, [%r9+8];
	ld.shared.u32 	%r13, [%r9+12];
	ld.shared.u32 	%r14, [%r9+16];
	ld.shared.u32 	%r15, [%r9+20];
	ld.shared.u32 	%r16, [%r9+24];
	ld.shared.u32 	%r17, [%r9+28];
	ld.shared.u32 	%r18, [%r9+32];
	ld.shared.u32 	%r19, [%r9+36];
	ld.shared.u32 	%r20, [%r9+40];
	ld.shared.u32 	%r21, [%r9+44];
	ld.shared.u32 	%r22, [%r9+48];
	ld.shared.u32 	%r23, [%r9+52];
	ld.shared.u32 	%r24, [%r9+56];
	ld.shared.u32 	%r25, [%r9+60];
	ld.shared.u32 	%r26, [%r9+64];
	ld.shared.u32 	%r27, [%r9+68];
	ld.shared.u32 	%r28, [%r9+72];
	bar.sync 	0;
	setp.ne.s32 	%p100, %r4, 0;
	@%p100 bra 	$L__BB5_9;
	add.s32 	%r860, %r11, %r10;
	add.s32 	%r861, %r12, %r860;
	add.s32 	%r862, %r13, %r861;
	add.s32 	%r863, %r14, %r862;
	add.s32 	%r864, %r15, %r863;
	add.s32 	%r865, %r16, %r864;
	add.s32 	%r866, %r17, %r865;
	add.s32 	%r867, %r18, %r866;
	add.s32 	%r868, %r19, %r867;
	add.s32 	%r869, %r20, %r868;
	add.s32 	%r870, %r21, %r869;
	add.s32 	%r871, %r22, %r870;
	add.s32 	%r872, %r23, %r871;
	add.s32 	%r873, %r24, %r872;
	add.s32 	%r874, %r25, %r873;
	add.s32 	%r875, %r26, %r874;
	add.s32 	%r876, %r27, %r875;
	add.s32 	%r834, %r28, %r876;
	mov.b32 	%r832, 1;
	mov.b32 	%r857, 0;
	mov.b32 	%r859, -1;
	// begin inline asm
	{  .reg .s32 r0;  .reg .pred p;  shfl.sync.up.b32 r0|p, %r834, %r832, %r857, %r859;  @p add.s32 r0, r0, %r834;  mov.s32 %r830, r0;}
	// end inline asm
	mov.b32 	%r838, 2;
	// begin inline asm
	{  .reg .s32 r0;  .reg .pred p;  shfl.sync.up.b32 r0|p, %r830, %r838, %r857, %r859;  @p add.s32 r0, r0, %r830;  mov.s32 %r836, r0;}
	// end inline asm
	mov.b32 	%r844, 4;
	// begin inline asm
	{  .reg .s32 r0;  .reg .pred p;  shfl.sync.up.b32 r0|p, %r836, %r844, %r857, %r859;  @p add.s32 r0, r0, %r836;  mov.s32 %r842, r0;}
	// end inline asm
	mov.b32 	%r850, 8;
	// begin inline asm
	{  .reg .s32 r0;  .reg .pred p;  shfl.sync.up.b32 r0|p, %r842, %r850, %r857, %r859;  @p add.s32 r0, r0, %r842;  mov.s32 %r848, r0;}
	// end inline asm
	mov.b32 	%r856, 16;
	// begin inline asm
	{  .reg .s32 r0;  .reg .pred p;  shfl.sync.up.b32 r0|p, %r848, %r856, %r857, %r859;  @p add.s32 r0, r0, %r848;  mov.s32 %r854, r0;}
	// end inline asm
	setp.ne.s32 	%p143, %r616, 31;
	@%p143 bra 	$L__BB5_7;
	shl.b32 	%r877, %r7, 2;
	mov.u32 	%r878, _ZZN3cub18CUB_300001_SM_10006detail4scan16DeviceScanKernelINS2_10policy_hubIiiimN4cuda3std3__44plusIvEEE10Policy1000EN6thrust24THRUST_300001_SM_1000_NS6detail15normal_iteratorINSD_10device_ptrIiEEEESI_NS0_13ScanTileStateIiLb1EEES9_NS1_10InputValueIiPiEEmiLb0EiEEvT0_T1_T2_iT3_T4_T5_E12temp_storage;
	add.s32 	%r879, %r878, %r877;
	st.shared.u32 	[%r879+16], %r854;
$L__BB5_7:
	bar.sync 	0;
	ld.shared.v4.u32 	{%r880, %r881, %r882, %r883}, [_ZZN3cub18CUB_300001_SM_10006detail4scan16DeviceScanKernelINS2_10policy_hubIiiimN4cuda3std3__44plusIvEEE10Policy1000EN6thrust24THRUST_300001_SM_1000_NS6detail15normal_iteratorINSD_10device_ptrIiEEEESI_NS0_13ScanTileStateIiLb1EEES9_NS1_10InputValueIiPiEEmiLb0EiEEvT0_T1_T2_iT3_T4_T5_E12temp_storage+16];
	add.s32 	%r884, %r881, %r880;
	setp.eq.s32 	%p144, %r7, 2;
	selp.b32 	%r885, %r884, %r880, %p144;
	add.s32 	%r886, %r884, %r882;
	setp.eq.s32 	%p145, %r7, 3;
	selp.b32 	%r887, %r886, %r885, %p145;
	add.s32 	%r888, %r886, %r883;
	setp.eq.s32 	%p146, %r7, 4;
	selp.b32 	%r889, %r888, %r887, %p146;
	ld.shared.v4.u32 	{%r890, %r891, %r892, %r893}, [_ZZN3cub18CUB_300001_SM_10006detail4scan16DeviceScanKernelINS2_10policy_hubIiiimN4cuda3std3__44plusIvEEE10Policy1000EN6thrust24THRUST_300001_SM_1000_NS6detail15normal_iteratorINSD_10device_ptrIiEEEESI_NS0_13ScanTileStateIiLb1EEES9_NS1_10InputValueIiPiEEmiLb0EiEEvT0_T1_T2_iT3_T4_T5_E12temp_storage+32];
	add.s32 	%r894, %r888, %r890;
	setp.eq.s32 	%p147, %r7, 5;
	selp.b32 	%r895, %r894, %r889, %p147;
	add.s32 	%r896, %r894, %r891;
	setp.eq.s32 	%p148, %r7, 6;
	selp.b32 	%r897, %r896, %r895, %p148;
	add.s32 	%r898, %r896, %r892;
	setp.eq.s32 	%p149, %r7, 7;
	selp.b32 	%r899, %r898, %r897, %p149;
	add.s32 	%r900, %r898, %r893;
	setp.eq.s32 	%p150, %r7, 8;
	selp.b32 	%r901, %r900, %r899, %p150;
	ld.shared.v4.u32 	{%r902, %r903, %r904, %r905}, [_ZZN3cub18CUB_300001_SM_10006detail4scan16DeviceScanKernelINS2_10policy_hubIiiimN4cuda3std3__44plusIvEEE10Policy1000EN6thrust24THRUST_300001_SM_1000_NS6detail15normal_iteratorINSD_10device_ptrIiEEEESI_NS0_13ScanTileStateIiLb1EEES9_NS1_10InputValueIiPiEEmiLb0EiEEvT0_T1_T2_iT3_T4_T5_E12temp_storage+48];
	add.s32 	%r906, %r900, %r902;
	setp.eq.s32 	%p151, %r7, 9;
	selp.b32 	%r907, %r906, %r901, %p151;
	add.s32 	%r908, %r906, %r903;
	setp.eq.s32 	%p152, %r7, 10;
	selp.b32 	%r909, %r908, %r907, %p152;
	add.s32 	%r910, %r908, %r904;
	setp.eq.s32 	%p153, %r7, 11;
	selp.b32 	%r911, %r910, %r909, %p153;
	add.s32 	%r912, %r910, %r905;
	setp.eq.s32 	%p154, %r7, 12;
	selp.b32 	%r913, %r912, %r911, %p154;
	ld.shared.u32 	%r914, [_ZZN3cub18CUB_300001_SM_10006detail4scan16DeviceScanKernelINS2_10policy_hubIiiimN4cuda3std3__44plusIvEEE10Policy1000EN6thrust24THRUST_300001_SM_1000_NS6detail15normal_iteratorINSD_10device_ptrIiEEEESI_NS0_13ScanTileStateIiLb1EEES9_NS1_10InputValueIiPiEEmiLb0EiEEvT0_T1_T2_iT3_T4_T5_E12temp_storage+64];
	setp.lt.u32 	%p155, %r5, 32;
	selp.b32 	%r915, 0, %r913, %p155;
	setp.eq.s32 	%p156, %r616, 0;
	sub.s32 	%r916, %r854, %r834;
	selp.b32 	%r917, 0, %r916, %p156;
	add.s32 	%r918, %r917, %r959;
	add.s32 	%r971, %r918, %r915;
	add.s32 	%r919, %r914, %r959;
	add.s32 	%r32, %r919, %r912;
	setp.ne.s32 	%p157, %r5, 0;
	@%p157 bra 	$L__BB5_28;
	add.s64 	%rd56, %rd18, 256;
	mov.b32 	%r920, 101;
	// begin inline asm
	st.relaxed.gpu.v2.u32 [%rd56], {%r920, %r32};
	// end inline asm
	bra.uni 	$L__BB5_28;
$L__BB5_9:
	add.s32 	%r673, %r11, %r10;
	add.s32 	%r674, %r12, %r673;
	add.s32 	%r675, %r13, %r674;
	add.s32 	%r676, %r14, %r675;
	add.s32 	%r677, %r15, %r676;
	add.s32 	%r678, %r16, %r677;
	add.s32 	%r679, %r17, %r678;
	add.s32 	%r680, %r18, %r679;
	add.s32 	%r681, %r19, %r680;
	add.s32 	%r682, %r20, %r681;
	add.s32 	%r683, %r21, %r682;
	add.s32 	%r684, %r22, %r683;
	add.s32 	%r685, %r23, %r684;
	add.s32 	%r686, %r24, %r685;
	add.s32 	%r687, %r25, %r686;
	add.s32 	%r688, %r26, %r687;
	add.s32 	%r689, %r27, %r688;
	add.s32 	%r647, %r28, %r689;
	mov.b32 	%r645, 1;
	mov.b32 	%r670, 0;
	mov.b32 	%r672, -1;
	// begin inline asm
	{  .reg .s32 r0;  .reg .pred p;  shfl.sync.up.b32 r0|p, %r647, %r645, %r670, %r672;  @p add.s32 r0, r0, %r647;  mov.s32 %r643, r0;}
	// end inline asm
	mov.b32 	%r651, 2;
	// begin inline asm
	{  .reg .s32 r0;  .reg .pred p;  shfl.sync.up.b32 r0|p, %r643, %r651, %r670, %r672;  @p add.s32 r0, r0, %r643;  mov.s32 %r649, r0;}
	// end inline asm
	mov.b32 	%r657, 4;
	// begin inline asm
	{  .reg .s32 r0;  .reg .pred p;  shfl.sync.up.b32 r0|p, %r649, %r657, %r670, %r672;  @p add.s32 r0, r0, %r649;  mov.s32 %r655, r0;}
	// end inline asm
	mov.b32 	%r663, 8;
	// begin inline asm
	{  .reg .s32 r0;  .reg .pred p;  shfl.sync.up.b32 r0|p, %r655, %r663, %r670, %r672;  @p add.s32 r0, r0, %r655;  mov.s32 %r661, r0;}
	// end inline asm
	mov.b32 	%r669, 16;
	// begin inline asm
	{  .reg .s32 r0;  .reg .pred p;  shfl.sync.up.b32 r0|p, %r661, %r669, %r670, %r672;  @p add.s32 r0, r0, %r661;  mov.s32 %r667, r0;}
	// end inline asm
	setp.ne.s32 	%p101, %r616, 31;
	@%p101 bra 	$L__BB5_11;
	shl.b32 	%r690, %r7, 2;
	mov.u32 	%r691, _ZZN3cub18CUB_300001_SM_10006detail4scan16DeviceScanKernelINS2_10policy_hubIiiimN4cuda3std3__44plusIvEEE10Policy1000EN6thrust24THRUST_300001_SM_1000_NS6detail15normal_iteratorINSD_10device_ptrIiEEEESI_NS0_13ScanTileStateIiLb1EEES9_NS1_10InputValueIiPiEEmiLb0EiEEvT0_T1_T2_iT3_T4_T5_E12temp_storage;
	add.s32 	%r692, %r691, %r690;
	st.shared.u32 	[%r692+16], %r667;
$L__BB5_11:
	sub.s32 	%r693, %r667, %r647;
	bar.sync 	0;
	ld.shared.v4.u32 	{%r694, %r695, %r696, %r697}, [_ZZN3cub18CUB_300001_SM_10006detail4scan16DeviceScanKernelINS2_10policy_hubIiiimN4cuda3std3__44plusIvEEE10Policy1000EN6thrust24THRUST_300001_SM_1000_NS6detail15normal_iteratorINSD_10device_ptrIiEEEESI_NS0_13ScanTileStateIiLb1EEES9_NS1_10InputValueIiPiEEmiLb0EiEEvT0_T1_T2_iT3_T4_T5_E12temp_storage+16];
	add.s32 	%r698, %r695, %r694;
	setp.eq.s32 	%p102, %r7, 2;
	selp.b32 	%r699, %r698, %r694, %p102;
	add.s32 	%r700, %r698, %r696;
	setp.eq.s32 	%p103, %r7, 3;
	selp.b32 	%r701, %r700, %r699, %p103;
	add.s32 	%r702, %r700, %r697;
	setp.eq.s32 	%p104, %r7, 4;
	selp.b32 	%r703, %r702, %r701, %p104;
	ld.shared.v4.u32 	{%r704, %r705, %r706, %r707}, [_ZZN3cub18CUB_300001_SM_10006detail4scan16DeviceScanKernelINS2_10policy_hubIiiimN4cuda3std3__44plusIvEEE10Policy1000EN6thrust24THRUST_300001_SM_1000_NS6detail15normal_iteratorINSD_10device_ptrIiEEEESI_NS0_13ScanTileStateIiLb1EEES9_NS1_10InputValueIiPiEEmiLb0EiEEvT0_T1_T2_iT3_T4_T5_E12temp_storage+32];
	add.s32 	%r708, %r702, %r704;
	setp.eq.s32 	%p105, %r7, 5;
	selp.b32 	%r709, %r708, %r703, %p105;
	add.s32 	%r710, %r708, %r705;
	setp.eq.s32 	%p106, %r7, 6;
	selp.b32 	%r711, %r710, %r709, %p106;
	add.s32 	%r712, %r710, %r706;
	setp.eq.s32 	%p107, %r7, 7;
	selp.b32 	%r713, %r712, %r711, %p107;
	add.s32 	%r714, %r712, %r707;
	setp.eq.s32 	%p108, %r7, 8;
	selp.b32 	%r715, %r714, %r713, %p108;
	ld.shared.v4.u32 	{%r716, %r717, %r718, %r719}, [_ZZN3cub18CUB_300001_SM_10006detail4scan16DeviceScanKernelINS2_10policy_hubIiiimN4cuda3std3__44plusIvEEE10Policy1000EN6thrust24THRUST_300001_SM_1000_NS6detail15normal_iteratorINSD_10device_ptrIiEEEESI_NS0_13ScanTileStateIiLb1EEES9_NS1_10InputValueIiPiEEmiLb0EiEEvT0_T1_T2_iT3_T4_T5_E12temp_storage+48];
	add.s32 	%r720, %r714, %r716;
	setp.eq.s32 	%p109, %r7, 9;
	selp.b32 	%r721, %r720, %r715, %p109;
	add.s32 	%r722, %r720, %r717;
	setp.eq.s32 	%p110, %r7, 10;
	selp.b32 	%r723, %r722, %r721, %p110;
	add.s32 	%r724, %r722, %r718;
	setp.eq.s32 	%p111, %r7, 11;
	selp.b32 	%r725, %r724, %r723, %p111;
	add.s32 	%r726, %r724, %r719;
	setp.eq.s32 	%p112, %r7, 12;
	selp.b32 	%r727, %r726, %r725, %p112;
	ld.shared.u32 	%r728, [_ZZN3cub18CUB_300001_SM_10006detail4scan16DeviceScanKernelINS2_10policy_hubIiiimN4cuda3std3__44plusIvEEE10Policy1000EN6thrust24THRUST_300001_SM_1000_NS6detail15normal_iteratorINSD_10device_ptrIiEEEESI_NS0_13ScanTileStateIiLb1EEES9_NS1_10InputValueIiPiEEmiLb0EiEEvT0_T1_T2_iT3_T4_T5_E12temp_storage+64];
	add.s32 	%r35, %r726, %r728;
	setp.gt.u32 	%p113, %r5, 31;
	setp.lt.u32 	%p114, %r5, 32;
	setp.eq.s32 	%p115, %r616, 0;
	selp.b32 	%r729, 0, %r693, %p115;
	add.s32 	%r970, %r727, %r729;
	selp.b32 	%r37, %r693, %r970, %p114;
	@%p113 bra 	$L__BB5_27;
	setp.ne.s32 	%p116, %r5, 0;
	mul.wide.s32 	%rd45, %r4, 8;
	add.s64 	%rd8, %rd18, %rd45;
	@%p116 bra 	$L__BB5_14;
	st.shared.u32 	[_ZZN3cub18CUB_300001_SM_10006detail4scan16DeviceScanKernelINS2_10policy_hubIiiimN4cuda3std3__44plusIvEEE10Policy1000EN6thrust24THRUST_300001_SM_1000_NS6detail15normal_iteratorINSD_10device_ptrIiEEEESI_NS0_13ScanTileStateIiLb1EEES9_NS1_10InputValueIiPiEEmiLb0EiEEvT0_T1_T2_iT3_T4_T5_E12temp_storage+12], %r35;
	add.s64 	%rd46, %rd8, 256;
	mov.b32 	%r730, 100;
	// begin inline asm
	st.relaxed.gpu.v2.u32 [%rd46], {%r730, %r35};
	// end inline asm
$L__BB5_14:
	not.b32 	%r736, %r5;
	add.s32 	%r966, %r4, %r736;
	mov.b32 	%r732, 550;
	// begin inline asm
	nanosleep.u32 %r732;
	// end inline asm
	mul.wide.s32 	%rd48, %r966, 8;
	add.s64 	%rd49, %rd18, %rd48;
	add.s64 	%rd47, %rd49, 256;
	// begin inline asm
	ld.relaxed.gpu.v2.u32 {%r967, %r961}, [%rd47];
	// end inline asm
	mov.b32 	%r962, 478;
$L__BB5_15:
	setp.eq.s32 	%p117, %r967, 99;
	mov.b32 	%r737, -1;
	vote.sync.any.pred 	%p118, %p117, %r737;
	not.pred 	%p119, %p118;
	@%p119 bra 	$L__BB5_17;
	// begin inline asm
	nanosleep.u32 %r962;
	// end inline asm
	shr.u32 	%r962, %r962, 1;
	// begin inline asm
	ld.relaxed.gpu.v2.u32 {%r967, %r961}, [%rd47];
	// end inline asm
	bra.uni 	$L__BB5_15;
$L__BB5_17:
	setp.eq.s32 	%p120, %r967, 101;
	mov.b32 	%r764, -1;
	vote.sync.ballot.b32 	%r766, %p120, %r764;
	// begin inline asm
	mov.u32 %r739, %lanemask_ge;
	// end inline asm
	and.b32  	%r767, %r766, %r739;
	or.b32  	%r768, %r767, -2147483648;
	add.s32 	%r769, %r768, -1;
	not.b32 	%r770, %r768;
	and.b32  	%r771, %r770, %r769;
	popc.b32 	%r743, %r771;
	mov.b32 	%r742, 1;
	// begin inline asm
	shfl.sync.down.b32 %r740, %r961, %r742, %r743, %r764;
	// end inline asm
	setp.lt.s32 	%p122, %r616, %r743;
	selp.b32 	%r772, %r740, 0, %p122;
	add.s32 	%r746, %r772, %r961;
	mov.b32 	%r747, 2;
	// begin inline asm
	shfl.sync.down.b32 %r745, %r746, %r747, %r743, %r764;
	// end inline asm
	add.s32 	%r50, %r616, 2;
	setp.gt.s32 	%p123, %r50, %r743;
	selp.b32 	%r773, 0, %r745, %p123;
	add.s32 	%r751, %r746, %r773;
	mov.b32 	%r752, 4;
	// begin inline asm
	shfl.sync.down.b32 %r750, %r751, %r752, %r743, %r764;
	// end inline asm
	add.s32 	%r51, %r616, 4;
	setp.gt.s32 	%p124, %r51, %r743;
	selp.b32 	%r774, 0, %r750, %p124;
	add.s32 	%r756, %r751, %r774;
	mov.b32 	%r757, 8;
	// begin inline asm
	shfl.sync.down.b32 %r755, %r756, %r757, %r743, %r764;
	// end inline asm
	add.s32 	%r52, %r616, 8;
	setp.gt.s32 	%p125, %r52, %r743;
	selp.b32 	%r775, 0, %r755, %p125;
	add.s32 	%r761, %r756, %r775;
	mov.b32 	%r762, 16;
	// begin inline asm
	shfl.sync.down.b32 %r760, %r761, %r762, %r743, %r764;
	// end inline asm
	add.s32 	%r53, %r616, 16;
	setp.gt.s32 	%p126, %r53, %r743;
	selp.b32 	%r776, 0, %r760, %p126;
	add.s32 	%r965, %r761, %r776;
	add.s64 	%rd10, %rd18, 256;
	mov.b32 	%r963, 478;
$L__BB5_18:
	setp.ne.s32 	%p127, %r967, 101;
	mov.b32 	%r777, -1;
	vote.sync.all.pred 	%p128, %p127, %r777;
	not.pred 	%p129, %p128;
	@%p129 bra 	$L__BB5_23;
	shr.u32 	%r963, %r963, 1;
	mul.wide.s32 	%rd52, %r966, 8;
	add.s64 	%rd53, %rd10, %rd52;
	add.s64 	%rd51, %rd53, -256;
	// begin inline asm
	ld.relaxed.gpu.v2.u32 {%r967, %r968}, [%rd51];
	// end inline asm
	mov.u32 	%r969, %r963;
$L__BB5_20:
	setp.eq.s32 	%p133, %r967, 99;
	mov.b32 	%r785, -1;
	vote.sync.any.pred 	%p134, %p133, %r785;
	not.pred 	%p135, %p134;
	@%p135 bra 	$L__BB5_22;
	// begin inline asm
	nanosleep.u32 %r969;
	// end inline asm
	shr.u32 	%r969, %r969, 1;
	// begin inline asm
	ld.relaxed.gpu.v2.u32 {%r967, %r968}, [%rd51];
	// end inline asm
	bra.uni 	$L__BB5_20;
$L__BB5_22:
	setp.eq.s32 	%p136, %r967, 101;
	mov.b32 	%r811, -1;
	vote.sync.ballot.b32 	%r812, %p136, %r811;
	and.b32  	%r813, %r812, %r739;
	or.b32  	%r814, %r813, -2147483648;
	add.s32 	%r815, %r814, -1;
	not.b32 	%r816, %r814;
	and.b32  	%r817, %r816, %r815;
	popc.b32 	%r790, %r817;
	mov.b32 	%r789, 1;
	// begin inline asm
	shfl.sync.down.b32 %r787, %r968, %r789, %r790, %r811;
	// end inline asm
	setp.lt.s32 	%p138, %r616, %r790;
	selp.b32 	%r818, %r787, 0, %p138;
	add.s32 	%r793, %r818, %r968;
	mov.b32 	%r794, 2;
	// begin inline asm
	shfl.sync.down.b32 %r792, %r793, %r794, %r790, %r811;
	// end inline asm
	setp.gt.s32 	%p139, %r50, %r790;
	selp.b32 	%r819, 0, %r792, %p139;
	add.s32 	%r798, %r793, %r819;
	mov.b32 	%r799, 4;
	// begin inline asm
	shfl.sync.down.b32 %r797, %r798, %r799, %r790, %r811;
	// end inline asm
	setp.gt.s32 	%p140, %r51, %r790;
	selp.b32 	%r820, 0, %r797, %p140;
	add.s32 	%r803, %r798, %r820;
	mov.b32 	%r804, 8;
	// begin inline asm
	shfl.sync.down.b32 %r802, %r803, %r804, %r790, %r811;
	// end inline asm
	setp.gt.s32 	%p141, %r52, %r790;
	selp.b32 	%r821, 0, %r802, %p141;
	add.s32 	%r808, %r803, %r821;
	mov.b32 	%r809, 16;
	// begin inline asm
	shfl.sync.down.b32 %r807, %r808, %r809, %r790, %r811;
	// end inline asm
	setp.gt.s32 	%p142, %r53, %r790;
	selp.b32 	%r822, 0, %r807, %p142;
	add.s32 	%r823, %r822, %r965;
	add.s32 	%r965, %r823, %r808;
	add.s32 	%r966, %r966, -32;
	bra.uni 	$L__BB5_18;
$L__BB5_23:
	@%p116 bra 	$L__BB5_25;
	add.s32 	%r780, %r965, %r35;
	add.s64 	%rd50, %rd8, 256;
	mov.b32 	%r779, 101;
	// begin inline asm
	st.relaxed.gpu.v2.u32 [%rd50], {%r779, %r780};
	// end inline asm
	st.shared.u32 	[_ZZN3cub18CUB_300001_SM_10006detail4scan16DeviceScanKernelINS2_10policy_hubIiiimN4cuda3std3__44plusIvEEE10Policy1000EN6thrust24THRUST_300001_SM_1000_NS6detail15normal_iteratorINSD_10device_ptrIiEEEESI_NS0_13ScanTileStateIiLb1EEES9_NS1_10InputValueIiPiEEmiLb0EiEEvT0_T1_T2_iT3_T4_T5_E12temp_storage+4], %r965;
	st.shared.u32 	[_ZZN3cub18CUB_300001_SM_10006detail4scan16DeviceScanKernelINS2_10policy_hubIiiimN4cuda3std3__44plusIvEEE10Policy1000EN6thrust24THRUST_300001_SM_1000_NS6detail15normal_iteratorINSD_10device_ptrIiEEEESI_NS0_13ScanTileStateIiLb1EEES9_NS1_10InputValueIiPiEEmiLb0EiEEvT0_T1_T2_iT3_T4_T5_E12temp_storage+8], %r780;
$L__BB5_25:
	setp.ne.s32 	%p131, %r616, 0;
	mov.u32 	%r970, %r37;
	@%p131 bra 	$L__BB5_27;
	st.shared.u32 	[_ZZN3cub18CUB_300001_SM_10006detail4scan16DeviceScanKernelINS2_10policy_hubIiiimN4cuda3std3__44plusIvEEE10Policy1000EN6thrust24THRUST_300001_SM_1000_NS6detail15normal_iteratorINSD_10device_ptrIiEEEESI_NS0_13ScanTileStateIiLb1EEES9_NS1_10InputValueIiPiEEmiLb0EiEEvT0_T1_T2_iT3_T4_T5_E12temp_storage+84], %r965;
	mov.u32 	%r970, %r965;
$L__BB5_27:
	bar.sync 	0;
	setp.eq.s32 	%p132, %r5, 0;
	ld.shared.u32 	%r781, [_ZZN3cub18CUB_300001_SM_10006detail4scan16DeviceScanKernelINS2_10policy_hubIiiimN4cuda3std3__44plusIvEEE10Policy1000EN6thrust24THRUST_300001_SM_1000_NS6detail15normal_iteratorINSD_10device_ptrIiEEEESI_NS0_13ScanTileStateIiLb1EEES9_NS1_10InputValueIiPiEEmiLb0EiEEvT0_T1_T2_iT3_T4_T5_E12temp_storage+84];
	selp.b32 	%r782, 0, %r781, %p132;
	add.s32 	%r971, %r782, %r970;
$L__BB5_28:
	add.s32 	%r922, %r971, %r10;
	add.s32 	%r923, %r11, %r922;
	add.s32 	%r924, %r12, %r923;
	add.s32 	%r925, %r13, %r924;
	add.s32 	%r926, %r14, %r925;
	add.s32 	%r927, %r15, %r926;
	add.s32 	%r928, %r16, %r927;
	add.s32 	%r929, %r17, %r928;
	add.s32 	%r930, %r18, %r929;
	add.s32 	%r931, %r19, %r930;
	add.s32 	%r932, %r20, %r931;
	add.s32 	%r933, %r21, %r932;
	add.s32 	%r934, %r22, %r933;
	add.s32 	%r935, %r23, %r934;
	add.s32 	%r936, %r24, %r935;
	add.s32 	%r937, %r25, %r936;
	add.s32 	%r938, %r26, %r937;
	add.s32 	%r939, %r27, %r938;
	bar.sync 	0;
	st.shared.u32 	[%r9], %r971;
	st.shared.u32 	[%r9+4], %r922;
	st.shared.u32 	[%r9+8], %r923;
	st.shared.u32 	[%r9+12], %r924;
	st.shared.u32 	[%r9+16], %r925;
	st.shared.u32 	[%r9+20], %r926;
	st.shared.u32 	[%r9+24], %r927;
	st.shared.u32 	[%r9+28], %r928;
	st.shared.u32 	[%r9+32], %r929;
	st.shared.u32 	[%r9+36], %r930;
	st.shared.u32 	[%r9+40], %r931;
	st.shared.u32 	[%r9+44], %r932;
	st.shared.u32 	[%r9+48], %r933;
	st.shared.u32 	[%r9+52], %r934;
	st.shared.u32 	[%r9+56], %r935;
	st.shared.u32 	[%r9+60], %r936;
	st.shared.u32 	[%r9+64], %r937;
	st.shared.u32 	[%r9+68], %r938;
	st.shared.u32 	[%r9+72], %r939;
	bar.warp.sync 	-1;
	ld.shared.u32 	%r940, [%r8];
	ld.shared.u32 	%r941, [%r8+128];
	ld.shared.u32 	%r942, [%r8+256];
	ld.shared.u32 	%r943, [%r8+384];
	ld.shared.u32 	%r944, [%r8+512];
	ld.shared.u32 	%r945, [%r8+640];
	ld.shared.u32 	%r946, [%r8+768];
	ld.shared.u32 	%r947, [%r8+896];
	ld.shared.u32 	%r948, [%r8+1024];
	ld.shared.u32 	%r949, [%r8+1152];
	ld.shared.u32 	%r950, [%r8+1280];
	ld.shared.u32 	%r951, [%r8+1408];
	ld.shared.u32 	%r952, [%r8+1536];
	ld.shared.u32 	%r953, [%r8+1664];
	ld.shared.u32 	%r954, [%r8+1792];
	ld.shared.u32 	%r955, [%r8+1920];
	ld.shared.u32 	%r956, [%r8+2048];
	ld.shared.u32 	%r957, [%r8+2176];
	ld.shared.u32 	%r958, [%r8+2304];
	add.s64 	%rd58, %rd4, %rd43;
	st.global.u32 	[%rd58], %r940;
	st.global.u32 	[%rd58+128], %r941;
	st.global.u32 	[%rd58+256], %r942;
	st.global.u32 	[%rd58+384], %r943;
	st.global.u32 	[%rd58+512], %r944;
	st.global.u32 	[%rd58+640], %r945;
	st.global.u32 	[%rd58+768], %r946;
	st.global.u32 	[%rd58+896], %r947;
	st.global.u32 	[%rd58+1024], %r948;
	st.global.u32 	[%rd58+1152], %r949;
	st.global.u32 	[%rd58+1280], %r950;
	st.global.u32 	[%rd58+1408], %r951;
	st.global.u32 	[%rd58+1536], %r952;
	st.global.u32 	[%rd58+1664], %r953;
	st.global.u32 	[%rd58+1792], %r954;
	st.global.u32 	[%rd58+1920], %r955;
	st.global.u32 	[%rd58+2048], %r956;
	st.global.u32 	[%rd58+2176], %r957;
	st.global.u32 	[%rd58+2304], %r958;
	bra.uni 	$L__BB5_131;
$L__BB5_29:
	setp.eq.s64 	%p3, %rd6, 0;
	@%p3 bra 	$L__BB5_131;
	cvt.u32.u64 	%r75, %rd6;
	shl.b64 	%rd21, %rd5, 2;
	add.s64 	%rd22, %rd3, %rd21;
	mov.u32 	%r76, %tid.x;
	ld.global.u32 	%r990, [%rd22];
	and.b32  	%r209, %r76, 31;
	and.b32  	%r210, %r76, 992;
	mul.lo.s32 	%r211, %r210, 19;
	or.b32  	%r78, %r211, %r209;
	setp.ge.u32 	%p4, %r78, %r75;
	shl.b32 	%r212, %r78, 2;
	cvt.u64.u32 	%rd23, %r212;
	add.s64 	%rd12, %rd22, %rd23;
	mov.u32 	%r972, %r990;
	@%p4 bra 	$L__BB5_32;
	ld.global.u32 	%r972, [%rd12];
$L__BB5_32:
	add.s32 	%r213, %r78, 32;
	setp.ge.u32 	%p5, %r213, %r75;
	mov.u32 	%r973, %r990;
	@%p5 bra 	$L__BB5_34;
	ld.global.u32 	%r973, [%rd12+128];
$L__BB5_34:
	add.s32 	%r214, %r78, 64;
	setp.ge.u32 	%p6, %r214, %r75;
	mov.u32 	%r974, %r990;
	@%p6 bra 	$L__BB5_36;
	ld.global.u32 	%r974, [%rd12+256];
$L__BB5_36:
	add.s32 	%r215, %r78, 96;
	setp.ge.u32 	%p7, %r215, %r75;
	mov.u32 	%r975, %r990;
	@%p7 bra 	$L__BB5_38;
	ld.global.u32 	%r975, [%rd12+384];
$L__BB5_38:
	add.s32 	%r216, %r78, 128;
	setp.ge.u32 	%p8, %r216, %r75;
	mov.u32 	%r976, %r990;
	@%p8 bra 	$L__BB5_40;
	ld.global.u32 	%r976, [%rd12+512];
$L__BB5_40:
	add.s32 	%r217, %r78, 160;
	setp.ge.u32 	%p9, %r217, %r75;
	mov.u32 	%r977, %r990;
	@%p9 bra 	$L__BB5_42;
	ld.global.u32 	%r977, [%rd12+640];
$L__BB5_42:
	add.s32 	%r218, %r78, 192;
	setp.ge.u32 	%p10, %r218, %r75;
	mov.u32 	%r978, %r990;
	@%p10 bra 	$L__BB5_44;
	ld.global.u32 	%r978, [%rd12+768];
$L__BB5_44:
	add.s32 	%r219, %r78, 224;
	setp.ge.u32 	%p11, %r219, %r75;
	mov.u32 	%r979, %r990;
	@%p11 bra 	$L__BB5_46;
	ld.global.u32 	%r979, [%rd12+896];
$L__BB5_46:
	add.s32 	%r95, %r78, 256;
	setp.ge.u32 	%p12, %r95, %r75;
	mov.u32 	%r980, %r990;
	@%p12 bra 	$L__BB5_48;
	ld.global.u32 	%r980, [%rd12+1024];
$L__BB5_48:
	add.s32 	%r98, %r78, 288;
	setp.ge.u32 	%p13, %r98, %r75;
	mov.u32 	%r981, %r990;
	@%p13 bra 	$L__BB5_50;
	ld.global.u32 	%r981, [%rd12+1152];
$L__BB5_50:
	add.s32 	%r220, %r78, 320;
	setp.ge.u32 	%p14, %r220, %r75;
	mov.u32 	%r982, %r990;
	@%p14 bra 	$L__BB5_52;
	ld.global.u32 	%r982, [%rd12+1280];
$L__BB5_52:
	add.s32 	%r221, %r78, 352;
	setp.ge.u32 	%p15, %r221, %r75;
	mov.u32 	%r983, %r990;
	@%p15 bra 	$L__BB5_54;
	ld.global.u32 	%r983, [%rd12+1408];
$L__BB5_54:
	add.s32 	%r222, %r78, 384;
	setp.ge.u32 	%p16, %r222, %r75;
	mov.u32 	%r984, %r990;
	@%p16 bra 	$L__BB5_56;
	ld.global.u32 	%r984, [%rd12+1536];
$L__BB5_56:
	add.s32 	%r223, %r78, 416;
	setp.ge.u32 	%p17, %r223, %r75;
	mov.u32 	%r985, %r990;
	@%p17 bra 	$L__BB5_58;
	ld.global.u32 	%r985, [%rd12+1664];
$L__BB5_58:
	add.s32 	%r224, %r78, 448;
	setp.ge.u32 	%p18, %r224, %r75;
	mov.u32 	%r986, %r990;
	@%p18 bra 	$L__BB5_60;
	ld.global.u32 	%r986, [%rd12+1792];
$L__BB5_60:
	add.s32 	%r225, %r78, 480;
	setp.ge.u32 	%p19, %r225, %r75;
	mov.u32 	%r987, %r990;
	@%p19 bra 	$L__BB5_62;
	ld.global.u32 	%r987, [%rd12+1920];
$L__BB5_62:
	add.s32 	%r226, %r78, 512;
	setp.ge.u32 	%p20, %r226, %r75;
	mov.u32 	%r988, %r990;
	@%p20 bra 	$L__BB5_64;
	ld.global.u32 	%r988, [%rd12+2048];
$L__BB5_64:
	add.s32 	%r115, %r78, 544;
	setp.ge.u32 	%p21, %r115, %r75;
	mov.u32 	%r989, %r990;
	@%p21 bra 	$L__BB5_66;
	ld.global.u32 	%r989, [%rd12+2176];
$L__BB5_66:
	add.s32 	%r118, %r78, 576;
	setp.ge.u32 	%p22, %r118, %r75;
	@%p22 bra 	$L__BB5_68;
	ld.global.u32 	%r990, [%rd12+2304];
$L__BB5_68:
	// begin inline asm
	mov.u32 %r227, %laneid;
	// end inline asm
	shr.u32 	%r122, %r76, 5;
	mad.lo.s32 	%r228, %r122, 608, %r227;
	shl.b32 	%r229, %r228, 2;
	mov.u32 	%r230, _ZZN3cub18CUB_300001_SM_10006detail4scan16DeviceScanKernelINS2_10policy_hubIiiimN4cuda3std3__44plusIvEEE10Policy1000EN6thrust24THRUST_300001_SM_1000_NS6detail15normal_iteratorINSD_10device_ptrIiEEEESI_NS0_13ScanTileStateIiLb1EEES9_NS1_10InputValueIiPiEEmiLb0EiEEvT0_T1_T2_iT3_T4_T5_E12temp_storage;
	add.s32 	%r123, %r230, %r229;
	st.shared.u32 	[%r123], %r972;
	st.shared.u32 	[%r123+128], %r973;
	st.shared.u32 	[%r123+256], %r974;
	st.shared.u32 	[%r123+384], %r975;
	st.shared.u32 	[%r123+512], %r976;
	st.shared.u32 	[%r123+640], %r977;
	st.shared.u32 	[%r123+768], %r978;
	st.shared.u32 	[%r123+896], %r979;
	st.shared.u32 	[%r123+1024], %r980;
	st.shared.u32 	[%r123+1152], %r981;
	st.shared.u32 	[%r123+1280], %r982;
	st.shared.u32 	[%r123+1408], %r983;
	st.shared.u32 	[%r123+1536], %r984;
	st.shared.u32 	[%r123+1664], %r985;
	st.shared.u32 	[%r123+1792], %r986;
	st.shared.u32 	[%r123+1920], %r987;
	st.shared.u32 	[%r123+2048], %r988;
	st.shared.u32 	[%r123+2176], %r989;
	st.shared.u32 	[%r123+2304], %r990;
	bar.warp.sync 	-1;
	mad.lo.s32 	%r124, %r227, 72, %r123;
	ld.shared.u32 	%r125, [%r124];
	ld.shared.u32 	%r126, [%r124+4];
	ld.shared.u32 	%r127, [%r124+8];
	ld.shared.u32 	%r128, [%r124+12];
	ld.shared.u32 	%r129, [%r124+16];
	ld.shared.u32 	%r130, [%r124+20];
	ld.shared.u32 	%r131, [%r124+24];
	ld.shared.u32 	%r132, [%r124+28];
	ld.shared.u32 	%r133, [%r124+32];
	ld.shared.u32 	%r134, [%r124+36];
	ld.shared.u32 	%r135, [%r124+40];
	ld.shared.u32 	%r136, [%r124+44];
	ld.shared.u32 	%r137, [%r124+48];
	ld.shared.u32 	%r138, [%r124+52];
	ld.shared.u32 	%r139, [%r124+56];
	ld.shared.u32 	%r140, [%r124+60];
	ld.shared.u32 	%r141, [%r124+64];
	ld.shared.u32 	%r142, [%r124+68];
	ld.shared.u32 	%r143, [%r124+72];
	bar.sync 	0;
	setp.ne.s32 	%p23, %r4, 0;
	@%p23 bra 	$L__BB5_72;
	add.s32 	%r456, %r126, %r125;
	add.s32 	%r457, %r127, %r456;
	add.s32 	%r458, %r128, %r457;
	add.s32 	%r459, %r129, %r458;
	add.s32 	%r460, %r130, %r459;
	add.s32 	%r461, %r131, %r460;
	add.s32 	%r462, %r132, %r461;
	add.s32 	%r463, %r133, %r462;
	add.s32 	%r464, %r134, %r463;
	add.s32 	%r465, %r135, %r464;
	add.s32 	%r466, %r136, %r465;
	add.s32 	%r467, %r137, %r466;
	add.s32 	%r468, %r138, %r467;
	add.s32 	%r469, %r139, %r468;
	add.s32 	%r470, %r140, %r469;
	add.s32 	%r471, %r141, %r470;
	add.s32 	%r472, %r142, %r471;
	add.s32 	%r430, %r143, %r472;
	mov.b32 	%r428, 1;
	mov.b32 	%r453, 0;
	mov.b32 	%r455, -1;
	// begin inline asm
	{  .reg .s32 r0;  .reg .pred p;  shfl.sync.up.b32 r0|p, %r430, %r428, %r453, %r455;  @p add.s32 r0, r0, %r430;  mov.s32 %r426, r0;}
	// end inline asm
	mov.b32 	%r434, 2;
	// begin inline asm
	{  .reg .s32 r0;  .reg .pred p;  shfl.sync.up.b32 r0|p, %r426, %r434, %r453, %r455;  @p add.s32 r0, r0, %r426;  mov.s32 %r432, r0;}
	// end inline asm
	mov.b32 	%r440, 4;
	// begin inline asm
	{  .reg .s32 r0;  .reg .pred p;  shfl.sync.up.b32 r0|p, %r432, %r440, %r453, %r455;  @p add.s32 r0, r0, %r432;  mov.s32 %r438, r0;}
	// end inline asm
	mov.b32 	%r446, 8;
	// begin inline asm
	{  .reg .s32 r0;  .reg .pred p;  shfl.sync.up.b32 r0|p, %r438, %r446, %r453, %r455;  @p add.s32 r0, r0, %r438;  mov.s32 %r444, r0;}
	// end inline asm
	mov.b32 	%r452, 16;
	// begin inline asm
	{  .reg .s32 r0;  .reg .pred p;  shfl.sync.up.b32 r0|p, %r444, %r452, %r453, %r455;  @p add.s32 r0, r0, %r444;  mov.s32 %r450, r0;}
	// end inline asm
	setp.ne.s32 	%p66, %r227, 31;
	@%p66 bra 	$L__BB5_71;
	shl.b32 	%r473, %r122, 2;
	mov.u32 	%r474, _ZZN3cub18CUB_300001_SM_10006detail4scan16DeviceScanKernelINS2_10policy_hubIiiimN4cuda3std3__44plusIvEEE10Policy1000EN6thrust24THRUST_300001_SM_1000_NS6detail15normal_iteratorINSD_10device_ptrIiEEEESI_NS0_13ScanTileStateIiLb1EEES9_NS1_10InputValueIiPiEEmiLb0EiEEvT0_T1_T2_iT3_T4_T5_E12temp_storage;
	add.s32 	%r475, %r474, %r473;
	st.shared.u32 	[%r475+16], %r450;
$L__BB5_71:
	bar.sync 	0;
	ld.shared.v4.u32 	{%r476, %r477, %r478, %r479}, [_ZZN3cub18CUB_300001_SM_10006detail4scan16DeviceScanKernelINS2_10policy_hubIiiimN4cuda3std3__44plusIvEEE10Policy1000EN6thrust24THRUST_300001_SM_1000_NS6detail15normal_iteratorINSD_10device_ptrIiEEEESI_NS0_13ScanTileStateIiLb1EEES9_NS1_10InputValueIiPiEEmiLb0EiEEvT0_T1_T2_iT3_T4_T5_E12temp_storage+16];
	add.s32 	%r480, %r477, %r476;
	setp.eq.s32 	%p67, %r122, 2;
	selp.b32 	%r481, %r480, %r476, %p67;
	add.s32 	%r482, %r480, %r478;
	setp.eq.s32 	%p68, %r122, 3;
	selp.b32 	%r483, %r482, %r481, %p68;
	add.s32 	%r484, %r482, %r479;
	setp.eq.s32 	%p69, %r122, 4;
	selp.b32 	%r485, %r484, %r483, %p69;
	ld.shared.v4.u32 	{%r486, %r487, %r488, %r489}, [_ZZN3cub18CUB_300001_SM_10006detail4scan16DeviceScanKernelINS2_10policy_hubIiiimN4cuda3std3__44plusIvEEE10Policy1000EN6thrust24THRUST_300001_SM_1000_NS6detail15normal_iteratorINSD_10device_ptrIiEEEESI_NS0_13ScanTileStateIiLb1EEES9_NS1_10InputValueIiPiEEmiLb0EiEEvT0_T1_T2_iT3_T4_T5_E12temp_storage+32];
	add.s32 	%r490, %r484, %r486;
	setp.eq.s32 	%p70, %r122, 5;
	selp.b32 	%r491, %r490, %r485, %p70;
	add.s32 	%r492, %r490, %r487;
	setp.eq.s32 	%p71, %r122, 6;
	selp.b32 	%r493, %r492, %r491, %p71;
	add.s32 	%r494, %r492, %r488;
	setp.eq.s32 	%p72, %r122, 7;
	selp.b32 	%r495, %r494, %r493, %p72;
	add.s32 	%r496, %r494, %r489;
	setp.eq.s32 	%p73, %r122, 8;
	selp.b32 	%r497, %r496, %r495, %p73;
	ld.shared.v4.u32 	{%r498, %r499, %r500, %r501}, [_ZZN3cub18CUB_300001_SM_10006detail4scan16DeviceScanKernelINS2_10policy_hubIiiimN4cuda3std3__44plusIvEEE10Policy1000EN6thrust24THRUST_300001_SM_1000_NS6detail15normal_iteratorINSD_10device_ptrIiEEEESI_NS0_13ScanTileStateIiLb1EEES9_NS1_10InputValueIiPiEEmiLb0EiEEvT0_T1_T2_iT3_T4_T5_E12temp_storage+48];
	add.s32 	%r502, %r496, %r498;
	setp.eq.s32 	%p74, %r122, 9;
	selp.b32 	%r503, %r502, %r497, %p74;
	add.s32 	%r504, %r502, %r499;
	setp.eq.s32 	%p75, %r122, 10;
	selp.b32 	%r505, %r504, %r503, %p75;
	add.s32 	%r506, %r504, %r500;
	setp.eq.s32 	%p76, %r122, 11;
	selp.b32 	%r507, %r506, %r505, %p76;
	add.s32 	%r508, %r506, %r501;
	setp.eq.s32 	%p77, %r122, 12;
	selp.b32 	%r509, %r508, %r507, %p77;
	setp.lt.u32 	%p78, %r76, 32;
	selp.b32 	%r510, 0, %r509, %p78;
	setp.eq.s32 	%p79, %r227, 0;
	sub.s32 	%r511, %r450, %r430;
	selp.b32 	%r512, 0, %r511, %p79;
	add.s32 	%r513, %r512, %r959;
	add.s32 	%r1002, %r513, %r510;
	bra.uni 	$L__BB5_91;
$L__BB5_72:
	add.s32 	%r261, %r126, %r125;
	add.s32 	%r262, %r127, %r261;
	add.s32 	%r263, %r128, %r262;
	add.s32 	%r264, %r129, %r263;
	add.s32 	%r265, %r130, %r264;
	add.s32 	%r266, %r131, %r265;
	add.s32 	%r267, %r132, %r266;
	add.s32 	%r268, %r133, %r267;
	add.s32 	%r269, %r134, %r268;
	add.s32 	%r270, %r135, %r269;
	add.s32 	%r271, %r136, %r270;
	add.s32 	%r272, %r137, %r271;
	add.s32 	%r273, %r138, %r272;
	add.s32 	%r274, %r139, %r273;
	add.s32 	%r275, %r140, %r274;
	add.s32 	%r276, %r141, %r275;
	add.s32 	%r277, %r142, %r276;
	add.s32 	%r235, %r143, %r277;
	mov.b32 	%r233, 1;
	mov.b32 	%r258, 0;
	mov.b32 	%r260, -1;
	// begin inline asm
	{  .reg .s32 r0;  .reg .pred p;  shfl.sync.up.b32 r0|p, %r235, %r233, %r258, %r260;  @p add.s32 r0, r0, %r235;  mov.s32 %r231, r0;}
	// end inline asm
	mov.b32 	%r239, 2;
	// begin inline asm
	{  .reg .s32 r0;  .reg .pred p;  shfl.sync.up.b32 r0|p, %r231, %r239, %r258, %r260;  @p add.s32 r0, r0, %r231;  mov.s32 %r237, r0;}
	// end inline asm
	mov.b32 	%r245, 4;
	// begin inline asm
	{  .reg .s32 r0;  .reg .pred p;  shfl.sync.up.b32 r0|p, %r237, %r245, %r258, %r260;  @p add.s32 r0, r0, %r237;  mov.s32 %r243, r0;}
	// end inline asm
	mov.b32 	%r251, 8;
	// begin inline asm
	{  .reg .s32 r0;  .reg .pred p;  shfl.sync.up.b32 r0|p, %r243, %r251, %r258, %r260;  @p add.s32 r0, r0, %r243;  mov.s32 %r249, r0;}
	// end inline asm
	mov.b32 	%r257, 16;
	// begin inline asm
	{  .reg .s32 r0;  .reg .pred p;  shfl.sync.up.b32 r0|p, %r249, %r257, %r258, %r260;  @p add.s32 r0, r0, %r249;  mov.s32 %r255, r0;}
	// end inline asm
	setp.ne.s32 	%p24, %r227, 31;
	@%p24 bra 	$L__BB5_74;
	shl.b32 	%r278, %r122, 2;
	mov.u32 	%r279, _ZZN3cub18CUB_300001_SM_10006detail4scan16DeviceScanKernelINS2_10policy_hubIiiimN4cuda3std3__44plusIvEEE10Policy1000EN6thrust24THRUST_300001_SM_1000_NS6detail15normal_iteratorINSD_10device_ptrIiEEEESI_NS0_13ScanTileStateIiLb1EEES9_NS1_10InputValueIiPiEEmiLb0EiEEvT0_T1_T2_iT3_T4_T5_E12temp_storage;
	add.s32 	%r280, %r279, %r278;
	st.shared.u32 	[%r280+16], %r255;
$L__BB5_74:
	sub.s32 	%r281, %r255, %r235;
	bar.sync 	0;
	ld.shared.v4.u32 	{%r282, %r283, %r284, %r285}, [_ZZN3cub18CUB_300001_SM_10006detail4scan16DeviceScanKernelINS2_10policy_hubIiiimN4cuda3std3__44plusIvEEE10Policy1000EN6thrust24THRUST_300001_SM_1000_NS6detail15normal_iteratorINSD_10device_ptrIiEEEESI_NS0_13ScanTileStateIiLb1EEES9_NS1_10InputValueIiPiEEmiLb0EiEEvT0_T1_T2_iT3_T4_T5_E12temp_storage+16];
	add.s32 	%r286, %r283, %r282;
	setp.eq.s32 	%p25, %r122, 2;
	selp.b32 	%r287, %r286, %r282, %p25;
	add.s32 	%r288, %r286, %r284;
	setp.eq.s32 	%p26, %r122, 3;
	selp.b32 	%r289, %r288, %r287, %p26;
	add.s32 	%r290, %r288, %r285;
	setp.eq.s32 	%p27, %r122, 4;
	selp.b32 	%r291, %r290, %r289, %p27;
	ld.shared.v4.u32 	{%r292, %r293, %r294, %r295}, [_ZZN3cub18CUB_300001_SM_10006detail4scan16DeviceScanKernelINS2_10policy_hubIiiimN4cuda3std3__44plusIvEEE10Policy1000EN6thrust24THRUST_300001_SM_1000_NS6detail15normal_iteratorINSD_10device_ptrIiEEEESI_NS0_13ScanTileStateIiLb1EEES9_NS1_10InputValueIiPiEEmiLb0EiEEvT0_T1_T2_iT3_T4_T5_E12temp_storage+32];
	add.s32 	%r296, %r290, %r292;
	setp.eq.s32 	%p28, %r122, 5;
	selp.b32 	%r297, %r296, %r291, %p28;
	add.s32 	%r298, %r296, %r293;
	setp.eq.s32 	%p29, %r122, 6;
	selp.b32 	%r299, %r298, %r297, %p29;
	add.s32 	%r300, %r298, %r294;
	setp.eq.s32 	%p30, %r122, 7;
	selp.b32 	%r301, %r300, %r299, %p30;
	add.s32 	%r302, %r300, %r295;
	setp.eq.s32 	%p31, %r122, 8;
	selp.b32 	%r303, %r302, %r301, %p31;
	ld.shared.v4.u32 	{%r304, %r305, %r306, %r307}, [_ZZN3cub18CUB_300001_SM_10006detail4scan16DeviceScanKernelINS2_10policy_hubIiiimN4cuda3std3__44plusIvEEE10Policy1000EN6thrust24THRUST_300001_SM_1000_NS6detail15normal_iteratorINSD_10device_ptrIiEEEESI_NS0_13ScanTileStateIiLb1EEES9_NS1_10InputValueIiPiEEmiLb0EiEEvT0_T1_T2_iT3_T4_T5_E12temp_storage+48];
	add.s32 	%r308, %r302, %r304;
	setp.eq.s32 	%p32, %r122, 9;
	selp.b32 	%r309, %r308, %r303, %p32;
	add.s32 	%r310, %r308, %r305;
	setp.eq.s32 	%p33, %r122, 10;
	selp.b32 	%r311, %r310, %r309, %p33;
	add.s32 	%r312, %r310, %r306;
	setp.eq.s32 	%p34, %r122, 11;
	selp.b32 	%r313, %r312, %r311, %p34;
	add.s32 	%r314, %r312, %r307;
	setp.eq.s32 	%p35, %r122, 12;
	selp.b32 	%r315, %r314, %r313, %p35;
	ld.shared.u32 	%r316, [_ZZN3cub18CUB_300001_SM_10006detail4scan16DeviceScanKernelINS2_10policy_hubIiiimN4cuda3std3__44plusIvEEE10Policy1000EN6thrust24THRUST_300001_SM_1000_NS6detail15normal_iteratorINSD_10device_ptrIiEEEESI_NS0_13ScanTileStateIiLb1EEES9_NS1_10InputValueIiPiEEmiLb0EiEEvT0_T1_T2_iT3_T4_T5_E12temp_storage+64];
	add.s32 	%r149, %r314, %r316;
	setp.gt.u32 	%p36, %r76, 31;
	setp.lt.u32 	%p37, %r76, 32;
	setp.eq.s32 	%p38, %r227, 0;
	selp.b32 	%r317, 0, %r281, %p38;
	add.s32 	%r1001, %r315, %r317;
	selp.b32 	%r151, %r281, %r1001, %p37;
	@%p36 bra 	$L__BB5_90;
	setp.ne.s32 	%p39, %r76, 0;
	mul.wide.s32 	%rd24, %r4, 8;
	add.s64 	%rd13, %rd18, %rd24;
	@%p39 bra 	$L__BB5_77;
	st.shared.u32 	[_ZZN3cub18CUB_300001_SM_10006detail4scan16DeviceScanKernelINS2_10policy_hubIiiimN4cuda3std3__44plusIvEEE10Policy1000EN6thrust24THRUST_300001_SM_1000_NS6detail15normal_iteratorINSD_10device_ptrIiEEEESI_NS0_13ScanTileStateIiLb1EEES9_NS1_10InputValueIiPiEEmiLb0EiEEvT0_T1_T2_iT3_T4_T5_E12temp_storage+12], %r149;
	add.s64 	%rd25, %rd13, 256;
	mov.b32 	%r318, 100;
	// begin inline asm
	st.relaxed.gpu.v2.u32 [%rd25], {%r318, %r149};
	// end inline asm
$L__BB5_77:
	not.b32 	%r324, %r76;
	add.s32 	%r997, %r4, %r324;
	mov.b32 	%r320, 550;
	// begin inline asm
	nanosleep.u32 %r320;
	// end inline asm
	mul.wide.s32 	%rd27, %r997, 8;
	add.s64 	%rd28, %rd18, %rd27;
	add.s64 	%rd26, %rd28, 256;
	// begin inline asm
	ld.relaxed.gpu.v2.u32 {%r998, %r992}, [%rd26];
	// end inline asm
	mov.b32 	%r993, 478;
$L__BB5_78:
	setp.eq.s32 	%p40, %r998, 99;
	mov.b32 	%r325, -1;
	vote.sync.any.pred 	%p41, %p40, %r325;
	not.pred 	%p42, %p41;
	@%p42 bra 	$L__BB5_80;
	// begin inline asm
	nanosleep.u32 %r993;
	// end inline asm
	shr.u32 	%r993, %r993, 1;
	// begin inline asm
	ld.relaxed.gpu.v2.u32 {%r998, %r992}, [%rd26];
	// end inline asm
	bra.uni 	$L__BB5_78;
$L__BB5_80:
	setp.eq.s32 	%p43, %r998, 101;
	mov.b32 	%r352, -1;
	vote.sync.ballot.b32 	%r354, %p43, %r352;
	// begin inline asm
	mov.u32 %r327, %lanemask_ge;
	// end inline asm
	and.b32  	%r355, %r354, %r327;
	or.b32  	%r356, %r355, -2147483648;
	add.s32 	%r357, %r356, -1;
	not.b32 	%r358, %r356;
	and.b32  	%r359, %r358, %r357;
	popc.b32 	%r331, %r359;
	mov.b32 	%r330, 1;
	// begin inline asm
	shfl.sync.down.b32 %r328, %r992, %r330, %r331, %r352;
	// end inline asm
	setp.lt.s32 	%p45, %r227, %r331;
	selp.b32 	%r360, %r328, 0, %p45;
	add.s32 	%r334, %r360, %r992;
	mov.b32 	%r335, 2;
	// begin inline asm
	shfl.sync.down.b32 %r333, %r334, %r335, %r331, %r352;
	// end inline asm
	add.s32 	%r361, %r227, 2;
	setp.gt.s32 	%p46, %r361, %r331;
	selp.b32 	%r362, 0, %r333, %p46;
	add.s32 	%r339, %r334, %r362;
	mov.b32 	%r340, 4;
	// begin inline asm
	shfl.sync.down.b32 %r338, %r339, %r340, %r331, %r352;
	// end inline asm
	add.s32 	%r363, %r227, 4;
	setp.gt.s32 	%p47, %r363, %r331;
	selp.b32 	%r364, 0, %r338, %p47;
	add.s32 	%r344, %r339, %r364;
	mov.b32 	%r345, 8;
	// begin inline asm
	shfl.sync.down.b32 %r343, %r344, %r345, %r331, %r352;
	// end inline asm
	add.s32 	%r365, %r227, 8;
	setp.gt.s32 	%p48, %r365, %r331;
	selp.b32 	%r366, 0, %r343, %p48;
	add.s32 	%r349, %r344, %r366;
	mov.b32 	%r350, 16;
	// begin inline asm
	shfl.sync.down.b32 %r348, %r349, %r350, %r331, %r352;
	// end inline asm
	add.s32 	%r367, %r227, 16;
	setp.gt.s32 	%p49, %r367, %r331;
	selp.b32 	%r368, 0, %r348, %p49;
	add.s32 	%r994, %r349, %r368;
	add.s64 	%rd14, %rd18, 256;
	mov.b32 	%r995, 478;
$L__BB5_81:
	setp.ne.s32 	%p50, %r998, 101;
	mov.b32 	%r369, -1;
	vote.sync.all.pred 	%p51, %p50, %r369;
	not.pred 	%p52, %p51;
	@%p52 bra 	$L__BB5_86;
	shr.u32 	%r995, %r995, 1;
	mul.wide.s32 	%rd31, %r997, 8;
	add.s64 	%rd32, %rd14, %rd31;
	add.s64 	%rd30, %rd32, -256;
	// begin inline asm
	ld.relaxed.gpu.v2.u32 {%r998, %r999}, [%rd30];
	// end inline asm
	mov.u32 	%r1000, %r995;
$L__BB5_83:
	setp.eq.s32 	%p56, %r998, 99;
	mov.b32 	%r377, -1;
	vote.sync.any.pred 	%p57, %p56, %r377;
	not.pred 	%p58, %p57;
	@%p58 bra 	$L__BB5_85;
	// begin inline asm
	nanosleep.u32 %r1000;
	// end inline asm
	shr.u32 	%r1000, %r1000, 1;
	// begin inline asm
	ld.relaxed.gpu.v2.u32 {%r998, %r999}, [%rd30];
	// end inline asm
	bra.uni 	$L__BB5_83;
$L__BB5_85:
	setp.eq.s32 	%p59, %r998, 101;
	mov.b32 	%r403, -1;
	vote.sync.ballot.b32 	%r404, %p59, %r403;
	and.b32  	%r405, %r404, %r327;
	or.b32  	%r406, %r405, -2147483648;
	add.s32 	%r407, %r406, -1;
	not.b32 	%r408, %r406;
	and.b32  	%r409, %r408, %r407;
	popc.b32 	%r382, %r409;
	mov.b32 	%r381, 1;
	// begin inline asm
	shfl.sync.down.b32 %r379, %r999, %r381, %r382, %r403;
	// end inline asm
	setp.lt.s32 	%p61, %r227, %r382;
	selp.b32 	%r410, %r379, 0, %p61;
	add.s32 	%r385, %r410, %r999;
	mov.b32 	%r386, 2;
	// begin inline asm
	shfl.sync.down.b32 %r384, %r385, %r386, %r382, %r403;
	// end inline asm
	add.s32 	%r411, %r227, 2;
	setp.gt.s32 	%p62, %r411, %r382;
	selp.b32 	%r412, 0, %r384, %p62;
	add.s32 	%r390, %r385, %r412;
	mov.b32 	%r391, 4;
	// begin inline asm
	shfl.sync.down.b32 %r389, %r390, %r391, %r382, %r403;
	// end inline asm
	add.s32 	%r413, %r227, 4;
	setp.gt.s32 	%p63, %r413, %r382;
	selp.b32 	%r414, 0, %r389, %p63;
	add.s32 	%r395, %r390, %r414;
	mov.b32 	%r396, 8;
	// begin inline asm
	shfl.sync.down.b32 %r394, %r395, %r396, %r382, %r403;
	// end inline asm
	add.s32 	%r415, %r227, 8;
	setp.gt.s32 	%p64, %r415, %r382;
	selp.b32 	%r416, 0, %r394, %p64;
	add.s32 	%r400, %r395, %r416;
	mov.b32 	%r401, 16;
	// begin inline asm
	shfl.sync.down.b32 %r399, %r400, %r401, %r382, %r403;
	// end inline asm
	add.s32 	%r417, %r227, 16;
	setp.gt.s32 	%p65, %r417, %r382;
	selp.b32 	%r418, 0, %r399, %p65;
	add.s32 	%r419, %r418, %r994;
	add.s32 	%r994, %r419, %r400;
	add.s32 	%r997, %r997, -32;
	bra.uni 	$L__BB5_81;
$L__BB5_86:
	@%p39 bra 	$L__BB5_88;
	add.s32 	%r372, %r994, %r149;
	add.s64 	%rd29, %rd13, 256;
	mov.b32 	%r371, 101;
	// begin inline asm
	st.relaxed.gpu.v2.u32 [%rd29], {%r371, %r372};
	// end inline asm
	st.shared.u32 	[_ZZN3cub18CUB_300001_SM_10006detail4scan16DeviceScanKernelINS2_10policy_hubIiiimN4cuda3std3__44plusIvEEE10Policy1000EN6thrust24THRUST_300001_SM_1000_NS6detail15normal_iteratorINSD_10device_ptrIiEEEESI_NS0_13ScanTileStateIiLb1EEES9_NS1_10InputValueIiPiEEmiLb0EiEEvT0_T1_T2_iT3_T4_T5_E12temp_storage+4], %r994;
	st.shared.u32 	[_ZZN3cub18CUB_300001_SM_10006detail4scan16DeviceScanKernelINS2_10policy_hubIiiimN4cuda3std3__44plusIvEEE10Policy1000EN6thrust24THRUST_300001_SM_1000_NS6detail15normal_iteratorINSD_10device_ptrIiEEEESI_NS0_13ScanTileStateIiLb1EEES9_NS1_10InputValueIiPiEEmiLb0EiEEvT0_T1_T2_iT3_T4_T5_E12temp_storage+8], %r372;
$L__BB5_88:
	setp.ne.s32 	%p54, %r227, 0;
	mov.u32 	%r1001, %r151;
	@%p54 bra 	$L__BB5_90;
	st.shared.u32 	[_ZZN3cub18CUB_300001_SM_10006detail4scan16DeviceScanKernelINS2_10policy_hubIiiimN4cuda3std3__44plusIvEEE10Policy1000EN6thrust24THRUST_300001_SM_1000_NS6detail15normal_iteratorINSD_10device_ptrIiEEEESI_NS0_13ScanTileStateIiLb1EEES9_NS1_10InputValueIiPiEEmiLb0EiEEvT0_T1_T2_iT3_T4_T5_E12temp_storage+84], %r994;
	mov.u32 	%r1001, %r994;
$L__BB5_90:
	bar.sync 	0;
	setp.eq.s32 	%p55, %r76, 0;
	ld.shared.u32 	%r373, [_ZZN3cub18CUB_300001_SM_10006detail4scan16DeviceScanKernelINS2_10policy_hubIiiimN4cuda3std3__44plusIvEEE10Policy1000EN6thrust24THRUST_300001_SM_1000_NS6detail15normal_iteratorINSD_10device_ptrIiEEEESI_NS0_13ScanTileStateIiLb1EEES9_NS1_10InputValueIiPiEEmiLb0EiEEvT0_T1_T2_iT3_T4_T5_E12temp_storage+84];
	selp.b32 	%r374, 0, %r373, %p55;
	add.s32 	%r1002, %r374, %r1001;
$L__BB5_91:
	add.s32 	%r514, %r1002, %r125;
	add.s32 	%r515, %r126, %r514;
	add.s32 	%r516, %r127, %r515;
	add.s32 	%r517, %r128, %r516;
	add.s32 	%r518, %r129, %r517;
	add.s32 	%r519, %r130, %r518;
	add.s32 	%r520, %r131, %r519;
	add.s32 	%r521, %r132, %r520;
	add.s32 	%r522, %r133, %r521;
	add.s32 	%r523, %r134, %r522;
	add.s32 	%r524, %r135, %r523;
	add.s32 	%r525, %r136, %r524;
	add.s32 	%r526, %r137, %r525;
	add.s32 	%r527, %r138, %r526;
	add.s32 	%r528, %r139, %r527;
	add.s32 	%r529, %r140, %r528;
	add.s32 	%r530, %r141, %r529;
	add.s32 	%r531, %r142, %r530;
	bar.sync 	0;
	st.shared.u32 	[%r124], %r1002;
	st.shared.u32 	[%r124+4], %r514;
	st.shared.u32 	[%r124+8], %r515;
	st.shared.u32 	[%r124+12], %r516;
	st.shared.u32 	[%r124+16], %r517;
	st.shared.u32 	[%r124+20], %r518;
	st.shared.u32 	[%r124+24], %r519;
	st.shared.u32 	[%r124+28], %r520;
	st.shared.u32 	[%r124+32], %r521;
	st.shared.u32 	[%r124+36], %r522;
	st.shared.u32 	[%r124+40], %r523;
	st.shared.u32 	[%r124+44], %r524;
	st.shared.u32 	[%r124+48], %r525;
	st.shared.u32 	[%r124+52], %r526;
	st.shared.u32 	[%r124+56], %r527;
	st.shared.u32 	[%r124+60], %r528;
	st.shared.u32 	[%r124+64], %r529;
	st.shared.u32 	[%r124+68], %r530;
	st.shared.u32 	[%r124+72], %r531;
	bar.warp.sync 	-1;
	ld.shared.u32 	%r185, [%r123];
	ld.shared.u32 	%r186, [%r123+128];
	ld.shared.u32 	%r187, [%r123+256];
	ld.shared.u32 	%r188, [%r123+384];
	ld.shared.u32 	%r189, [%r123+512];
	ld.shared.u32 	%r190, [%r123+640];
	ld.shared.u32 	%r191, [%r123+768];
	ld.shared.u32 	%r192, [%r123+896];
	ld.shared.u32 	%r193, [%r123+1024];
	ld.shared.u32 	%r194, [%r123+1152];
	ld.shared.u32 	%r195, [%r123+1280];
	ld.shared.u32 	%r196, [%r123+1408];
	ld.shared.u32 	%r197, [%r123+1536];
	ld.shared.u32 	%r198, [%r123+1664];
	ld.shared.u32 	%r199, [%r123+1792];
	ld.shared.u32 	%r200, [%r123+1920];
	ld.shared.u32 	%r201, [%r123+2048];
	ld.shared.u32 	%r202, [%r123+2176];
	ld.shared.u32 	%r203, [%r123+2304];
	setp.ne.s32 	%p80, %r76, 0;
	@%p80 bra 	$L__BB5_93;
	st.volatile.shared.u32 	[_ZZN3cub18CUB_300001_SM_10006detail4scan16DeviceScanKernelINS2_10policy_hubIiiimN4cuda3std3__44plusIvEEE10Policy1000EN6thrust24THRUST_300001_SM_1000_NS6detail15normal_iteratorINSD_10device_ptrIiEEEESI_NS0_13ScanTileStateIiLb1EEES9_NS1_10InputValueIiPiEEmiLb0EiEEvT0_T1_T2_iT3_T4_T5_E12temp_storage+31616], %r75;
$L__BB5_93:
	bar.sync 	0;
	ld.volatile.shared.u32 	%r204, [_ZZN3cub18CUB_300001_SM_10006detail4scan16DeviceScanKernelINS2_10policy_hubIiiimN4cuda3std3__44plusIvEEE10Policy1000EN6thrust24THRUST_300001_SM_1000_NS6detail15normal_iteratorINSD_10device_ptrIiEEEESI_NS0_13ScanTileStateIiLb1EEES9_NS1_10InputValueIiPiEEmiLb0EiEEvT0_T1_T2_iT3_T4_T5_E12temp_storage+31616];
	cvt.u64.u32 	%rd39, %r78;
	add.s64 	%rd40, %rd5, %rd39;
	setp.ge.s32 	%p81, %r78, %r204;
	shl.b64 	%rd41, %rd40, 2;
	add.s64 	%rd15, %rd4, %rd41;
	@%p81 bra 	$L__BB5_95;
	st.global.u32 	[%rd15], %r185;
$L__BB5_95:
	mov.u32 	%r532, %tid.x;
	and.b32  	%r533, %r532, 992;
	mul.lo.s32 	%r534, %r533, 19;
	and.b32  	%r535, %r532, 31;
	or.b32  	%r536, %r534, %r535;
	add.s32 	%r537, %r536, 32;
	setp.ge.s32 	%p82, %r537, %r204;
	@%p82 bra 	$L__BB5_97;
	st.global.u32 	[%rd15+128], %r186;
$L__BB5_97:
	add.s32 	%r543, %r536, 64;
	setp.ge.s32 	%p83, %r543, %r204;
	@%p83 bra 	$L__BB5_99;
	st.global.u32 	[%rd15+256], %r187;
$L__BB5_99:
	add.s32 	%r549, %r536, 96;
	setp.ge.s32 	%p84, %r549, %r204;
	@%p84 bra 	$L__BB5_101;
	st.global.u32 	[%rd15+384], %r188;
$L__BB5_101:
	add.s32 	%r555, %r536, 128;
	setp.ge.s32 	%p85, %r555, %r204;
	@%p85 bra 	$L__BB5_103;
	st.global.u32 	[%rd15+512], %r189;
$L__BB5_103:
	add.s32 	%r561, %r536, 160;
	setp.ge.s32 	%p86, %r561, %r204;
	@%p86 bra 	$L__BB5_105;
	st.global.u32 	[%rd15+640], %r190;
$L__BB5_105:
	add.s32 	%r567, %r536, 192;
	setp.ge.s32 	%p87, %r567, %r204;
	@%p87 bra 	$L__BB5_107;
	st.global.u32 	[%rd15+768], %r191;
$L__BB5_107:
	add.s32 	%r573, %r536, 224;
	setp.ge.s32 	%p88, %r573, %r204;
	@%p88 bra 	$L__BB5_109;
	st.global.u32 	[%rd15+896], %r192;
$L__BB5_109:
	setp.ge.s32 	%p89, %r95, %r204;
	@%p89 bra 	$L__BB5_111;
	st.global.u32 	[%rd15+1024], %r193;
$L__BB5_111:
	setp.ge.s32 	%p90, %r98, %r204;
	@%p90 bra 	$L__BB5_113;
	st.global.u32 	[%rd15+1152], %r194;
$L__BB5_113:
	add.s32 	%r579, %r536, 320;
	setp.ge.s32 	%p91, %r579, %r204;
	@%p91 bra 	$L__BB5_115;
	st.global.u32 	[%rd15+1280], %r195;
$L__BB5_115:
	add.s32 	%r585, %r536, 352;
	setp.ge.s32 	%p92, %r585, %r204;
	@%p92 bra 	$L__BB5_117;
	st.global.u32 	[%rd15+1408], %r196;
$L__BB5_117:
	add.s32 	%r591, %r536, 384;
	setp.ge.s32 	%p93, %r591, %r204;
	@%p93 bra 	$L__BB5_119;
	st.global.u32 	[%rd15+1536], %r197;
$L__BB5_119:
	add.s32 	%r597, %r536, 416;
	setp.ge.s32 	%p94, %r597, %r204;
	@%p94 bra 	$L__BB5_121;
	st.global.u32 	[%rd15+1664], %r198;
$L__BB5_121:
	add.s32 	%r603, %r536, 448;
	setp.ge.s32 	%p95, %r603, %r204;
	@%p95 bra 	$L__BB5_123;
	st.global.u32 	[%rd15+1792], %r199;
$L__BB5_123:
	add.s32 	%r609, %r536, 480;
	setp.ge.s32 	%p96, %r609, %r204;
	@%p96 bra 	$L__BB5_125;
	st.global.u32 	[%rd15+1920], %r200;
$L__BB5_125:
	add.s32 	%r615, %r536, 512;
	setp.ge.s32 	%p97, %r615, %r204;
	@%p97 bra 	$L__BB5_127;
	st.global.u32 	[%rd15+2048], %r201;
$L__BB5_127:
	setp.ge.s32 	%p98, %r115, %r204;
	@%p98 bra 	$L__BB5_129;
	st.global.u32 	[%rd15+2176], %r202;
$L__BB5_129:
	setp.ge.s32 	%p99, %r118, %r204;
	@%p99 bra 	$L__BB5_131;
	st.global.u32 	[%rd15+2304], %r203;
$L__BB5_131:
	ret;

}


// ===== COMPILED SASS (sm_100) =====

	.target	sm_100

	.elftype	@"ET_EXEC"


//--------------------- .note.nv.tkinfo           --------------------------
	.section	.note.nv.tkinfo,"",@"SHT_NOTE"
	.sectionflags	@"SHF_NOTE_NV_TKINFO"
	.tkinfo
        /*0018*/ 	.word	0x00000002
        /*0030*/ 	.string	""
        /*0030*/ 	.string	"ptxas"
        /*0030*/ 	.string	"Cuda compilation tools, release 13.0, V13.0.88"
        /*0030*/ 	.string	"Build cuda_13.0.r13.0/compiler.36424714_0"
        /*0030*/ 	.string	"-arch sm_100 -m 64 "



//--------------------- .note.nv.cuinfo           --------------------------
	.section	.note.nv.cuinfo,"",@"SHT_NOTE"
	.sectionflags	@"SHF_NOTE_NV_CUINFO"
        /*0018*/ 	.short	0x0002
        /*001a*/ 	.short	0x0064
        /*001c*/ 	.short	0x0082
	.zero		2


//--------------------- .nv.info                  --------------------------
	.section	.nv.info,"",@"SHT_CUDA_INFO"
	.align	4


	//----- nvinfo : EIATTR_REGCOUNT
	.align		4
        /*0000*/ 	.byte	0x04, 0x2f
        /*0002*/ 	.short	(.L_47 - .L_46)
	.align		4
.L_46:
        /*0004*/ 	.word	index@(_Z3subIiiEvPT_PKT0_S4_lll)
        /*0008*/ 	.word	0x00000018


	//----- nvinfo : EIATTR_FRAME_SIZE
	.align		4
.L_47:
        /*000c*/ 	.byte	0x04, 0x11
        /*000e*/ 	.short	(.L_49 - .L_48)
	.align		4
.L_48:
        /*0010*/ 	.word	index@(_Z3subIiiEvPT_PKT0_S4_lll)
        /*0014*/ 	.word	0x00000000


	//----- nvinfo : EIATTR_REGCOUNT
	.align		4
.L_49:
        /*0018*/ 	.byte	0x04, 0x2f
        /*001a*/ 	.short	(.L_51 - .L_50)
	.align		4
.L_50:
        /*001c*/ 	.word	index@(_ZN3cub18CUB_300001_SM_10006detail11EmptyKernelIvEEvv)
        /*0020*/ 	.word	0x00000004


	//----- nvinfo : EIATTR_FRAME_SIZE
	.align		4
.L_51:
        /*0024*/ 	.byte	0x04, 0x11
        /*0026*/ 	.short	(.L_53 - .L_52)
	.align		4
.L_52:
        /*0028*/ 	.word	index@(_ZN3cub18CUB_300001_SM_10006detail11EmptyKernelIvEEvv)
        /*002c*/ 	.word	0x00000000


	//----- nvinfo : EIATTR_REGCOUNT
	.align		4
.L_53:
        /*0030*/ 	.byte	0x04, 0x2f
        /*0032*/ 	.short	(.L_55 - .L_54)
	.align		4
.L_54:
        /*0034*/ 	.word	index@(_ZN3cub18CUB_300001_SM_10006detail8for_each13static_kernelINS2_12policy_hub_t12policy_500_tEmN6thrust24THRUST_300001_SM_1000_NS8cuda_cub20__uninitialized_fill7functorINS7_10device_ptrIiEEiEEEEvT0_T1_)
        /*0038*/ 	.word	0x00000008


	//----- nvinfo : EIATTR_FRAME_SIZE
	.align		4
.L_55:
        /*003c*/ 	.byte	0x04, 0x11
        /*003e*/ 	.short	(.L_57 - .L_56)
	.align		4
.L_56:
        /*0040*/ 	.word	index@(_ZN3cub18CUB_300001_SM_10006detail8for_each13static_kernelINS2_12policy_hub_t12policy_500_tEmN6thrust24THRUST_300001_SM_1000_NS8cuda_cub20__uninitialized_fill7functorINS7_10device_ptrIiEEiEEEEvT0_T1_)
        /*0044*/ 	.word	0x00000000


	//----- nvinfo : EIATTR_REGCOUNT
	.align		4
.L_57:
        /*0048*/ 	.byte	0x04, 0x2f
        /*004a*/ 	.short	(.L_59 - .L_58)
	.align		4
.L_58:
        /*004c*/ 	.word	index@(_ZN3cub18CUB_300001_SM_10006detail4scan20DeviceScanInitKernelINS0_13ScanTileStateIiLb1EEEEEvT_i)
        /*0050*/ 	.word	0x00000008


	//----- nvinfo : EIATTR_FRAME_SIZE
	.align		4
.L_59:
        /*0054*/ 	.byte	0x04, 0x11
        /*0056*/ 	.short	(.L_61 - .L_60)
	.align		4
.L_60:
        /*0058*/ 	.word	index@(_ZN3cub18CUB_300001_SM_10006detail4scan20DeviceScanInitKernelINS0_13ScanTileStateIiLb1EEEEEvT_i)
        /*005c*/ 	.word	0x00000000


	//----- nvinfo : EIATTR_REGCOUNT
	.align		4
.L_61:
        /*0060*/ 	.byte	0x04, 0x2f
        /*0062*/ 	.short	(.L_63 - .L_62)
	.align		4
.L_62:
        /*0064*/ 	.word	index@(_ZN3cub18CUB_300001_SM_10006detail4scan16DeviceScanKernelINS2_10policy_hubIiiijN4cuda3std3__44plusIvEEE10Policy1000EN6thrust24THRUST_300001_SM_1000_NS6detail15normal_iteratorINSD_10device_ptrIiEEEESI_NS0_13ScanTileStateIiLb1EEES9_NS1_10InputValueIiPiEEjiLb0EiEEvT0_T1_T2_iT3_T4_T5_)
        /*0068*/ 	.word	0x00000038


	//----- nvinfo : EIATTR_FRAME_SIZE
	.align		4
.L_63:
        /*006c*/ 	.byte	0x04, 0x11
        /*006e*/ 	.short	(.L_65 - .L_64)
	.align		4
.L_64:
        /*0070*/ 	.word	index@(_ZN3cub18CUB_300001_SM_10006detail4scan16DeviceScanKernelINS2_10policy_hubIiiijN4cuda3std3__44plusIvEEE10Policy1000EN6thrust24THRUST_300001_SM_1000_NS6detail15normal_iteratorINSD_10device_ptrIiEEEESI_NS0_13ScanTileStateIiLb1EEES9_NS1_10InputValueIiPiEEjiLb0EiEEvT0_T1_T2_iT3_T4_T5_)
        /*0074*/ 	.word	0x00000000


	//----- nvinfo : EIATTR_REGCOUNT
	.align		4
.L_65:
        /*0078*/ 	.byte	0x04, 0x2f
        /*007a*/ 	.short	(.L_67 - .L_66)
	.align		4
.L_66:
        /*007c*/ 	.word	index@(_ZN3cub18CUB_300001_SM_10006detail4scan16DeviceScanKernelINS2_10policy_hubIiiimN4cuda3std3__44plusIvEEE10Policy1000EN6thrust24THRUST_300001_SM_1000_NS6detail15normal_iteratorINSD_10device_ptrIiEEEESI_NS0_13ScanTileStateIiLb1EEES9_NS1_10InputValueIiPiEEmiLb0EiEEvT0_T1_T2_iT3_T4_T5_)
        /*0080*/ 	.word	0x00000030


	//----- nvinfo : EIATTR_FRAME_SIZE
	.align		4
.L_67:
        /*0084*/ 	.byte	0x04, 0x11
        /*0086*/ 	.short	(.L_69 - .L_68)
	.align		4
.L_68:
        /*0088*/ 	.word	index@(_ZN3cub18CUB_300001_SM_10006detail4scan16DeviceScanKernelINS2_10policy_hubIiiimN4cuda3std3__44plusIvEEE10Policy1000EN6thrust24THRUST_300001_SM_1000_NS6detail15normal_iteratorINSD_10device_ptrIiEEEESI_NS0_13ScanTileStateIiLb1EEES9_NS1_10InputValueIiPiEEmiLb0EiEEvT0_T1_T2_iT3_T4_T5_)
        /*008c*/ 	.word	0x00000000


	//----- nvinfo : EIATTR_MIN_STACK_SIZE
	.align		4
.L_69:
        /*0090*/ 	.byte	0x04, 0x12
        /*0092*/ 	.short	(.L_71 - .L_70)
	.align		4
.L_70:
        /*0094*/ 	.word	index@(_ZN3cub18CUB_300001_SM_10006detail4scan16DeviceScanKernelINS2_10policy_hubIiiimN4cuda3std3__44plusIvEEE10Policy1000EN6thrust24THRUST_300001_SM_1000_NS6detail15normal_iteratorINSD_10device_ptrIiEEEESI_NS0_13ScanTileStateIiLb1EEES9_NS1_10InputValueIiPiEEmiLb0EiEEvT0_T1_T2_iT3_T4_T5_)
        /*0098*/ 	.word	0x00000000


	//----- nvinfo : EIATTR_MIN_STACK_SIZE
	.align		4
.L_71:
        /*009c*/ 	.byte	0x04, 0x12
        /*009e*/ 	.short	(.L_73 - .L_72)
	.align		4
.L_72:
        /*00a0*/ 	.word	index@(_ZN3cub18CUB_300001_SM_10006detail4scan16DeviceScanKernelINS2_10policy_hubIiiijN4cuda3std3__44plusIvEEE10Policy1000EN6thrust24THRUST_300001_SM_1000_NS6detail15normal_iteratorINSD_10device_ptrIiEEEESI_NS0_13ScanTileStateIiLb1EEES9_NS1_10InputValueIiPiEEjiLb0EiEEvT0_T1_T2_iT3_T4_T5_)
        /*00a4*/ 	.word	0x00000000


	//----- nvinfo : EIATTR_MIN_STACK_SIZE
	.align		4
.L_73:
        /*00a8*/ 	.byte	0x04, 0x12
        /*00aa*/ 	.short	(.L_75 - .L_74)
	.align		4
.L_74:
        /*00ac*/ 	.word	index@(_ZN3cub18CUB_300001_SM_10006detail4scan20DeviceScanInitKernelINS0_13ScanTileStateIiLb1EEEEEvT_i)
        /*00b0*/ 	.word	0x00000000


	//----- nvinfo : EIATTR_MIN_STACK_SIZE
	.align		4
.L_75:
        /*00b4*/ 	.byte	0x04, 0x12
        /*00b6*/ 	.short	(.L_77 - .L_76)
	.align		4
.L_76:
        /*00b8*/ 	.word	index@(_ZN3cub18CUB_300001_SM_10006detail8for_each13static_kernelINS2_12policy_hub_t12policy_500_tEmN6thrust24THRUST_300001_SM_1000_NS8cuda_cub20__uninitialized_fill7functorINS7_10device_ptrIiEEiEEEEvT0_T1_)
        /*00bc*/ 	.word	0x00000000


	//----- nvinfo : EIATTR_MIN_STACK_SIZE
	.align		4
.L_77:
        /*00c0*/ 	.byte	0x04, 0x12
        /*00c2*/ 	.short	(.L_79 - .L_78)
	.align		4
.L_78:
        /*00c4*/ 	.word	index@(_ZN3cub18CUB_300001_SM_10006detail11EmptyKernelIvEEvv)
        /*00c8*/ 	.word	0x00000000


	//----- nvinfo : EIATTR_MIN_STACK_SIZE
	.align		4
.L_79:
        /*00cc*/ 	.byte	0x04, 0x12
        /*00ce*/ 	.short	(.L_81 - .L_80)
	.align		4
.L_80:
        /*00d0*/ 	.word	index@(_Z3subIiiEvPT_PKT0_S4_lll)
        /*00d4*/ 	.word	0x00000000
.L_81:


//--------------------- .nv.compat                --------------------------
	.section	.nv.compat,"",@"SHT_CUDA_COMPAT_INFO"
	.align	4
        /*0000*/ 	.byte	0x02, 0x09, 0x00, 0x00, 0x02, 0x02, 0x01, 0x00, 0x02, 0x05, 0x05, 0x00, 0x03, 0x07, 0x01, 0x01
        /*0010*/ 	.byte	0x02, 0x03, 0x00, 0x00, 0x02, 0x06, 0x01, 0x00, 0x04, 0x0b, 0x08, 0x00, 0x09, 0x00, 0x00, 0x00
        /*0020*/ 	.byte	0x00, 0x00, 0x00, 0x00


//--------------------- .nv.info._ZN3cub18CUB_300001_SM_10006detail4scan16DeviceScanKernelINS2_10policy_hubIiiimN4cuda3std3__44plusIvEEE10Policy1000EN6thrust24THRUST_300001_SM_1000_NS6detail15normal_iteratorINSD_10device_ptrIiEEEESI_NS0_13ScanTileStateIiLb1EEES9_NS1_10InputValueIiPiEEmiLb0EiEEvT0_T1_T2_iT3_T4_T5_ --------------------------
	.section	.nv.info._ZN3cub18CUB_300001_SM_10006detail4scan16DeviceScanKernelINS2_10policy_hubIiiimN4cuda3std3__44plusIvEEE10Policy1000EN6thrust24THRUST_300001_SM_1000_NS6detail15normal_iteratorINSD_10device_ptrIiEEEESI_NS0_13ScanTileStateIiLb1EEES9_NS1_10InputValueIiPiEEmiLb0EiEEvT0_T1_T2_iT3_T4_T5_,"",@"SHT_CUDA_INFO"
	.sectionflags	@""
	.align	4


	//----- nvinfo : EIATTR_CUDA_API_VERSION
	.align		4
        /*0000*/ 	.byte	0x04, 0x37
        /*0002*/ 	.short	(.L_83 - .L_82)
.L_82:
        /*0004*/ 	.word	0x00000082


	//----- nvinfo : EIATTR_KPARAM_INFO
	.align		4
.L_83:
        /*0008*/ 	.byte	0x04, 0x17
        /*000a*/ 	.short	(.L_85 - .L_84)
.L_84:
        /*000c*/ 	.word	0x00000000
        /*0010*/ 	.short	0x0006
        /*0012*/ 	.short	0x0030
        /*0014*/ 	.byte	0x00, 0xf0, 0x21, 0x00


	//----- nvinfo : EIATTR_KPARAM_INFO
	.align		4
.L_85:
        /*0018*/ 	.byte	0x04, 0x17
        /*001a*/ 	.short	(.L_87 - .L_86)
.L_86:
        /*001c*/ 	.word	0x00000000
        /*0020*/ 	.short	0x0005
        /*0022*/ 	.short	0x0020
        /*0024*/ 	.byte	0x00, 0xf0, 0x41, 0x00


	//----- nvinfo : EIATTR_KPARAM_INFO
	.align		4
.L_87:
        /*0028*/ 	.byte	0x04, 0x17
        /*002a*/ 	.short	(.L_89 - .L_88)
.L_88:
        /*002c*/ 	.word	0x00000000
        /*0030*/ 	.short	0x0004
        /*0032*/ 	.short	0x001c
        /*0034*/ 	.byte	0x00, 0xf0, 0x05, 0x00


	//----- nvinfo : EIATTR_KPARAM_INFO
	.align		4
.L_89:
        /*0038*/ 	.byte	0x04, 0x17
        /*003a*/ 	.short	(.L_91 - .L_90)
.L_90:
        /*003c*/ 	.word	0x00000000
        /*0040*/ 	.short	0x0003
        /*0042*/ 	.short	0x0018
        /*0044*/ 	.byte	0x00, 0xf0, 0x11, 0x00


	//----- nvinfo : EIATTR_KPARAM_INFO
	.align		4
.L_91:
        /*0048*/ 	.byte	0x04, 0x17
        /*004a*/ 	.short	(.L_93 - .L_92)
.L_92:
        /*004c*/ 	.word	0x00000000
        /*0050*/ 	.short	0x0002
        /*0052*/ 	.short	0x0010
        /*0054*/ 	.byte	0x00, 0xf0, 0x21, 0x00


	//----- nvinfo : EIATTR_KPARAM_INFO
	.align		4
.L_93:
        /*0058*/ 	.byte	0x04, 0x17
        /*005a*/ 	.short	(.L_95 - .L_94)
.L_94:
        /*005c*/ 	.word	0x00000000
        /*0060*/ 	.short	0x0001
        /*0062*/ 	.short	0x0008
        /*0064*/ 	.byte	0x00, 0xf0, 0x21, 0x00


	//----- nvinfo : EIATTR_KPARAM_INFO
	.align		4
.L_95:
        /*0068*/ 	.byte	0x04, 0x17
        /*006a*/ 	.short	(.L_97 - .L_96)
.L_96:
        /*006c*/ 	.word	0x00000000
        /*0070*/ 	.short	0x0000
        /*0072*/ 	.short	0x0000
        /*0074*/ 	.byte	0x00, 0xf0, 0x21, 0x00


	//----- nvinfo : EIATTR_SPARSE_MMA_MASK
	.align		4
.L_97:
        /*0078*/ 	.byte	0x03, 0x50
        /*007a*/ 	.short	0x0000


	//----- nvinfo : EIATTR_MAXREG_COUNT
	.align		4
        /*007c*/ 	.byte	0x03, 0x1b
        /*007e*/ 	.short	0x0080


	//----- nvinfo : EIATTR_NUM_BARRIERS
	.align		4
        /*0080*/ 	.byte	0x02, 0x4c
        /*0082*/ 	.byte	0x01
	.zero		1


	//----- nvinfo : EIATTR_MERCURY_ISA_VERSION
	.align		4
        /*0084*/ 	.byte	0x03, 0x5f
        /*0086*/ 	.short	0x0101


	//----- nvinfo : EIATTR_COOP_GROUP_MASK_REGIDS
	.align		4
        /*0088*/ 	.byte	0x04, 0x29
        /*008a*/ 	.short	(.L_99 - .L_98)


	//   ....[0]....
.L_98:
        /*008c*/ 	.word	0xffffffff


	//   ....[1]....
        /*0090*/ 	.word	0xffffffff


	//   ....[2]....
        /*0094*/ 	.word	0xffffffff


	//   ....[3]....
        /*0098*/ 	.word	0xffffffff


	//   ....[4]....
        /*009c*/ 	.word	0xffffffff


	//   ....[5]....
        /*00a0*/ 	.word	0xffffffff


	//   ....[6]....
        /*00a4*/ 	.word	0xffffffff


	//   ....[7]....
        /*00a8*/ 	.word	0xffffffff


	//   ....[8]....
        /*00ac*/ 	.word	0xffffffff


	//   ....[9]....
        /*00b0*/ 	.word	0xffffffff


	//   ....[10]....
        /*00b4*/ 	.word	0xffffffff


	//   ....[11]....
        /*00b8*/ 	.word	0xffffffff


	//   ....[12]....
        /*00bc*/ 	.word	0xffffffff


	//   ....[13]....
        /*00c0*/ 	.word	0xffffffff


	//   ....[14]....
        /*00c4*/ 	.word	0xffffffff


	//   ....[15]....
        /*00c8*/ 	.word	0xffffffff


	//   ....[16]....
        /*00cc*/ 	.word	0xffffffff


	//   ....[17]....
        /*00d0*/ 	.word	0xffffffff


	//   ....[18]....
        /*00d4*/ 	.word	0xffffffff


	//   ....[19]....
        /*00d8*/ 	.word	0xffffffff


	//   ....[20]....
        /*00dc*/ 	.word	0xffffffff


	//   ....[21]....
        /*00e0*/ 	.word	0xffffffff


	//   ....[22]....
        /*00e4*/ 	.word	0xffffffff


	//   ....[23]....
        /*00e8*/ 	.word	0xffffffff


	//   ....[24]....
        /*00ec*/ 	.word	0xffffffff


	//   ....[25]....
        /*00f0*/ 	.word	0xffffffff


	//   ....[26]....
        /*00f4*/ 	.word	0xffffffff


	//   ....[27]....
        /*00f8*/ 	.word	0xffffffff


	//   ....[28]....
        /*00fc*/ 	.word	0xffffffff


	//   ....[29]....
        /*0100*/ 	.word	0xffffffff


	//   ....[30]....
        /*0104*/ 	.word	0xffffffff


	//   ....[31]....
        /*0108*/ 	.word	0xffffffff


	//   ....[32]....
        /*010c*/ 	.word	0xffffffff


	//   ....[33]....
        /*0110*/ 	.word	0xffffffff


	//   ....[34]....
        /*0114*/ 	.word	0xffffffff


	//   ....[35]....
        /*0118*/ 	.word	0xffffffff


	//   ....[36]....
        /*011c*/ 	.word	0xffffffff


	//   ....[37]....
        /*0120*/ 	.word	0xffffffff


	//   ....[38]....
        /*0124*/ 	.word	0xffffffff


	//   ....[39]....
        /*0128*/ 	.word	0xffffffff


	//   ....[40]....
        /*012c*/ 	.word	0xffffffff


	//   ....[41]....
        /*0130*/ 	.word	0xffffffff


	//   ....[42]....
        /*0134*/ 	.word	0xffffffff


	//   ....[43]....
        /*0138*/ 	.word	0xffffffff


	//   ....[44]....
        /*013c*/ 	.word	0xffffffff


	//   ....[45]....
        /*0140*/ 	.word	0xffffffff


	//   ....[46]....
        /*0144*/ 	.word	0xffffffff


	//   ....[47]....
        /*0148*/ 	.word	0xffffffff


	//   ....[48]....
        /*014c*/ 	.word	0xffffffff


	//   ....[49]....
        /*0150*/ 	.word	0xffffffff


	//   ....[50]....
        /*0154*/ 	.word	0xffffffff


	//   ....[51]....
        /*0158*/ 	.word	0xffffffff


	//   ....[52]....
        /*015c*/ 	.word	0xffffffff


	//   ....[53]....
        /*0160*/ 	.word	0xffffffff


	//   ....[54]....
        /*0164*/ 	.word	0xffffffff


	//   ....[55]....
        /*0168*/ 	.word	0xffffffff


	//   ....[56]....
        /*016c*/ 	.word	0xffffffff


	//   ....[57]....
        /*0170*/ 	.word	0xffffffff


	//   ....[58]....
        /*0174*/ 	.word	0xffffffff


	//   ....[59]....
        /*0178*/ 	.word	0xffffffff


	//   ....[60]....
        /*017c*/ 	.word	0x0500000a


	//   ....[61]....
        /*0180*/ 	.word	0x0500000a


	//   ....[62]....
        /*0184*/ 	.word	0x0500000a


	//   ....[63]....
        /*0188*/ 	.word	0x0500000a


	//   ....[64]....
        /*018c*/ 	.word	0x0500000a


	//   ....[65]....
        /*0190*/ 	.word	0x0500000a


	//   ....[66]....
        /*0194*/ 	.word	0x0500000a


	//   ....[67]....
        /*0198*/ 	.word	0x0500000a


	//   ....[68]....
        /*019c*/ 	.word	0x0500000a


	//   ....[69]....
        /*01a0*/ 	.word	0x0500000a


	//   ....[70]....
        /*01a4*/ 	.word	0x0500000a


	//   ....[71]....
        /*01a8*/ 	.word	0x0500000a


	//   ....[72]....
        /*01ac*/ 	.word	0x0500000a


	//   ....[73]....
        /*01b0*/ 	.word	0x0500000a


	//   ....[74]....
        /*01b4*/ 	.word	0x0500000a


	//   ....[75]....
        /*01b8*/ 	.word	0x0500000a


	//   ....[76]....
        /*01bc*/ 	.word	0x0500000a


	//   ....[77]....
        /*01c0*/ 	.word	0x0500000a


	//   ....[78]....
        /*01c4*/ 	.word	0x0500000a


	//   ....[79]....
        /*01c8*/ 	.word	0x0500000a


	//   ....[80]....
        /*01cc*/ 	.word	0x0500000a


	//   ....[81]....
        /*01d0*/ 	.word	0x0500000a


	//   ....[82]....
        /*01d4*/ 	.word	0x0500000a


	//   ....[83]....
        /*01d8*/ 	.word	0x0500000a


	//   ....[84]....
        /*01dc*/ 	.word	0x0500000a


	//   ....[85]....
        /*01e0*/ 	.word	0x0500000a


	//   ....[86]....
        /*01e4*/ 	.word	0x0500000a


	//   ....[87]....
        /*01e8*/ 	.word	0x0500000a


	//   ....[88]....
        /*01ec*/ 	.word	0x0500000a


	//   ....[89]....
        /*01f0*/ 	.word	0x0500000a


	//   ....[90]....
        /*01f4*/ 	.word	0x0500000a


	//   ....[91]....
        /*01f8*/ 	.word	0x0500000a


	//   ....[92]....
        /*01fc*/ 	.word	0x0500000a


	//   ....[93]....
        /*0200*/ 	.word	0x0500000a


	//   ....[94]....
        /*0204*/ 	.word	0x0500000a


	//   ....[95]....
        /*0208*/ 	.word	0x0500000a


	//----- nvinfo : EIATTR_COOP_GROUP_INSTR_OFFSETS
	.align		4
.L_99:
        /*020c*/ 	.byte	0x04, 0x28
        /*020e*/ 	.short	(.L_101 - .L_100)


	//   ....[0]....
.L_100:
        /*0210*/ 	.word	0x000004d0


	//   ....[1]....
        /*0214*/ 	.word	0x000006f0


	//   ....[2]....
        /*0218*/ 	.word	0x00000710


	//   ....[3]....
        /*021c*/ 	.word	0x00000730


	//   ....[4]....
        /*0220*/ 	.word	0x00000750


	//   ....[5]....
        /*0224*/ 	.word	0x00000770


	//   ....[6]....
        /*0228*/ 	.word	0x00000b80


	//   ....[7]....
        /*022c*/ 	.word	0x00000ba0


	//   ....[8]....
        /*0230*/ 	.word	0x00000bc0


	//   ....[9]....
        /*0234*/ 	.word	0x00000be0


	//   ....[10]....
        /*0238*/ 	.word	0x00000c00


	//   ....[11]....
        /*023c*/ 	.word	0x00001000


	//   ....[12]....
        /*0240*/ 	.word	0x00001090


	//   ....[13]....
        /*0244*/ 	.word	0x000010f0


	//   ....[14]....
        /*0248*/ 	.word	0x00001160


	//   ....[15]....
        /*024c*/ 	.word	0x000011c0


	//   ....[16]....
        /*0250*/ 	.word	0x00001210


	//   ....[17]....
        /*0254*/ 	.word	0x00001270


	//   ....[18]....
        /*0258*/ 	.word	0x000012c0


	//   ....[19]....
        /*025c*/ 	.word	0x000012e0


	//   ....[20]....
        /*0260*/ 	.word	0x000013a0


	//   ....[21]....
        /*0264*/ 	.word	0x00001430


	//   ....[22]....
        /*0268*/ 	.word	0x00001480


	//   ....[23]....
        /*026c*/ 	.word	0x000014e0


	//   ....[24]....
        /*0270*/ 	.word	0x00001540


	//   ....[25]....
        /*0274*/ 	.word	0x00001580


	//   ....[26]....
        /*0278*/ 	.word	0x000015c0


	//   ....[27]....
        /*027c*/ 	.word	0x00001600


	//   ....[28]....
        /*0280*/ 	.word	0x00001610


	//   ....[29]....
        /*0284*/ 	.word	0x00001a50


	//   ....[30]....
        /*0288*/ 	.word	0x00002430


	//   ....[31]....
        /*028c*/ 	.word	0x00002650


	//   ....[32]....
        /*0290*/ 	.word	0x00002670


	//   ....[33]....
        /*0294*/ 	.word	0x00002690


	//   ....[34]....
        /*0298*/ 	.word	0x000026b0


	//   ....[35]....
        /*029c*/ 	.word	0x000026d0


	//   ....[36]....
        /*02a0*/ 	.word	0x00002a60


	//   ....[37]....
        /*02a4*/ 	.word	0x00002a80


	//   ....[38]....
        /*02a8*/ 	.word	0x00002aa0


	//   ....[39]....
        /*02ac*/ 	.word	0x00002ac0


	//   ....[40]....
        /*02b0*/ 	.word	0x00002ae0


	//   ....[41]....
        /*02b4*/ 	.word	0x00002ee0


	//   ....[42]....
        /*02b8*/ 	.word	0x00002f70


	//   ....[43]....
        /*02bc*/ 	.word	0x00002fd0


	//   ....[44]....
        /*02c0*/ 	.word	0x00003030


	//   ....[45]....
        /*02c4*/ 	.word	0x00003090


	//   ....[46]....
        /*02c8*/ 	.word	0x000030f0


	//   ....[47]....
        /*02cc*/ 	.word	0x00003140


	//   ....[48]....
        /*02d0*/ 	.word	0x000031b0


	//   ....[49]....
        /*02d4*/ 	.word	0x000031c0


	//   ....[50]....
        /*02d8*/ 	.word	0x00003280


	//   ....[51]....
        /*02dc*/ 	.word	0x00003310


	//   ....[52]....
        /*02e0*/ 	.word	0x00003360


	//   ....[53]....
        /*02e4*/ 	.word	0x000033d0


	//   ....[54]....
        /*02e8*/ 	.word	0x00003430


	//   ....[55]....
        /*02ec*/ 	.word	0x00003480


	//   ....[56]....
        /*02f0*/ 	.word	0x000034c0


	//   ....[57]....
        /*02f4*/ 	.word	0x00003520


	//   ....[58]....
        /*02f8*/ 	.word	0x00003530


	//   ....[59]....
        /*02fc*/ 	.word	0x000039a0


	//   ....[60]....
        /*0300*/ 	.word	0x00003f30


	//   ....[61]....
        /*0304*/ 	.word	0x00003fb0


	//   ....[62]....
        /*0308*/ 	.word	0x00004040


	//   ....[63]....
        /*030c*/ 	.word	0x00004120


	//   ....[64]....
        /*0310*/ 	.word	0x000041a0


	//   ....[65]....
        /*0314*/ 	.word	0x00004230


	//   ....[66]....
        /*0318*/ 	.word	0x000042b0


	//   ....[67]....
        /*031c*/ 	.word	0x00004330


	//   ....[68]....
        /*0320*/ 	.word	0x00004360


	//   ....[69]....
        /*0324*/ 	.word	0x00004430


	//   ....[70]....
        /*0328*/ 	.word	0x000044b0


	//   ....[71]....
        /*032c*/ 	.word	0x00004530


	//   ....[72]....
        /*0330*/ 	.word	0x000045e0


	//   ....[73]....
        /*0334*/ 	.word	0x00004670


	//   ....[74]....
        /*0338*/ 	.word	0x000046f0


	//   ....[75]....
        /*033c*/ 	.word	0x00004760


	//   ....[76]....
        /*0340*/ 	.word	0x000047e0


	//   ....[77]....
        /*0344*/ 	.word	0x00004840


	//   ....[78]....
        /*0348*/ 	.word	0x000048b0


	//   ....[79]....
        /*034c*/ 	.word	0x00004930


	//   ....[80]....
        /*0350*/ 	.word	0x000049d0


	//   ....[81]....
        /*0354*/ 	.word	0x00004a90


	//   ....[82]....
        /*0358*/ 	.word	0x00004b30


	//   ....[83]....
        /*035c*/ 	.word	0x00004bc0


	//   ....[84]....
        /*0360*/ 	.word	0x00004c50


	//   ....[85]....
        /*0364*/ 	.word	0x00004cc0


	//   ....[86]....
        /*0368*/ 	.word	0x00004cf0


	//   ....[87]....
        /*036c*/ 	.word	0x00004dc0


	//   ....[88]....
        /*0370*/ 	.word	0x00004e40


	//   ....[89]....
        /*0374*/ 	.word	0x00004ec0


	//   ....[90]....
        /*0378*/ 	.word	0x00004f80


	//   ....[91]....
        /*037c*/ 	.word	0x00005020


	//   ....[92]....
        /*0380*/ 	.word	0x000050b0


	//   ....[93]....
        /*0384*/ 	.word	0x00005140


	//   ....[94]....
        /*0388*/ 	.word	0x000051d0


	//   ....[95]....
        /*038c*/ 	.word	0x00005230


	//----- nvinfo : EIATTR_VRC_CTA_INIT_COUNT
	.align		4
.L_101:
        /*0390*/ 	.byte	0x02, 0x4a
	.zero		1
	.zero		1


	//----- nvinfo : EIATTR_EXIT_INSTR_OFFSETS
	.align		4
        /*0394*/ 	.byte	0x04, 0x1c
        /*0396*/ 	.short	(.L_103 - .L_102)


	//   ....[0]....
.L_102:
        /*0398*/ 	.word	0x00001ce0


	//   ....[1]....
        /*039c*/ 	.word	0x00001d10


	//   ....[2]....
        /*03a0*/ 	.word	0x00003ec0


	//   ....[3]....
        /*03a4*/ 	.word	0x00003ee0


	//----- nvinfo : EIATTR_MAX_THREADS
	.align		4
.L_103:
        /*03a8*/ 	.byte	0x04, 0x05
        /*03aa*/ 	.short	(.L_105 - .L_104)
.L_104:
        /*03ac*/ 	.word	0x000001a0
        /*03b0*/ 	.word	0x00000001
        /*03b4*/ 	.word	0x00000001


	//----- nvinfo : EIATTR_CRS_STACK_SIZE
	.align		4
.L_105:
        /*03b8*/ 	.byte	0x04, 0x1e
        /*03ba*/ 	.short	(.L_107 - .L_106)
.L_106:
        /*03bc*/ 	.word	0x00000000


	//----- nvinfo : EIATTR_CBANK_PARAM_SIZE
	.align		4
.L_107:
        /*03c0*/ 	.byte	0x03, 0x19
        /*03c2*/ 	.short	0x0038


	//----- nvinfo : EIATTR_PARAM_CBANK
	.align		4
        /*03c4*/ 	.byte	0x04, 0x0a
        /*03c6*/ 	.short	(.L_109 - .L_108)
	.align		4
.L_108:
        /*03c8*/ 	.word	index@(.nv.constant0._ZN3cub18CUB_300001_SM_10006detail4scan16DeviceScanKernelINS2_10policy_hubIiiimN4cuda3std3__44plusIvEEE10Policy1000EN6thrust24THRUST_300001_SM_1000_NS6detail15normal_iteratorINSD_10device_ptrIiEEEESI_NS0_13ScanTileStateIiLb1EEES9_NS1_10InputValueIiPiEEmiLb0EiEEvT0_T1_T2_iT3_T4_T5_)
        /*03cc*/ 	.short	0x0380
        /*03ce*/ 	.short	0x0038


	//----- nvinfo : EIATTR_SW_WAR
	.align		4
.L_109:
        /*03d0*/ 	.byte	0x04, 0x36
        /*03d2*/ 	.short	(.L_111 - .L_110)
.L_110:
        /*03d4*/ 	.word	0x00000008
.L_111:


//--------------------- .nv.info._ZN3cub18CUB_300001_SM_10006detail4scan16DeviceScanKernelINS2_10policy_hubIiiijN4cuda3std3__44plusIvEEE10Policy1000EN6thrust24THRUST_300001_SM_1000_NS6detail15normal_iteratorINSD_10device_ptrIiEEEESI_NS0_13ScanTileStateIiLb1EEES9_NS1_10InputValueIiPiEEjiLb0EiEEvT0_T1_T2_iT3_T4_T5_ --------------------------
	.section	.nv.info._ZN3cub18CUB_300001_SM_10006detail4scan16DeviceScanKernelINS2_10policy_hubIiiijN4cuda3std3__44plusIvEEE10Policy1000EN6thrust24THRUST_300001_SM_1000_NS6detail15normal_iteratorINSD_10device_ptrIiEEEESI_NS0_13ScanTileStateIiLb1EEES9_NS1_10InputValueIiPiEEjiLb0EiEEvT0_T1_T2_iT3_T4_T5_,"",@"SHT_CUDA_INFO"
	.sectionflags	@""
	.align	4


	//----- nvinfo : EIATTR_CUDA_API_VERSION
	.align		4
        /*0000*/ 	.byte	0x04, 0x37
        /*0002*/ 	.short	(.L_113 - .L_112)
.L_112:
        /*0004*/ 	.word	0x00000082


	//----- nvinfo : EIATTR_KPARAM_INFO
	.align		4
.L_113:
        /*0008*/ 	.byte	0x04, 0x17
        /*000a*/ 	.short	(.L_115 - .L_114)
.L_114:
        /*000c*/ 	.word	0x00000000
        /*0010*/ 	.short	0x0006
        /*0012*/ 	.short	0x0030
        /*0014*/ 	.byte	0x00, 0xf0, 0x11, 0x00


	//----- nvinfo : EIATTR_KPARAM_INFO
	.align		4
.L_115:
        /*0018*/ 	.byte	0x04, 0x17
        /*001a*/ 	.short	(.L_117 - .L_116)
.L_116:
        /*001c*/ 	.word	0x00000000
        /*0020*/ 	.short	0x0005
        /*0022*/ 	.short	0x0020
        /*0024*/ 	.byte	0x00, 0xf0, 0x41, 0x00


	//----- nvinfo : EIATTR_KPARAM_INFO
	.align		4
.L_117:
        /*0028*/ 	.byte	0x04, 0x17
        /*002a*/ 	.short	(.L_119 - .L_118)
.L_118:
        /*002c*/ 	.word	0x00000000
        /*0030*/ 	.short	0x0004
        /*0032*/ 	.short	0x001c
        /*0034*/ 	.byte	0x00, 0xf0, 0x05, 0x00


	//----- nvinfo : EIATTR_KPARAM_INFO
	.align		4
.L_119:
        /*0038*/ 	.byte	0x04, 0x17
        /*003a*/ 	.short	(.L_121 - .L_120)
.L_120:
        /*003c*/ 	.word	0x00000000
        /*0040*/ 	.short	0x0003
        /*0042*/ 	.short	0x0018
        /*0044*/ 	.byte	0x00, 0xf0, 0x11, 0x00


	//----- nvinfo : EIATTR_KPARAM_INFO
	.align		4
.L_121:
        /*0048*/ 	.byte	0x04, 0x17
        /*004a*/ 	.short	(.L_123 - .L_122)
.L_122:
        /*004c*/ 	.word	0x00000000
        /*0050*/ 	.short	0x0002
        /*0052*/ 	.short	0x0010
        /*0054*/ 	.byte	0x00, 0xf0, 0x21, 0x00


	//----- nvinfo : EIATTR_KPARAM_INFO
	.align		4
.L_123:
        /*0058*/ 	.byte	0x04, 0x17
        /*005a*/ 	.short	(.L_125 - .L_124)
.L_124:
        /*005c*/ 	.word	0x00000000
        /*0060*/ 	.short	0x0001
        /*0062*/ 	.short	0x0008
        /*0064*/ 	.byte	0x00, 0xf0, 0x21, 0x00


	//----- nvinfo : EIATTR_KPARAM_INFO
	.align		4
.L_125:
        /*0068*/ 	.byte	0x04, 0x17
        /*006a*/ 	.short	(.L_127 - .L_126)
.L_126:
        /*006c*/ 	.word	0x00000000
        /*0070*/ 	.short	0x0000
        /*0072*/ 	.short	0x0000
        /*0074*/ 	.byte	0x00, 0xf0, 0x21, 0x00


	//----- nvinfo : EIATTR_SPARSE_MMA_MASK
	.align		4
.L_127:
        /*0078*/ 	.byte	0x03, 0x50
        /*007a*/ 	.short	0x0000


	//----- nvinfo : EIATTR_MAXREG_COUNT
	.align		4
        /*007c*/ 	.byte	0x03, 0x1b
        /*007e*/ 	.short	0x00a8


	//----- nvinfo : EIATTR_NUM_BARRIERS
	.align		4
        /*0080*/ 	.byte	0x02, 0x4c
        /*0082*/ 	.byte	0x01
	.zero		1


	//----- nvinfo : EIATTR_MERCURY_ISA_VERSION
	.align		4
        /*0084*/ 	.byte	0x03, 0x5f
        /*0086*/ 	.short	0x0101


	//----- nvinfo : EIATTR_UNUSED_LOAD_BYTE_OFFSET
	.align		4
        /*0088*/ 	.byte	0x04, 0x44
        /*008a*/ 	.short	(.L_129 - .L_128)


	//   ....[0]....
.L_128:
        /*008c*/ 	.word	0x00002a80
        /*0090*/ 	.word	0x00000fff


	//----- nvinfo : EIATTR_COOP_GROUP_MASK_REGIDS
	.align		4
.L_129:
        /*0094*/ 	.byte	0x04, 0x29
        /*0096*/ 	.short	(.L_131 - .L_130)


	//   ....[0]....
.L_130:
        /*0098*/ 	.word	0xffffffff


	//   ....[1]....
        /*009c*/ 	.word	0xffffffff


	//   ....[2]....
        /*00a0*/ 	.word	0xffffffff


	//   ....[3]....
        /*00a4*/ 	.word	0xffffffff


	//   ....[4]....
        /*00a8*/ 	.word	0xffffffff


	//   ....[5]....
        /*00ac*/ 	.word	0xffffffff


	//   ....[6]....
        /*00b0*/ 	.word	0xffffffff


	//   ....[7]....
        /*00b4*/ 	.word	0xffffffff


	//   ....[8]....
        /*00b8*/ 	.word	0xffffffff


	//   ....[9]....
        /*00bc*/ 	.word	0xffffffff


	//   ....[10]....
        /*00c0*/ 	.word	0xffffffff


	//   ....[11]....
        /*00c4*/ 	.word	0xffffffff


	//   ....[12]....
        /*00c8*/ 	.word	0xffffffff


	//   ....[13]....
        /*00cc*/ 	.word	0xffffffff


	//   ....[14]....
        /*00d0*/ 	.word	0xffffffff


	//   ....[15]....
        /*00d4*/ 	.word	0xffffffff


	//   ....[16]....
        /*00d8*/ 	.word	0xffffffff


	//   ....[17]....
        /*00dc*/ 	.word	0xffffffff


	//   ....[18]....
        /*00e0*/ 	.word	0xffffffff


	//   ....[19]....
        /*00e4*/ 	.word	0xffffffff


	//   ....[20]....
        /*00e8*/ 	.word	0xffffffff


	//   ....[21]....
        /*00ec*/ 	.word	0xffffffff


	//   ....[22]....
        /*00f0*/ 	.word	0xffffffff


	//   ....[23]....
        /*00f4*/ 	.word	0xffffffff


	//   ....[24]....
        /*00f8*/ 	.word	0xffffffff


	//   ....[25]....
        /*00fc*/ 	.word	0xffffffff


	//   ....[26]....
        /*0100*/ 	.word	0xffffffff


	//   ....[27]....
        /*0104*/ 	.word	0xffffffff


	//   ....[28]....
        /*0108*/ 	.word	0xffffffff


	//   ....[29]....
        /*010c*/ 	.word	0xffffffff


	//   ....[30]....
        /*0110*/ 	.word	0xffffffff


	//   ....[31]....
        /*0114*/ 	.word	0xffffffff


	//   ....[32]....
        /*0118*/ 	.word	0xffffffff


	//   ....[33]....
        /*011c*/ 	.word	0xffffffff


	//   ....[34]....
        /*0120*/ 	.word	0xffffffff


	//   ....[35]....
        /*0124*/ 	.word	0xffffffff


	//   ....[36]....
        /*0128*/ 	.word	0xffffffff


	//   ....[37]....
        /*012c*/ 	.word	0xffffffff


	//   ....[38]....
        /*0130*/ 	.word	0xffffffff


	//   ....[39]....
        /*0134*/ 	.word	0xffffffff


	//   ....[40]....
        /*0138*/ 	.word	0xffffffff


	//   ....[41]....
        /*013c*/ 	.word	0xffffffff


	//   ....[42]....
        /*0140*/ 	.word	0xffffffff


	//   ....[43]....
        /*0144*/ 	.word	0xffffffff


	//   ....[44]....
        /*0148*/ 	.word	0xffffffff


	//   ....[45]....
        /*014c*/ 	.word	0xffffffff


	//   ....[46]....
        /*0150*/ 	.word	0xffffffff


	//   ....[47]....
        /*0154*/ 	.word	0xffffffff


	//   ....[48]....
        /*0158*/ 	.word	0xffffffff


	//   ....[49]....
        /*015c*/ 	.word	0xffffffff


	//   ....[50]....
        /*0160*/ 	.word	0xffffffff


	//   ....[51]....
        /*0164*/ 	.word	0xffffffff


	//   ....[52]....
        /*0168*/ 	.word	0xffffffff


	//   ....[53]....
        /*016c*/ 	.word	0xffffffff


	//   ....[54]....
        /*0170*/ 	.word	0xffffffff


	//   ....[55]....
        /*0174*/ 	.word	0xffffffff


	//   ....[56]....
        /*0178*/ 	.word	0xffffffff


	//   ....[57]....
        /*017c*/ 	.word	0xffffffff


	//   ....[58]....
        /*0180*/ 	.word	0xffffffff


	//   ....[59]....
        /*0184*/ 	.word	0xffffffff


	//   ....[60]....
        /*0188*/ 	.word	0x05000015


	//   ....[61]....
        /*018c*/ 	.word	0x05000015


	//   ....[62]....
        /*0190*/ 	.word	0x05000015


	//   ....[63]....
        /*0194*/ 	.word	0x05000015


	//   ....[64]....
        /*0198*/ 	.word	0x05000015


	//   ....[65]....
        /*019c*/ 	.word	0x05000015


	//   ....[66]....
        /*01a0*/ 	.word	0x05000015


	//   ....[67]....
        /*01a4*/ 	.word	0x05000015


	//   ....[68]....
        /*01a8*/ 	.word	0x05000015


	//   ....[69]....
        /*01ac*/ 	.word	0x05000015


	//   ....[70]....
        /*01b0*/ 	.word	0x05000015


	//   ....[71]....
        /*01b4*/ 	.word	0x05000015


	//   ....[72]....
        /*01b8*/ 	.word	0x05000015


	//   ....[73]....
        /*01bc*/ 	.word	0x05000015


	//   ....[74]....
        /*01c0*/ 	.word	0x05000015


	//   ....[75]....
        /*01c4*/ 	.word	0x05000015


	//   ....[76]....
        /*01c8*/ 	.word	0x05000015


	//   ....[77]....
        /*01cc*/ 	.word	0x05000015


	//   ....[78]....
        /*01d0*/ 	.word	0x05000015


	//   ....[79]....
        /*01d4*/ 	.word	0x05000015


	//   ....[80]....
        /*01d8*/ 	.word	0x05000015


	//   ....[81]....
        /*01dc*/ 	.word	0x05000015


	//   ....[82]....
        /*01e0*/ 	.word	0x05000015


	//   ....[83]....
        /*01e4*/ 	.word	0x05000015


	//   ....[84]....
        /*01e8*/ 	.word	0x05000015


	//   ....[85]....
        /*01ec*/ 	.word	0x05000015


	//   ....[86]....
        /*01f0*/ 	.word	0x05000015


	//   ....[87]....
        /*01f4*/ 	.word	0x05000015


	//   ....[88]....
        /*01f8*/ 	.word	0x05000015


	//   ....[89]....
        /*01fc*/ 	.word	0x05000015


	//   ....[90]....
        /*0200*/ 	.word	0x05000015


	//   ....[91]....
        /*0204*/ 	.word	0x05000015


	//   ....[92]....
        /*0208*/ 	.word	0x05000015


	//   ....[93]....
        /*020c*/ 	.word	0x05000015


	//   ....[94]....
        /*0210*/ 	.word	0x05000015


	//   ....[95]....
        /*0214*/ 	.word	0x05000015


	//----- nvinfo : EIATTR_COOP_GROUP_INSTR_OFFSETS
	.align		4
.L_131:
        /*0218*/ 	.byte	0x04, 0x28
        /*021a*/ 	.short	(.L_133 - .L_132)


	//   ....[0]....
.L_132:
        /*021c*/ 	.word	0x00000510


	//   ....[1]....
        /*0220*/ 	.word	0x000006d0


	//   ....[2]....
        /*0224*/ 	.word	0x000006f0


	//   ....[3]....
        /*0228*/ 	.word	0x00000710


	//   ....[4]....
        /*022c*/ 	.word	0x00000730


	//   ....[5]....
        /*0230*/ 	.word	0x00000750


	//   ....[6]....
        /*0234*/ 	.word	0x00000b40


	//   ....[7]....
        /*0238*/ 	.word	0x00000b60


	//   ....[8]....
        /*023c*/ 	.word	0x00000b80


	//   ....[9]....
        /*0240*/ 	.word	0x00000ba0


	//   ....[10]....
        /*0244*/ 	.word	0x00000bc0


	//   ....[11]....
        /*0248*/ 	.word	0x00000f70


	//   ....[12]....
        /*024c*/ 	.word	0x00001140


	//   ....[13]....
        /*0250*/ 	.word	0x000011a0


	//   ....[14]....
        /*0254*/ 	.word	0x00001240


	//   ....[15]....
        /*0258*/ 	.word	0x000012b0


	//   ....[16]....
        /*025c*/ 	.word	0x00001300


	//   ....[17]....
        /*0260*/ 	.word	0x00001340


	//   ....[18]....
        /*0264*/ 	.word	0x00001380


	//   ....[19]....
        /*0268*/ 	.word	0x00001390


	//   ....[20]....
        /*026c*/ 	.word	0x00001470


	//   ....[21]....
        /*0270*/ 	.word	0x00001640


	//   ....[22]....
        /*0274*/ 	.word	0x00001690


	//   ....[23]....
        /*0278*/ 	.word	0x000016f0


	//   ....[24]....
        /*027c*/ 	.word	0x00001750


	//   ....[25]....
        /*0280*/ 	.word	0x00001790


	//   ....[26]....
        /*0284*/ 	.word	0x000017d0


	//   ....[27]....
        /*0288*/ 	.word	0x00001810


	//   ....[28]....
        /*028c*/ 	.word	0x00001820


	//   ....[29]....
        /*0290*/ 	.word	0x00001cd0


	//   ....[30]....
        /*0294*/ 	.word	0x000027b0


	//   ....[31]....
        /*0298*/ 	.word	0x00002970


	//   ....[32]....
        /*029c*/ 	.word	0x00002990


	//   ....[33]....
        /*02a0*/ 	.word	0x000029b0


	//   ....[34]....
        /*02a4*/ 	.word	0x000029d0


	//   ....[35]....
        /*02a8*/ 	.word	0x000029f0


	//   ....[36]....
        /*02ac*/ 	.word	0x00002d70


	//   ....[37]....
        /*02b0*/ 	.word	0x00002d90


	//   ....[38]....
        /*02b4*/ 	.word	0x00002db0


	//   ....[39]....
        /*02b8*/ 	.word	0x00002dd0


	//   ....[40]....
        /*02bc*/ 	.word	0x00002df0


	//   ....[41]....
        /*02c0*/ 	.word	0x000031a0


	//   ....[42]....
        /*02c4*/ 	.word	0x00003370


	//   ....[43]....
        /*02c8*/ 	.word	0x000033d0


	//   ....[44]....
        /*02cc*/ 	.word	0x00003440


	//   ....[45]....
        /*02d0*/ 	.word	0x000034b0


	//   ....[46]....
        /*02d4*/ 	.word	0x00003500


	//   ....[47]....
        /*02d8*/ 	.word	0x00003550


	//   ....[48]....
        /*02dc*/ 	.word	0x000035b0


	//   ....[49]....
        /*02e0*/ 	.word	0x000035c0


	//   ....[50]....
        /*02e4*/ 	.word	0x00003680


	//   ....[51]....
        /*02e8*/ 	.word	0x00003850


	//   ....[52]....
        /*02ec*/ 	.word	0x000038a0


	//   ....[53]....
        /*02f0*/ 	.word	0x00003910


	//   ....[54]....
        /*02f4*/ 	.word	0x00003970


	//   ....[55]....
        /*02f8*/ 	.word	0x000039c0


	//   ....[56]....
        /*02fc*/ 	.word	0x00003a20


	//   ....[57]....
        /*0300*/ 	.word	0x00003a60


	//   ....[58]....
        /*0304*/ 	.word	0x00003a70


	//   ....[59]....
        /*0308*/ 	.word	0x00003ee0


	//   ....[60]....
        /*030c*/ 	.word	0x00004560


	//   ....[61]....
        /*0310*/ 	.word	0x000045e0


	//   ....[62]....
        /*0314*/ 	.word	0x00004670


	//   ....[63]....
        /*0318*/ 	.word	0x00004760


	//   ....[64]....
        /*031c*/ 	.word	0x00004800


	//   ....[65]....
        /*0320*/ 	.word	0x00004880


	//   ....[66]....
        /*0324*/ 	.word	0x00004910


	//   ....[67]....
        /*0328*/ 	.word	0x00004990


	//   ....[68]....
        /*032c*/ 	.word	0x000049c0


	//   ....[69]....
        /*0330*/ 	.word	0x00004a70


	//   ....[70]....
        /*0334*/ 	.word	0x00004af0


	//   ....[71]....
        /*0338*/ 	.word	0x00004b70


	//   ....[72]....
        /*033c*/ 	.word	0x00004c30


	//   ....[73]....
        /*0340*/ 	.word	0x00004cc0


	//   ....[74]....
        /*0344*/ 	.word	0x00004d40


	//   ....[75]....
        /*0348*/ 	.word	0x00004dc0


	//   ....[76]....
        /*034c*/ 	.word	0x00004e40


	//   ....[77]....
        /*0350*/ 	.word	0x00004ea0


	//   ....[78]....
        /*0354*/ 	.word	0x00004f10


	//   ....[79]....
        /*0358*/ 	.word	0x00004f90


	//   ....[80]....
        /*035c*/ 	.word	0x00005020


	//   ....[81]....
        /*0360*/ 	.word	0x000050d0


	//   ....[82]....
        /*0364*/ 	.word	0x00005180


	//   ....[83]....
        /*0368*/ 	.word	0x00005210


	//   ....[84]....
        /*036c*/ 	.word	0x000052a0


	//   ....[85]....
        /*0370*/ 	.word	0x00005340


	//   ....[86]....
        /*0374*/ 	.word	0x00005370


	//   ....[87]....
        /*0378*/ 	.word	0x00005420


	//   ....[88]....
        /*037c*/ 	.word	0x000054a0


	//   ....[89]....
        /*0380*/ 	.word	0x00005520


	//   ....[90]....
        /*0384*/ 	.word	0x000055e0


	//   ....[91]....
        /*0388*/ 	.word	0x00005690


	//   ....[92]....
        /*038c*/ 	.word	0x00005720


	//   ....[93]....
        /*0390*/ 	.word	0x000057a0


	//   ....[94]....
        /*0394*/ 	.word	0x00005830


	//   ....[95]....
        /*0398*/ 	.word	0x00005890


	//----- nvinfo : EIATTR_VRC_CTA_INIT_COUNT
	.align		4
.L_133:
        /*039c*/ 	.byte	0x02, 0x4a
	.zero		1
	.zero		1


	//----- nvinfo : EIATTR_EXIT_INSTR_OFFSETS
	.align		4
        /*03a0*/ 	.byte	0x04, 0x1c
        /*03a2*/ 	.short	(.L_135 - .L_134)


	//   ....[0]....
.L_134:
        /*03a4*/ 	.word	0x00001fa0


	//   ....[1]....
        /*03a8*/ 	.word	0x00001fc0


	//   ....[2]....
        /*03ac*/ 	.word	0x000044f0


	//   ....[3]....
        /*03b0*/ 	.word	0x00004510


	//----- nvinfo : EIATTR_MAX_THREADS
	.align		4
.L_135:
        /*03b4*/ 	.byte	0x04, 0x05
        /*03b6*/ 	.short	(.L_137 - .L_136)
.L_136:
        /*03b8*/ 	.word	0x00000180
        /*03bc*/ 	.word	0x00000001
        /*03c0*/ 	.word	0x00000001


	//----- nvinfo : EIATTR_CRS_STACK_SIZE
	.align		4
.L_137:
        /*03c4*/ 	.byte	0x04, 0x1e
        /*03c6*/ 	.short	(.L_139 - .L_138)
.L_138:
        /*03c8*/ 	.word	0x00000000


	//----- nvinfo : EIATTR_CBANK_PARAM_SIZE
	.align		4
.L_139:
        /*03cc*/ 	.byte	0x03, 0x19
        /*03ce*/ 	.short	0x0034


	//----- nvinfo : EIATTR_PARAM_CBANK
	.align		4
        /*03d0*/ 	.byte	0x04, 0x0a
        /*03d2*/ 	.short	(.L_141 - .L_140)
	.align		4
.L_140:
        /*03d4*/ 	.word	index@(.nv.constant0._ZN3cub18CUB_300001_SM_10006detail4scan16DeviceScanKernelINS2_10policy_hubIiiijN4cuda3std3__44plusIvEEE10Policy1000EN6thrust24THRUST_300001_SM_1000_NS6detail15normal_iteratorINSD_10device_ptrIiEEEESI_NS0_13ScanTileStateIiLb1EEES9_NS1_10InputValueIiPiEEjiLb0EiEEvT0_T1_T2_iT3_T4_T5_)
        /*03d8*/ 	.short	0x0380
        /*03da*/ 	.short	0x0034


	//----- nvinfo : EIATTR_SW_WAR
	.align		4
.L_141:
        /*03dc*/ 	.byte	0x04, 0x36
        /*03de*/ 	.short	(.L_143 - .L_142)
.L_142:
        /*03e0*/ 	.word	0x00000008
.L_143:


//--------------------- .nv.info._ZN3cub18CUB_300001_SM_10006detail4scan20DeviceScanInitKernelINS0_13ScanTileStateIiLb1EEEEEvT_i --------------------------
	.section	.nv.info._ZN3cub18CUB_300001_SM_10006detail4scan20DeviceScanInitKernelINS0_13ScanTileStateIiLb1EEEEEvT_i,"",@"SHT_CUDA_INFO"
	.sectionflags	@""
	.align	4


	//----- nvinfo : EIATTR_CUDA_API_VERSION
	.align		4
        /*0000*/ 	.byte	0x04, 0x37
        /*0002*/ 	.short	(.L_145 - .L_144)
.L_144:
        /*0004*/ 	.word	0x00000082


	//----- nvinfo : EIATTR_KPARAM_INFO
	.align		4
.L_145:
        /*0008*/ 	.byte	0x04, 0x17
        /*000a*/ 	.short	(.L_147 - .L_146)
.L_146:
        /*000c*/ 	.word	0x00000000
        /*0010*/ 	.short	0x0001
        /*0012*/ 	.short	0x0008
        /*0014*/ 	.byte	0x00, 0xf0, 0x11, 0x00


	//----- nvinfo : EIATTR_KPARAM_INFO
	.align		4
.L_147:
        /*0018*/ 	.byte	0x04, 0x17
        /*001a*/ 	.short	(.L_149 - .L_148)
.L_148:
        /*001c*/ 	.word	0x00000000
        /*0020*/ 	.short	0x0000
        /*0022*/ 	.short	0x0000
        /*0024*/ 	.byte	0x00, 0xf0, 0x21, 0x00


	//----- nvinfo : EIATTR_SPARSE_MMA_MASK
	.align		4
.L_149:
        /*0028*/ 	.byte	0x03, 0x50
        /*002a*/ 	.short	0x0000


	//----- nvinfo : EIATTR_MAXREG_COUNT
	.align		4
        /*002c*/ 	.byte	0x03, 0x1b
        /*002e*/ 	.short	0x00ff


	//----- nvinfo : EIATTR_MERCURY_ISA_VERSION
	.align		4
        /*0030*/ 	.byte	0x03, 0x5f
        /*0032*/ 	.short	0x0101


	//----- nvinfo : EIATTR_VRC_CTA_INIT_COUNT
	.align		4
        /*0034*/ 	.byte	0x02, 0x4a
	.zero		1
	.zero		1


	//----- nvinfo : EIATTR_EXIT_INSTR_OFFSETS
	.align		4
        /*0038*/ 	.byte	0x04, 0x1c
        /*003a*/ 	.short	(.L_151 - .L_150)


	//   ....[0]....
.L_150:
        /*003c*/ 	.word	0x000000f0


	//   ....[1]....
        /*0040*/ 	.word	0x00000130


	//----- nvinfo : EIATTR_CBANK_PARAM_SIZE
	.align		4
.L_151:
        /*0044*/ 	.byte	0x03, 0x19
        /*0046*/ 	.short	0x000c


	//----- nvinfo : EIATTR_PARAM_CBANK
	.align		4
        /*0048*/ 	.byte	0x04, 0x0a
        /*004a*/ 	.short	(.L_153 - .L_152)
	.align		4
.L_152:
        /*004c*/ 	.word	index@(.nv.constant0._ZN3cub18CUB_300001_SM_10006detail4scan20DeviceScanInitKernelINS0_13ScanTileStateIiLb1EEEEEvT_i)
        /*0050*/ 	.short	0x0380
        /*0052*/ 	.short	0x000c


	//----- nvinfo : EIATTR_SW_WAR
	.align		4
.L_153:
        /*0054*/ 	.byte	0x04, 0x36
        /*0056*/ 	.short	(.L_155 - .L_154)
.L_154:
        /*0058*/ 	.word	0x00000008
.L_155:


//--------------------- .nv.info._ZN3cub18CUB_300001_SM_10006detail8for_each13static_kernelINS2_12policy_hub_t12policy_500_tEmN6thrust24THRUST_300001_SM_1000_NS8cuda_cub20__uninitialized_fill7functorINS7_10device_ptrIiEEiEEEEvT0_T1_ --------------------------
	.section	.nv.info._ZN3cub18CUB_300001_SM_10006detail8for_each13static_kernelINS2_12policy_hub_t12policy_500_tEmN6thrust24THRUST_300001_SM_1000_NS8cuda_cub20__uninitialized_fill7functorINS7_10device_ptrIiEEiEEEEvT0_T1_,"",@"SHT_CUDA_INFO"
	.sectionflags	@""
	.align	4


	//----- nvinfo : EIATTR_CUDA_API_VERSION
	.align		4
        /*0000*/ 	.byte	0x04, 0x37
        /*0002*/ 	.short	(.L_157 - .L_156)
.L_156:
        /*0004*/ 	.word	0x00000082


	//----- nvinfo : EIATTR_KPARAM_INFO
	.align		4
.L_157:
        /*0008*/ 	.byte	0x04, 0x17
        /*000a*/ 	.short	(.L_159 - .L_158)
.L_158:
        /*000c*/ 	.word	0x00000000
        /*0010*/ 	.short	0x0001
        /*0012*/ 	.short	0x0008
        /*0014*/ 	.byte	0x00, 0xf0, 0x41, 0x00


	//----- nvinfo : EIATTR_KPARAM_INFO
	.align		4
.L_159:
        /*0018*/ 	.byte	0x04, 0x17
        /*001a*/ 	.short	(.L_161 - .L_160)
.L_160:
        /*001c*/ 	.word	0x00000000
        /*0020*/ 	.short	0x0000
        /*0022*/ 	.short	0x0000
        /*0024*/ 	.byte	0x00, 0xf0, 0x21, 0x00


	//----- nvinfo : EIATTR_SPARSE_MMA_MASK
	.align		4
.L_161:
        /*0028*/ 	.byte	0x03, 0x50
        /*002a*/ 	.short	0x0000


	//----- nvinfo : EIATTR_MAXREG_COUNT
	.align		4
        /*002c*/ 	.byte	0x03, 0x1b
        /*002e*/ 	.short	0x00ff


	//----- nvinfo : EIATTR_MERCURY_ISA_VERSION
	.align		4
        /*0030*/ 	.byte	0x03, 0x5f
        /*0032*/ 	.short	0x0101


	//----- nvinfo : EIATTR_VRC_CTA_INIT_COUNT
	.align		4
        /*0034*/ 	.byte	0x02, 0x4a
	.zero		1
	.zero		1


	//----- nvinfo : EIATTR_EXIT_INSTR_OFFSETS
	.align		4
        /*0038*/ 	.byte	0x04, 0x1c
        /*003a*/ 	.short	(.L_163 - .L_162)


	//   ....[0]....
.L_162:
        /*003c*/ 	.word	0x00000130


	//   ....[1]....
        /*0040*/ 	.word	0x00000230


	//   ....[2]....
        /*0044*/ 	.word	0x00000260


	//----- nvinfo : EIATTR_MAX_THREADS
	.align		4
.L_163:
        /*0048*/ 	.byte	0x04, 0x05
        /*004a*/ 	.short	(.L_165 - .L_164)
.L_164:
        /*004c*/ 	.word	0x00000100
        /*0050*/ 	.word	0x00000001
        /*0054*/ 	.word	0x00000001


	//----- nvinfo : EIATTR_CBANK_PARAM_SIZE
	.align		4
.L_165:
        /*0058*/ 	.byte	0x03, 0x19
        /*005a*/ 	.short	0x0018


	//----- nvinfo : EIATTR_PARAM_CBANK
	.align		4
        /*005c*/ 	.byte	0x04, 0x0a
        /*005e*/ 	.short	(.L_167 - .L_166)
	.align		4
.L_166:
        /*0060*/ 	.word	index@(.nv.constant0._ZN3cub18CUB_300001_SM_10006detail8for_each13static_kernelINS2_12policy_hub_t12policy_500_tEmN6thrust24THRUST_300001_SM_1000_NS8cuda_cub20__uninitialized_fill7functorINS7_10device_ptrIiEEiEEEEvT0_T1_)
        /*0064*/ 	.short	0x0380
        /*0066*/ 	.short	0x0018


	//----- nvinfo : EIATTR_SW_WAR
	.align		4
.L_167:
        /*0068*/ 	.byte	0x04, 0x36
        /*006a*/ 	.short	(.L_169 - .L_168)
.L_168:
        /*006c*/ 	.word	0x00000008
.L_169:


//--------------------- .nv.info._ZN3cub18CUB_300001_SM_10006detail11EmptyKernelIvEEvv --------------------------
	.section	.nv.info._ZN3cub18CUB_300001_SM_10006detail11EmptyKernelIvEEvv,"",@"SHT_CUDA_INFO"
	.sectionflags	@""
	.align	4


	//----- nvinfo : EIATTR_CUDA_API_VERSION
	.align		4
        /*0000*/ 	.byte	0x04, 0x37
        /*0002*/ 	.short	(.L_171 - .L_170)
.L_170:
        /*0004*/ 	.word	0x00000082


	//----- nvinfo : EIATTR_SPARSE_MMA_MASK
	.align		4
.L_171:
        /*0008*/ 	.byte	0x03, 0x50
        /*000a*/ 	.short	0x0000


	//----- nvinfo : EIATTR_MAXREG_COUNT
	.align		4
        /*000c*/ 	.byte	0x03, 0x1b
        /*000e*/ 	.short	0x00ff


	//----- nvinfo : EIATTR_MERCURY_ISA_VERSION
	.align		4
        /*0010*/ 	.byte	0x03, 0x5f
        /*0012*/ 	.short	0x0101


	//----- nvinfo : EIATTR_VRC_CTA_INIT_COUNT
	.align		4
        /*0014*/ 	.byte	0x02, 0x4a
	.zero		1
	.zero		1


	//----- nvinfo : EIATTR_EXIT_INSTR_OFFSETS
	.align		4
        /*0018*/ 	.byte	0x04, 0x1c
        /*001a*/ 	.short	(.L_173 - .L_172)


	//   ....[0]....
.L_172:
        /*001c*/ 	.word	0x00000010


	//----- nvinfo : EIATTR_SW_WAR
	.align		4
.L_173:
        /*0020*/ 	.byte	0x04, 0x36
        /*0022*/ 	.short	(.L_175 - .L_174)
.L_174:
        /*0024*/ 	.word	0x00000008
.L_175:


//--------------------- .nv.info._Z3subIiiEvPT_PKT0_S4_lll --------------------------
	.section	.nv.info._Z3subIiiEvPT_PKT0_S4_lll,"",@"SHT_CUDA_INFO"
	.sectionflags	@""
	.align	4


	//----- nvinfo : EIATTR_CUDA_API_VERSION
	.align		4
        /*0000*/ 	.byte	0x04, 0x37
        /*0002*/ 	.short	(.L_177 - .L_176)
.L_176:
        /*0004*/ 	.word	0x00000082


	//----- nvinfo : EIATTR_KPARAM_INFO
	.align		4
.L_177:
        /*0008*/ 	.byte	0x04, 0x17
        /*000a*/ 	.short	(.L_179 - .L_178)
.L_178:
        /*000c*/ 	.word	0x00000000
        /*0010*/ 	.short	0x0005
        /*0012*/ 	.short	0x0028
        /*0014*/ 	.byte	0x00, 0xf0, 0x21, 0x00


	//----- nvinfo : EIATTR_KPARAM_INFO
	.align		4
.L_179:
        /*0018*/ 	.byte	0x04, 0x17
        /*001a*/ 	.short	(.L_181 - .L_180)
.L_180:
        /*001c*/ 	.word	0x00000000
        /*0020*/ 	.short	0x0004
        /*0022*/ 	.short	0x0020
        /*0024*/ 	.byte	0x00, 0xf0, 0x21, 0x00


	//----- nvinfo : EIATTR_KPARAM_INFO
	.align		4
.L_181:
        /*0028*/ 	.byte	0x04, 0x17
        /*002a*/ 	.short	(.L_183 - .L_182)
.L_182:
        /*002c*/ 	.word	0x00000000
        /*0030*/ 	.short	0x0003
        /*0032*/ 	.short	0x0018
        /*0034*/ 	.byte	0x00, 0xf0, 0x21, 0x00


	//----- nvinfo : EIATTR_KPARAM_INFO
	.align		4
.L_183:
        /*0038*/ 	.byte	0x04, 0x17
        /*003a*/ 	.short	(.L_185 - .L_184)
.L_184:
        /*003c*/ 	.word	0x00000000
        /*0040*/ 	.short	0x0002
        /*0042*/ 	.short	0x0010
        /*0044*/ 	.byte	0x00, 0xf5, 0x21, 0x00


	//----- nvinfo : EIATTR_KPARAM_INFO
	.align		4
.L_185:
        /*0048*/ 	.byte	0x04, 0x17
        /*004a*/ 	.short	(.L_187 - .L_186)
.L_186:
        /*004c*/ 	.word	0x00000000
        /*0050*/ 	.short	0x0001
        /*0052*/ 	.short	0x0008
        /*0054*/ 	.byte	0x00, 0xf5, 0x21, 0x00


	//----- nvinfo : EIATTR_KPARAM_INFO
	.align		4
.L_187:
        /*0058*/ 	.byte	0x04, 0x17
        /*005a*/ 	.short	(.L_189 - .L_188)
.L_188:
        /*005c*/ 	.word	0x00000000
        /*0060*/ 	.short	0x0000
        /*0062*/ 	.short	0x0000
        /*0064*/ 	.byte	0x00, 0xf5, 0x21, 0x00


	//----- nvinfo : EIATTR_SPARSE_MMA_MASK
	.align		4
.L_189:
        /*0068*/ 	.byte	0x03, 0x50
        /*006a*/ 	.short	0x0000


	//----- nvinfo : EIATTR_MAXREG_COUNT
	.align		4
        /*006c*/ 	.byte	0x03, 0x1b
        /*006e*/ 	.short	0x00ff


	//----- nvinfo : EIATTR_EXTERNS
	.align		4
        /*0070*/ 	.byte	0x04, 0x0f
        /*0072*/ 	.short	(.L_191 - .L_190)


	//   ....[0]....
	.align		4
.L_190:
        /*0074*/ 	.word	index@(__assertfail)


	//----- nvinfo : EIATTR_MERCURY_ISA_VERSION
	.align		4
.L_191:
        /*0078*/ 	.byte	0x03, 0x5f
        /*007a*/ 	.short	0x0101


	//----- nvinfo : EIATTR_VRC_CTA_INIT_COUNT
	.align		4
        /*007c*/ 	.byte	0x02, 0x4a
	.zero		1
	.zero		1


	//----- nvinfo : EIATTR_SYSCALL_OFFSETS
	.align		4
        /*0080*/ 	.byte	0x04, 0x46
        /*0082*/ 	.short	(.L_193 - .L_192)


	//   ....[0]....
.L_192:
        /*0084*/ 	.word	0x000002a0


	//----- nvinfo : EIATTR_EXIT_INSTR_OFFSETS
	.align		4
.L_193:
        /*0088*/ 	.byte	0x04, 0x1c
        /*008a*/ 	.short	(.L_195 - .L_194)


	//   ....[0]....
.L_194:
        /*008c*/ 	.word	0x00000090


	//   ....[1]....
        /*0090*/ 	.word	0x00000310


	//----- nvinfo : EIATTR_CRS_STACK_SIZE
	.align		4
.L_195:
        /*0094*/ 	.byte	0x04, 0x1e
        /*0096*/ 	.short	(.L_197 - .L_196)
.L_196:
        /*0098*/ 	.word	0x00000000


	//----- nvinfo : EIATTR_CBANK_PARAM_SIZE
	.align		4
.L_197:
        /*009c*/ 	.byte	0x03, 0x19
        /*009e*/ 	.short	0x0030


	//----- nvinfo : EIATTR_PARAM_CBANK
	.align		4
        /*00a0*/ 	.byte	0x04, 0x0a
        /*00a2*/ 	.short	(.L_199 - .L_198)
	.align		4
.L_198:
        /*00a4*/ 	.word	index@(.nv.constant0._Z3subIiiEvPT_PKT0_S4_lll)
        /*00a8*/ 	.short	0x0380
        /*00aa*/ 	.short	0x0030


	//----- nvinfo : EIATTR_SW_WAR
	.align		4
.L_199:
        /*00ac*/ 	.byte	0x04, 0x36
        /*00ae*/ 	.short	(.L_201 - .L_200)
.L_200:
        /*00b0*/ 	.word	0x00000008
.L_201:


//--------------------- .nv.callgraph             --------------------------
	.section	.nv.callgraph,"",@"SHT_CUDA_CALLGRAPH"
	.align	4
	.sectionentsize	8
	.align		4
        /*0000*/ 	.word	0x00000000
	.align		4
        /*0004*/ 	.word	0xffffffff
	.align		4
        /*0008*/ 	.word	index@(_Z3subIiiEvPT_PKT0_S4_lll)
	.align		4
        /*000c*/ 	.word	index@(__assertfail)
	.align		4
        /*0010*/ 	.word	0x00000000
	.align		4
        /*0014*/ 	.word	0xfffffffe
	.align		4
        /*0018*/ 	.word	0x00000000
	.align		4
        /*001c*/ 	.word	0xfffffffd
	.align		4
        /*0020*/ 	.word	0x00000000
	.align		4
        /*0024*/ 	.word	0xfffffffc


//--------------------- .nv.constant4             --------------------------
	.section	.nv.constant4,"a",@progbits
	.align	8
	.align		8
.nv.constant4:
        /*0000*/ 	.dword	__unnamed_1
	.align		8
        /*0008*/ 	.dword	_ZN30_INTERNAL_1d5944e9_4_k_cu_main4cuda3std3__45__cpo5beginE
	.align		8
        /*0010*/ 	.dword	_ZN30_INTERNAL_1d5944e9_4_k_cu_main4cuda3std3__45__cpo3endE
	.align		8
        /*0018*/ 	.dword	_ZN30_INTERNAL_1d5944e9_4_k_cu_main4cuda3std3__45__cpo6cbeginE
	.align		8
        /*0020*/ 	.dword	_ZN30_INTERNAL_1d5944e9_4_k_cu_main4cuda3std3__45__cpo4cendE
	.align		8
        /*0028*/ 	.dword	_ZN30_INTERNAL_1d5944e9_4_k_cu_main4cuda3std3__45__cpo6rbeginE
	.align		8
        /*0030*/ 	.dword	_ZN30_INTERNAL_1d5944e9_4_k_cu_main4cuda3std3__45__cpo4rendE
	.align		8
        /*0038*/ 	.dword	_ZN30_INTERNAL_1d5944e9_4_k_cu_main4cuda3std3__45__cpo7crbeginE
	.align		8
        /*0040*/ 	.dword	_ZN30_INTERNAL_1d5944e9_4_k_cu_main4cuda3std3__45__cpo5crendE
	.align		8
        /*0048*/ 	.dword	_ZN30_INTERNAL_1d5944e9_4_k_cu_main4cuda3std3__432_GLOBAL__N__1d5944e9_4_k_cu_main6ignoreE
	.align		8
        /*0050*/ 	.dword	_ZN30_INTERNAL_1d5944e9_4_k_cu_main4cuda3std3__419piecewise_constructE
	.align		8
        /*0058*/ 	.dword	_ZN30_INTERNAL_1d5944e9_4_k_cu_main4cuda3std3__48in_placeE
	.align		8
        /*0060*/ 	.dword	_ZN30_INTERNAL_1d5944e9_4_k_cu_main4cuda3std3__420unreachable_sentinelE
	.align		8
        /*0068*/ 	.dword	_ZN30_INTERNAL_1d5944e9_4_k_cu_main4cuda3std3__47nulloptE
	.align		8
        /*0070*/ 	.dword	_ZN30_INTERNAL_1d5944e9_4_k_cu_main4cuda3std3__48unexpectE
	.align		8
        /*0078*/ 	.dword	_ZN30_INTERNAL_1d5944e9_4_k_cu_main4cuda3std6ranges3__45__cpo4swapE
	.align		8
        /*0080*/ 	.dword	_ZN30_INTERNAL_1d5944e9_4_k_cu_main4cuda3std6ranges3__45__cpo9iter_moveE
	.align		8
        /*0088*/ 	.dword	_ZN30_INTERNAL_1d5944e9_4_k_cu_main4cuda3std6ranges3__45__cpo5beginE
	.align		8
        /*0090*/ 	.dword	_ZN30_INTERNAL_1d5944e9_4_k_cu_main4cuda3std6ranges3__45__cpo3endE
	.align		8
        /*0098*/ 	.dword	_ZN30_INTERNAL_1d5944e9_4_k_cu_main4cuda3std6ranges3__45__cpo6cbeginE
	.align		8
        /*00a0*/ 	.dword	_ZN30_INTERNAL_1d5944e9_4_k_cu_main4cuda3std6ranges3__45__cpo4cendE
	.align		8
        /*00a8*/ 	.dword	_ZN30_INTERNAL_1d5944e9_4_k_cu_main4cuda3std6ranges3__45__cpo7advanceE
	.align		8
        /*00b0*/ 	.dword	_ZN30_INTERNAL_1d5944e9_4_k_cu_main4cuda3std6ranges3__45__cpo9iter_swapE
	.align		8
        /*00b8*/ 	.dword	_ZN30_INTERNAL_1d5944e9_4_k_cu_main4cuda3std6ranges3__45__cpo4nextE
	.align		8
        /*00c0*/ 	.dword	_ZN30_INTERNAL_1d5944e9_4_k_cu_main4cuda3std6ranges3__45__cpo4prevE
	.align		8
        /*00c8*/ 	.dword	_ZN30_INTERNAL_1d5944e9_4_k_cu_main4cuda3std6ranges3__45__cpo4dataE
	.align		8
        /*00d0*/ 	.dword	_ZN30_INTERNAL_1d5944e9_4_k_cu_main4cuda3std6ranges3__45__cpo5cdataE
	.align		8
        /*00d8*/ 	.dword	_ZN30_INTERNAL_1d5944e9_4_k_cu_main4cuda3std6ranges3__45__cpo4sizeE
	.align		8
        /*00e0*/ 	.dword	_ZN30_INTERNAL_1d5944e9_4_k_cu_main4cuda3std6ranges3__45__cpo5ssizeE
	.align		8
        /*00e8*/ 	.dword	_ZN30_INTERNAL_1d5944e9_4_k_cu_main4cuda3std6ranges3__45__cpo8distanceE
	.align		8
        /*00f0*/ 	.dword	_ZN30_INTERNAL_1d5944e9_4_k_cu_main6thrust24THRUST_300001_SM_1000_NS8cuda_cub3parE
	.align		8
        /*00f8*/ 	.dword	_ZN30_INTERNAL_1d5944e9_4_k_cu_main6thrust24THRUST_300001_SM_1000_NS8cuda_cub10par_nosyncE
	.align		8
        /*0100*/ 	.dword	_ZN30_INTERNAL_1d5944e9_4_k_cu_main6thrust24THRUST_300001_SM_1000_NS6system6detail10sequential3seqE
	.align		8
        /*0108*/ 	.dword	_ZN30_INTERNAL_1d5944e9_4_k_cu_main6thrust24THRUST_300001_SM_1000_NS12placeholders2_1E
	.align		8
        /*0110*/ 	.dword	_ZN30_INTERNAL_1d5944e9_4_k_cu_main6thrust24THRUST_300001_SM_1000_NS12placeholders2_2E
	.align		8
        /*0118*/ 	.dword	_ZN30_INTERNAL_1d5944e9_4_k_cu_main6thrust24THRUST_300001_SM_1000_NS12placeholders2_3E
	.align		8
        /*0120*/ 	.dword	_ZN30_INTERNAL_1d5944e9_4_k_cu_main6thrust24THRUST_300001_SM_1000_NS12placeholders2_4E
	.align		8
        /*0128*/ 	.dword	_ZN30_INTERNAL_1d5944e9_4_k_cu_main6thrust24THRUST_300001_SM_1000_NS12placeholders2_5E
	.align		8
        /*0130*/ 	.dword	_ZN30_INTERNAL_1d5944e9_4_k_cu_main6thrust24THRUST_300001_SM_1000_NS12placeholders2_6E
	.align		8
        /*0138*/ 	.dword	_ZN30_INTERNAL_1d5944e9_4_k_cu_main6thrust24THRUST_300001_SM_1000_NS12placeholders2_7E
	.align		8
        /*0140*/ 	.dword	_ZN30_INTERNAL_1d5944e9_4_k_cu_main6thrust24THRUST_300001_SM_1000_NS12placeholders2_8E
	.align		8
        /*0148*/ 	.dword	_ZN30_INTERNAL_1d5944e9_4_k_cu_main6thrust24THRUST_300001_SM_1000_NS12placeholders2_9E
	.align		8
        /*0150*/ 	.dword	_ZN30_INTERNAL_1d5944e9_4_k_cu_main6thrust24THRUST_300001_SM_1000_NS12placeholders3_10E
	.align		8
        /*0158*/ 	.dword	_ZN30_INTERNAL_1d5944e9_4_k_cu_main6thrust24THRUST_300001_SM_1000_NS3seqE
	.align		8
        /*0160*/ 	.dword	$str
	.align		8
        /*0168*/ 	.dword	$str$1
	.align		8
        /*0170*/ 	.dword	__assertfail


//--------------------- .text._ZN3cub18CUB_300001_SM_10006detail4scan16DeviceScanKernelINS2_10policy_hubIiiimN4cuda3std3__44plusIvEEE10Policy1000EN6thrust24THRUST_300001_SM_1000_NS6detail15normal_iteratorINSD_10device_ptrIiEEEESI_NS0_13ScanTileStateIiLb1EEES9_NS1_10InputValueIiPiEEmiLb0EiEEvT0_T1_T2_iT3_T4_T5_ --------------------------
	.section	.text._ZN3cub18CUB_300001_SM_10006detail4scan16DeviceScanKernelINS2_10policy_hubIiiimN4cuda3std3__44plusIvEEE10Policy1000EN6thrust24THRUST_300001_SM_1000_NS6detail15normal_iteratorINSD_10device_ptrIiEEEESI_NS0_13ScanTileStateIiLb1EEES9_NS1_10InputValueIiPiEEmiLb0EiEEvT0_T1_T2_iT3_T4_T5_,"ax",@progbits
	.align	128
        .global         _ZN3cub18CUB_300001_SM_10006detail4scan16DeviceScanKernelINS2_10policy_hubIiiimN4cuda3std3__44plusIvEEE10Policy1000EN6thrust24THRUST_300001_SM_1000_NS6detail15normal_iteratorINSD_10device_ptrIiEEEESI_NS0_13ScanTileStateIiLb1EEES9_NS1_10InputValueIiPiEEmiLb0EiEEvT0_T1_T2_iT3_T4_T5_
        .type           _ZN3cub18CUB_300001_SM_10006detail4scan16DeviceScanKernelINS2_10policy_hubIiiimN4cuda3std3__44plusIvEEE10Policy1000EN6thrust24THRUST_300001_SM_1000_NS6detail15normal_iteratorINSD_10device_ptrIiEEEESI_NS0_13ScanTileStateIiLb1EEES9_NS1_10InputValueIiPiEEmiLb0EiEEvT0_T1_T2_iT3_T4_T5_,@function
        .size           _ZN3cub18CUB_300001_SM_10006detail4scan16DeviceScanKernelINS2_10policy_hubIiiimN4cuda3std3__44plusIvEEE10Policy1000EN6thrust24THRUST_300001_SM_1000_NS6detail15normal_iteratorINSD_10device_ptrIiEEEESI_NS0_13ScanTileStateIiLb1EEES9_NS1_10InputValueIiPiEEmiLb0EiEEvT0_T1_T2_iT3_T4_T5_,(.L_x_193 - _ZN3cub18CUB_300001_SM_10006detail4scan16DeviceScanKernelINS2_10policy_hubIiiimN4cuda3std3__44plusIvEEE10Policy1000EN6thrust24THRUST_300001_SM_1000_NS6detail15normal_iteratorINSD_10device_ptrIiEEEESI_NS0_13ScanTileStateIiLb1EEES9_NS1_10InputValueIiPiEEmiLb0EiEEvT0_T1_T2_iT3_T4_T5_)
        .other          _ZN3cub18CUB_300001_SM_10006detail4scan16DeviceScanKernelINS2_10policy_hubIiiimN4cuda3std3__44plusIvEEE10Policy1000EN6thrust24THRUST_300001_SM_1000_NS6detail15normal_iteratorINSD_10device_ptrIiEEEESI_NS0_13ScanTileStateIiLb1EEES9_NS1_10InputValueIiPiEEmiLb0EiEEvT0_T1_T2_iT3_T4_T5_,@"STO_CUDA_ENTRY STV_DEFAULT"
_ZN3cub18CUB_300001_SM_10006detail4scan16DeviceScanKernelINS2_10policy_hubIiiimN4cuda3std3__44plusIvEEE10Policy1000EN6thrust24THRUST_300001_SM_1000_NS6detail15normal_iteratorINSD_10device_ptrIiEEEESI_NS0_13ScanTileStateIiLb1EEES9_NS1_10InputValueIiPiEEmiLb0EiEEvT0_T1_T2_iT3_T4_T5_:
.text._ZN3cub18CUB_300001_SM_10006detail4scan16DeviceScanKernelINS2_10policy_hubIiiimN4cuda3std3__44plusIvEEE10Policy1000EN6thrust24THRUST_300001_SM_1000_NS6detail15normal_iteratorINSD_10device_ptrIiEEEESI_NS0_13ScanTileStateIiLb1EEES9_NS1_10InputValueIiPiEEmiLb0EiEEvT0_T1_T2_iT3_T4_T5_:
[----:B------:R-:W-:Y:S01]  /*0000*/  LDC R1, c[0x0][0x37c] ;  /* 0x0000df00ff017b82 */ /* 0x000fe20000000800 */
[----:B------:R-:W0:Y:S01]  /*0010*/  LDCU UR4, c[0x0][0x3a0] ;  /* 0x00007400ff0477ac */ /* 0x000e220008000800 */
[----:B------:R-:W1:Y:S06]  /*0020*/  LDCU.64 UR12, c[0x0][0x358] ;  /* 0x00006b00ff0c77ac */ /* 0x000e6c0008000a00 */
[----:B------:R-:W2:Y:S01]  /*0030*/  S2UR UR6, SR_CTAID.X ;  /* 0x00000000000679c3 */ /* 0x000ea20000002500 */
[----:B------:R-:W3:Y:S01]  /*0040*/  LDCU.64 UR8, c[0x0][0x3b0] ;  /* 0x00007600ff0877ac */ /* 0x000ee20008000a00 */
[----:B0-----:R-:W-:-:S06]  /*0050*/  UPRMT UR4, UR4, 0x7770, URZ ;  /* 0x0000777004047896 */ /* 0x001fcc00080000ff */
[----:B------:R-:W-:-:S05]  /*0060*/  ISETP.NE.AND P0, PT, RZ, UR4, PT ;  /* 0x00000004ff007c0c */ /* 0x000fca000bf05270 */
[----:B------:R-:W2:Y:S08]  /*0070*/  LDCU UR4, c[0x0][0x398] ;  /* 0x00007300ff0477ac */ /* 0x000eb00008000800 */
[----:B------:R-:W1:Y:S02]  /*0080*/  @P0 LDC.64 R2, c[0x0][0x3a8] ;  /* 0x0000ea00ff020b82 */ /* 0x000e640000000a00 */
[----:B-1----:R0:W5:Y:S01]  /*0090*/  @P0 LDG.E R39, desc[UR12][R2.64] ;  /* 0x0000000c02270981 */ /* 0x002162000c1e1900 */
[----:B--2---:R-:W-:-:S04]  /*00a0*/  UIADD3 UR6, UPT, UPT, UR6, UR4, URZ ;  /* 0x0000000406067290 */ /* 0x004fc8000fffe0ff */
[----:B------:R-:W-:-:S04]  /*00b0*/  UIMAD.WIDE UR10, UR6, 0x1ee0, URZ ;  /* 0x00001ee0060a78a5 */ /* 0x000fc8000f8e02ff */
[----:B---3--:R-:W-:-:S04]  /*00c0*/  UIADD3 UR7, UP0, UPT, -UR10, UR8, URZ ;  /* 0x000000080a077290 */ /* 0x008fc8000ff1e1ff */
[----:B------:R-:W-:Y:S02]  /*00d0*/  UIADD3.X UR4, UPT, UPT, ~UR11, UR9, URZ, UP0, !UPT ;  /* 0x000000090b047290 */ /* 0x000fe400087fe5ff */
[----:B------:R-:W-:-:S04]  /*00e0*/  UISETP.GE.U32.AND UP0, UPT, UR7, 0x1ee1, UPT ;  /* 0x00001ee10700788c */ /* 0x000fc8000bf06070 */
[----:B------:R-:W-:Y:S01]  /*00f0*/  UISETP.GE.U32.AND.EX UP0, UPT, UR4, URZ, UPT, UP0 ;  /* 0x000000ff0400728c */ /* 0x000fe2000bf06100 */
[----:B------:R-:W1:Y:S08]  /*0100*/  @!P0 LDC R39, c[0x0][0x3a8] ;  /* 0x0000ea00ff278b82 */ /* 0x000e700000000800 */
[----:B0-----:R-:W-:Y:S05]  /*0110*/  BRA.U !UP0, `(.L_x_0) ;  /* 0x0000001908f47547 */ /* 0x001fea000b800000 */
[----:B------:R-:W0:Y:S01]  /*0120*/  S2R R35, SR_TID.X ;  /* 0x0000000000237919 */ /* 0x000e220000002100 */
[----:B------:R-:W2:Y:S01]  /*0130*/  LDCU.64 UR4, c[0x0][0x380] ;  /* 0x00007000ff0477ac */ /* 0x000ea20008000a00 */
[C---:B0-----:R-:W-:Y:S02]  /*0140*/  LOP3.LUT R0, R35.reuse, 0x1f, RZ, 0xc0, !PT ;  /* 0x0000001f23007812 */ /* 0x041fe400078ec0ff */
[----:B------:R-:W-:-:S05]  /*0150*/  LOP3.LUT R3, R35, 0x3e0, RZ, 0xc0, !PT ;  /* 0x000003e023037812 */ /* 0x000fca00078ec0ff */
[----:B------:R-:W-:-:S05]  /*0160*/  IMAD R0, R3, 0x13, R0 ;  /* 0x0000001303007824 */ /* 0x000fca00078e0200 */
[----:B------:R-:W-:-:S05]  /*0170*/  IADD3 R0, P0, PT, R0, UR10, RZ ;  /* 0x0000000a00007c10 */ /* 0x000fca000ff1e0ff */
[----:B------:R-:W-:Y:S02]  /*0180*/  IMAD.X R3, RZ, RZ, UR11, P0 ;  /* 0x0000000bff037e24 */ /* 0x000fe400080e06ff */
[----:B------:R-:W-:-:S03]  /*0190*/  IMAD.SHL.U32 R31, R0, 0x4, RZ ;  /* 0x00000004001f7824 */ /* 0x000fc600078e00ff */
[----:B------:R-:W-:Y:S02]  /*01a0*/  SHF.L.U64.HI R30, R0, 0x2, R3 ;  /* 0x00000002001e7819 */ /* 0x000fe40000010203 */
[----:B--2---:R-:W-:-:S04]  /*01b0*/  IADD3 R2, P0, PT, R31, UR4, RZ ;  /* 0x000000041f027c10 */ /* 0x004fc8000ff1e0ff */
[----:B------:R-:W-:-:S05]  /*01c0*/  IADD3.X R3, PT, PT, R30, UR5, RZ, P0, !PT ;  /* 0x000000051e037c10 */ /* 0x000fca00087fe4ff */
[----:B------:R-:W2:Y:S04]  /*01d0*/  LDG.E R5, desc[UR12][R2.64] ;  /* 0x0000000c02057981 */ /* 0x000ea8000c1e1900 */
[----:B------:R-:W3:Y:S04]  /*01e0*/  LDG.E R7, desc[UR12][R2.64+0x80] ;  /* 0x0000800c02077981 */ /* 0x000ee8000c1e1900 */
[----:B------:R-:W4:Y:S04]  /*01f0*/  LDG.E R9, desc[UR12][R2.64+0x100] ;  /* 0x0001000c02097981 */ /* 0x000f28000c1e1900 */
        /* <DEDUP_REMOVED lines=15> */
[----:B------:R-:W4:Y:S01]  /*02f0*/  LDG.E R8, desc[UR12][R2.64+0x900] ;  /* 0x0009000c02087981 */ /* 0x000f22000c1e1900 */
[----:B------:R-:W0:Y:S01]  /*0300*/  S2UR UR5, SR_CgaCtaId ;  /* 0x00000000000579c3 */ /* 0x000e220000008800 */
[----:B------:R-:W-:Y:S01]  /*0310*/  SHF.R.U32.HI R36, RZ, 0x5, R35 ;  /* 0x00000005ff247819 */ /* 0x000fe20000011623 */
[----:B------:R-:W-:Y:S01]  /*0320*/  UMOV UR4, 0x400 ;  /* 0x0000040000047882 */ /* 0x000fe20000000000 */
[----:B------:R-:W1:Y:S01]  /*0330*/  S2R R37, SR_LANEID ;  /* 0x0000000000257919 */ /* 0x000e620000000000 */
[----:B------:R-:W-:Y:S01]  /*0340*/  UISETP.NE.AND UP0, UPT, UR6, URZ, UPT ;  /* 0x000000ff0600728c */ /* 0x000fe2000bf05270 */
[----:B------:R-:W-:Y:S01]  /*0350*/  BSSY.RECONVERGENT B0, `(.L_x_1) ;  /* 0x0000148000007945 */ /* 0x000fe20003800200 */
[----:B0-----:R-:W-:Y:S01]  /*0360*/  ULEA UR4, UR5, UR4, 0x18 ;  /* 0x0000000405047291 */ /* 0x001fe2000f8ec0ff */
[----:B-1----:R-:W-:-:S05]  /*0370*/  IMAD R34, R36, 0x260, R37 ;  /* 0x0000026024227824 */ /* 0x002fca00078e0225 */
[----:B------:R-:W-:-:S05]  /*0380*/  LEA R34, R34, UR4, 0x2 ;  /* 0x0000000422227c11 */ /* 0x000fca000f8e10ff */
[----:B------:R-:W-:Y:S01]  /*0390*/  IMAD R33, R37, 0x48, R34 ;  /* 0x0000004825217824 */ /* 0x000fe200078e0222 */
[----:B--2---:R0:W-:Y:S04]  /*03a0*/  STS [R34], R5 ;  /* 0x0000000522007388 */ /* 0x0041e80000000800 */
[----:B---3--:R0:W-:Y:S04]  /*03b0*/  STS [R34+0x80], R7 ;  /* 0x0000800722007388 */ /* 0x0081e80000000800 */
[----:B----4-:R0:W-:Y:S04]  /*03c0*/  STS [R34+0x100], R9 ;  /* 0x0001000922007388 */ /* 0x0101e80000000800 */
[----:B------:R0:W-:Y:S04]  /*03d0*/  STS [R34+0x180], R11 ;  /* 0x0001800b22007388 */ /* 0x0001e80000000800 */
        /* <DEDUP_REMOVED lines=14> */
[----:B------:R0:W-:Y:S01]  /*04c0*/  STS [R34+0x900], R8 ;  /* 0x0009000822007388 */ /* 0x0001e20000000800 */
[----:B------:R-:W-:-:S03]  /*04d0*/  NOP ;  /* 0x0000000000007918 */ /* 0x000fc60000000000 */
[----:B------:R0:W1:Y:S04]  /*04e0*/  LDS R32, [R33] ;  /* 0x0000000021207984 */ /* 0x0000680000000800 */
[----:B------:R0:W2:Y:S04]  /*04f0*/  LDS R29, [R33+0x4] ;  /* 0x00000400211d7984 */ /* 0x0000a80000000800 */
[----:B------:R0:W3:Y:S04]  /*0500*/  LDS R28, [R33+0x8] ;  /* 0x00000800211c7984 */ /* 0x0000e80000000800 */
[----:B------:R0:W4:Y:S04]  /*0510*/  LDS R27, [R33+0xc] ;  /* 0x00000c00211b7984 */ /* 0x0001280000000800 */
[----:B------:R0:W0:Y:S04]  /*0520*/  LDS R26, [R33+0x10] ;  /* 0x00001000211a7984 */ /* 0x0000280000000800 */
        /* <DEDUP_REMOVED lines=13> */
[----:B------:R0:W0:Y:S01]  /*0600*/  LDS R9, [R33+0x48] ;  /* 0x0000480021097984 */ /* 0x0000220000000800 */
[----:B------:R-:W-:Y:S06]  /*0610*/  BAR.SYNC.DEFER_BLOCKING 0x0 ;  /* 0x0000000000007b1d */ /* 0x000fec0000010000 */
[----:B-1234-:R-:W-:Y:S05]  /*0620*/  BRA.U UP0, `(.L_x_2) ;  /* 0x0000000500247547 */ /* 0x01efea000b800000 */
[----:B0-----:R-:W-:Y:S02]  /*0630*/  IADD3 R8, PT, PT, R28, R29, R32 ;  /* 0x0000001d1c087210 */ /* 0x001fe40007ffe020 */
[C---:B------:R-:W-:Y:S02]  /*0640*/  ISETP.NE.AND P1, PT, R37.reuse, 0x1f, PT ;  /* 0x0000001f2500780c */ /* 0x040fe40003f25270 */
[----:B------:R-:W-:Y:S02]  /*0650*/  IADD3 R8, PT, PT, R26, R27, R8 ;  /* 0x0000001b1a087210 */ /* 0x000fe40007ffe008 */
[----:B------:R-:W-:Y:S02]  /*0660*/  ISETP.NE.AND P2, PT, R37, RZ, PT ;  /* 0x000000ff2500720c */ /* 0x000fe40003f45270 */
[----:B------:R-:W-:-:S04]  /*0670*/  IADD3 R8, PT, PT, R24, R25, R8 ;  /* 0x0000001918087210 */ /* 0x000fc80007ffe008 */
[----:B------:R-:W-:-:S03]  /*0680*/  IADD3 R8, PT, PT, R22, R23, R8 ;  /* 0x0000001716087210 */ /* 0x000fc60007ffe008 */
[----:B------:R-:W-:Y:S02]  /*0690*/  @!P1 LEA R42, R36, UR4, 0x2 ;  /* 0x00000004242a9c11 */ /* 0x000fe4000f8e10ff */
[----:B------:R-:W-:-:S04]  /*06a0*/  IADD3 R8, PT, PT, R20, R21, R8 ;  /* 0x0000001514087210 */ /* 0x000fc80007ffe008 */
[----:B------:R-:W-:-:S04]  /*06b0*/  IADD3 R8, PT, PT, R6, R7, R8 ;  /* 0x0000000706087210 */ /* 0x000fc80007ffe008 */
[----:B------:R-:W-:-:S04]  /*06c0*/  IADD3 R8, PT, PT, R4, R5, R8 ;  /* 0x0000000504087210 */ /* 0x000fc80007ffe008 */
[----:B------:R-:W-:-:S04]  /*06d0*/  IADD3 R8, PT, PT, R2, R3, R8 ;  /* 0x0000000302087210 */ /* 0x000fc80007ffe008 */
[----:B------:R-:W-:-:S05]  /*06e0*/  IADD3 R38, PT, PT, R9, R0, R8 ;  /* 0x0000000009267210 */ /* 0x000fca0007ffe008 */
[----:B------:R-:W0:Y:S02]  /*06f0*/  SHFL.UP P0, R9, R38, 0x1, RZ ;  /* 0x0420000026097989 */ /* 0x000e2400000000ff */
[----:B0-----:R-:W-:-:S05]  /*0700*/  @P0 IMAD.IADD R9, R38, 0x1, R9 ;  /* 0x0000000126090824 */ /* 0x001fca00078e0209 */
[----:B------:R-:W0:Y:S02]  /*0710*/  SHFL.UP P0, R12, R9, 0x2, RZ ;  /* 0x04400000090c7989 */ /* 0x000e2400000000ff */
[----:B0-----:R-:W-:-:S05]  /*0720*/  @P0 IMAD.IADD R12, R9, 0x1, R12 ;  /* 0x00000001090c0824 */ /* 0x001fca00078e020c */
[----:B------:R-:W0:Y:S02]  /*0730*/  SHFL.UP P0, R17, R12, 0x4, RZ ;  /* 0x048000000c117989 */ /* 0x000e2400000000ff */
[----:B0-----:R-:W-:-:S05]  /*0740*/  @P0 IMAD.IADD R17, R12, 0x1, R17 ;  /* 0x000000010c110824 */ /* 0x001fca00078e0211 */
[----:B------:R-:W0:Y:S02]  /*0750*/  SHFL.UP P0, R40, R17, 0x8, RZ ;  /* 0x0500000011287989 */ /* 0x000e2400000000ff */
[----:B0-----:R-:W-:-:S05]  /*0760*/  @P0 IMAD.IADD R40, R17, 0x1, R40 ;  /* 0x0000000111280824 */ /* 0x001fca00078e0228 */
[----:B------:R-:W0:Y:S02]  /*0770*/  SHFL.UP P0, R41, R40, 0x10, RZ ;  /* 0x0600000028297989 */ /* 0x000e2400000000ff */
[----:B0-----:R-:W-:Y:S01]  /*0780*/  @P0 IMAD.IADD R41, R40, 0x1, R41 ;  /* 0x0000000128290824 */ /* 0x001fe200078e0229 */
[----:B------:R-:W-:-:S03]  /*0790*/  ISETP.NE.AND P0, PT, R36, 0x2, PT ;  /* 0x000000022400780c */ /* 0x000fc60003f05270 */
[----:B------:R-:W-:Y:S01]  /*07a0*/  IMAD.IADD R38, R41, 0x1, -R38 ;  /* 0x0000000129267824 */ /* 0x000fe200078e0a26 */
[----:B------:R-:W-:Y:S01]  /*07b0*/  @!P1 STS [R42+0x10], R41 ;  /* 0x000010292a009388 */ /* 0x000fe20000000800 */
[----:B------:R-:W-:Y:S01]  /*07c0*/  BAR.SYNC.DEFER_BLOCKING 0x0 ;  /* 0x0000000000007b1d */ /* 0x000fe20000010000 */
[----:B------:R-:W-:Y:S02]  /*07d0*/  ISETP.NE.AND P1, PT, R36, 0xc, PT ;  /* 0x0000000c2400780c */ /* 0x000fe40003f25270 */
[----:B------:R-:W-:-:S03]  /*07e0*/  SEL R38, R38, RZ, P2 ;  /* 0x000000ff26267207 */ /* 0x000fc60001000000 */
[----:B------:R-:W0:Y:S04]  /*07f0*/  LDS.128 R8, [UR4+0x10] ;  /* 0x00001004ff087984 */ /* 0x000e280008000c00 */
[----:B------:R-:W1:Y:S04]  /*0800*/  LDS.128 R12, [UR4+0x20] ;  /* 0x00002004ff0c7984 */ /* 0x000e680008000c00 */
[----:B------:R-:W2:Y:S01]  /*0810*/  LDS.128 R16, [UR4+0x30] ;  /* 0x00003004ff107984 */ /* 0x000ea20008000c00 */
[----:B0-----:R-:W-:-:S04]  /*0820*/  IMAD.IADD R9, R8, 0x1, R9 ;  /* 0x0000000108097824 */ /* 0x001fc800078e0209 */
[----:B------:R-:W-:Y:S01]  /*0830*/  IMAD.IADD R10, R10, 0x1, R9 ;  /* 0x000000010a0a7824 */ /* 0x000fe200078e0209 */
[----:B------:R-:W-:Y:S02]  /*0840*/  SEL R8, R9, R8, !P0 ;  /* 0x0000000809087207 */ /* 0x000fe40004000000 */
[----:B------:R-:W-:Y:S01]  /*0850*/  ISETP.NE.AND P0, PT, R36, 0x3, PT ;  /* 0x000000032400780c */ /* 0x000fe20003f05270 */
[----:B------:R-:W-:-:S03]  /*0860*/  IMAD.IADD R11, R11, 0x1, R10 ;  /* 0x000000010b0b7824 */ /* 0x000fc600078e020a */
[----:B------:R-:W-:Y:S01]  /*0870*/  SEL R8, R10, R8, !P0 ;  /* 0x000000080a087207 */ /* 0x000fe20004000000 */
[----:B-1----:R-:W-:Y:S01]  /*0880*/  IMAD.IADD R12, R11, 0x1, R12 ;  /* 0x000000010b0c7824 */ /* 0x002fe200078e020c */
[----:B------:R-:W-:-:S03]  /*0890*/  ISETP.NE.AND P0, PT, R36, 0x4, PT ;  /* 0x000000042400780c */ /* 0x000fc60003f05270 */
[----:B------:R-:W-:Y:S01]  /*08a0*/  IMAD.IADD R13, R13, 0x1, R12 ;  /* 0x000000010d0d7824 */ /* 0x000fe200078e020c */
[----:B------:R-:W-:Y:S02]  /*08b0*/  SEL R8, R11, R8, !P0 ;  /* 0x000000080b087207 */ /* 0x000fe40004000000 */
[----:B------:R-:W-:Y:S01]  /*08c0*/  ISETP.NE.AND P0, PT, R36, 0x5, PT ;  /* 0x000000052400780c */ /* 0x000fe20003f05270 */
[----:B------:R-:W-:-:S03]  /*08d0*/  IMAD.IADD R14, R14, 0x1, R13 ;  /* 0x000000010e0e7824 */ /* 0x000fc600078e020d */
[----:B------:R-:W-:Y:S01]  /*08e0*/  SEL R8, R12, R8, !P0 ;  /* 0x000000080c087207 */ /* 0x000fe20004000000 */
[----:B------:R-:W-:Y:S01]  /*08f0*/  IMAD.IADD R15, R15, 0x1, R14 ;  /* 0x000000010f0f7824 */ /* 0x000fe200078e020e */
[----:B------:R-:W-:-:S03]  /*0900*/  ISETP.NE.AND P0, PT, R36, 0x6, PT ;  /* 0x000000062400780c */ /* 0x000fc60003f05270 */
[----:B--2---:R-:W-:Y:S01]  /*0910*/  IMAD.IADD R16, R15, 0x1, R16 ;  /* 0x000000010f107824 */ /* 0x004fe200078e0210 */
[----:B------:R-:W-:Y:S02]  /*0920*/  SEL R9, R13, R8, !P0 ;  /* 0x000000080d097207 */ /* 0x000fe40004000000 */
[----:B------:R-:W-:Y:S01]  /*0930*/  ISETP.NE.AND P0, PT, R36, 0x7, PT ;  /* 0x000000072400780c */ /* 0x000fe20003f05270 */
[----:B------:R-:W0:Y:S01]  /*0940*/  LDS R8, [UR4+0x40] ;  /* 0x00004004ff087984 */ /* 0x000e220008000800 */
[----:B------:R-:W-:Y:S02]  /*0950*/  IMAD.IADD R17, R17, 0x1, R16 ;  /* 0x0000000111117824 */ /* 0x000fe400078e0210 */
[----:B------:R-:W-:Y:S02]  /*0960*/  SEL R9, R14, R9, !P0 ;  /* 0x000000090e097207 */ /* 0x000fe40004000000 */
[----:B------:R-:W-:Y:S01]  /*0970*/  ISETP.NE.AND P0, PT, R36, 0x8, PT ;  /* 0x000000082400780c */ /* 0x000fe20003f05270 */
[----:B------:R-:W-:-:S03]  /*0980*/  IMAD.IADD R18, R18, 0x1, R17 ;  /* 0x0000000112127824 */ /* 0x000fc600078e0211 */
[----:B------:R-:W-:Y:S02]  /*0990*/  SEL R9, R15, R9, !P0 ;  /* 0x000000090f097207 */ /* 0x000fe40004000000 */
[----:B------:R-:W-:-:S04]  /*09a0*/  ISETP.NE.AND P0, PT, R36, 0x9, PT ;  /* 0x000000092400780c */ /* 0x000fc80003f05270 */
[----:B------:R-:W-:Y:S02]  /*09b0*/  SEL R9, R16, R9, !P0 ;  /* 0x0000000910097207 */ /* 0x000fe40004000000 */
[----:B------:R-:W-:-:S04]  /*09c0*/  ISETP.NE.AND P0, PT, R36, 0xa, PT ;  /* 0x0000000a2400780c */ /* 0x000fc80003f05270 */
[----:B------:R-:W-:Y:S02]  /*09d0*/  SEL R9, R17, R9, !P0 ;  /* 0x0000000911097207 */ /* 0x000fe40004000000 */
[----:B------:R-:W-:-:S04]  /*09e0*/  ISETP.NE.AND P0, PT, R36, 0xb, PT ;  /* 0x0000000b2400780c */ /* 0x000fc80003f05270 */
[----:B------:R-:W-:Y:S01]  /*09f0*/  SEL R9, R18, R9, !P0 ;  /* 0x0000000912097207 */ /* 0x000fe20004000000 */
[----:B------:R-:W-:Y:S01]  /*0a00*/  IMAD.IADD R18, R19, 0x1, R18 ;  /* 0x0000000113127824 */ /* 0x000fe200078e0212 */
[----:B------:R-:W-:-:S04]  /*0a10*/  ISETP.GE.U32.AND P0, PT, R35, 0x20, PT ;  /* 0x000000202300780c */ /* 0x000fc80003f06070 */
[C---:B------:R-:W-:Y:S02]  /*0a20*/  SEL R9, R18.reuse, R9, !P1 ;  /* 0x0000000912097207 */ /* 0x040fe40004800000 */
[----:B------:R-:W-:Y:S02]  /*0a30*/  ISETP.NE.AND P1, PT, R35, RZ, PT ;  /* 0x000000ff2300720c */ /* 0x000fe40003f25270 */
[----:B------:R-:W-:Y:S02]  /*0a40*/  SEL R10, R9, RZ, P0 ;  /* 0x000000ff090a7207 */ /* 0x000fe40000000000 */
[--C-:B0----5:R-:W-:Y:S02]  /*0a50*/  IADD3 R9, PT, PT, R18, R8, R39.reuse ;  /* 0x0000000812097210 */ /* 0x121fe40007ffe027 */
[----:B------:R-:W-:-:S07]  /*0a60*/  IADD3 R38, PT, PT, R10, R38, R39 ;  /* 0x000000260a267210 */ /* 0x000fce0007ffe027 */
[----:B------:R-:W-:Y:S05]  /*0a70*/  @P1 BRA `(.L_x_3) ;  /* 0x0000000c00541947 */ /* 0x000fea0003800000 */
[----:B------:R-:W0:Y:S01]  /*0a80*/  LDC.64 R10, c[0x0][0x390] ;  /* 0x0000e400ff0a7b82 */ /* 0x000e220000000a00 */
[----:B------:R-:W-:-:S05]  /*0a90*/  IMAD.MOV.U32 R8, RZ, RZ, 0x65 ;  /* 0x00000065ff087424 */ /* 0x000fca00078e00ff */
[----:B0-----:R0:W-:Y:S01]  /*0aa0*/  ST.E.64.STRONG.GPU desc[UR12][R10.64+0x100], R8 ;  /* 0x000100080a007985 */ /* 0x0011e2000c10fb0c */
[----:B------:R-:W-:Y:S05]  /*0ab0*/  BRA `(.L_x_3) ;  /* 0x0000000c00447947 */ /* 0x000fea0003800000 */
.L_x_2:
        /* <DEDUP_REMOVED lines=20> */
[----:B-----5:R-:W0:Y:S02]  /*0c00*/  SHFL.UP P0, R39, R40, 0x10, RZ ;  /* 0x0600000028277989 */ /* 0x020e2400000000ff */
[----:B0-----:R-:W-:Y:S01]  /*0c10*/  @P0 IMAD.IADD R39, R40, 0x1, R39 ;  /* 0x0000000128270824 */ /* 0x001fe200078e0227 */
[----:B------:R-:W-:-:S04]  /*0c20*/  ISETP.NE.AND P0, PT, R36, 0x2, PT ;  /* 0x000000022400780c */ /* 0x000fc80003f05270 */
[----:B------:R-:W-:Y:S01]  /*0c30*/  @!P1 STS [R42+0x10], R39 ;  /* 0x000010272a009388 */ /* 0x000fe20000000800 */
[----:B------:R-:W-:Y:S01]  /*0c40*/  BAR.SYNC.DEFER_BLOCKING 0x0 ;  /* 0x0000000000007b1d */ /* 0x000fe20000010000 */
[----:B------:R-:W-:-:S05]  /*0c50*/  ISETP.NE.AND P1, PT, R36, 0xc, PT ;  /* 0x0000000c2400780c */ /* 0x000fca0003f25270 */
[----:B------:R-:W0:Y:S04]  /*0c60*/  LDS.128 R8, [UR4+0x10] ;  /* 0x00001004ff087984 */ /* 0x000e280008000c00 */
[----:B------:R-:W1:Y:S04]  /*0c70*/  LDS.128 R12, [UR4+0x20] ;  /* 0x00002004ff0c7984 */ /* 0x000e680008000c00 */
[----:B------:R-:W2:Y:S01]  /*0c80*/  LDS.128 R16, [UR4+0x30] ;  /* 0x00003004ff107984 */ /* 0x000ea20008000c00 */
[----:B0-----:R-:W-:-:S04]  /*0c90*/  IMAD.IADD R9, R8, 0x1, R9 ;  /* 0x0000000108097824 */ /* 0x001fc800078e0209 */
[----:B------:R-:W-:Y:S01]  /*0ca0*/  IMAD.IADD R10, R10, 0x1, R9 ;  /* 0x000000010a0a7824 */ /* 0x000fe200078e0209 */
[----:B------:R-:W-:Y:S02]  /*0cb0*/  SEL R8, R9, R8, !P0 ;  /* 0x0000000809087207 */ /* 0x000fe40004000000 */
[----:B------:R-:W-:Y:S01]  /*0cc0*/  ISETP.NE.AND P0, PT, R36, 0x3, PT ;  /* 0x000000032400780c */ /* 0x000fe20003f05270 */
[----:B------:R-:W-:Y:S01]  /*0cd0*/  IMAD.IADD R11, R11, 0x1, R10 ;  /* 0x000000010b0b7824 */ /* 0x000fe200078e020a */
[----:B------:R-:W0:Y:S02]  /*0ce0*/  LDS R9, [UR4+0x40] ;  /* 0x00004004ff097984 */ /* 0x000e240008000800 */
        /* <DEDUP_REMOVED lines=13> */
[----:B------:R-:W-:-:S03]  /*0dc0*/  IMAD.IADD R17, R17, 0x1, R16 ;  /* 0x0000000111117824 */ /* 0x000fc600078e0210 */
[----:B------:R-:W-:Y:S01]  /*0dd0*/  SEL R8, R14, R8, !P0 ;  /* 0x000000080e087207 */ /* 0x000fe20004000000 */
[----:B------:R-:W-:Y:S01]  /*0de0*/  IMAD.IADD R18, R18, 0x1, R17 ;  /* 0x0000000112127824 */ /* 0x000fe200078e0211 */
[----:B------:R-:W-:-:S03]  /*0df0*/  ISETP.NE.AND P0, PT, R36, 0x8, PT ;  /* 0x000000082400780c */ /* 0x000fc60003f05270 */
[----:B------:R-:W-:Y:S01]  /*0e00*/  IMAD.IADD R19, R19, 0x1, R18 ;  /* 0x0000000113137824 */ /* 0x000fe200078e0212 */
[----:B------:R-:W-:Y:S02]  /*0e10*/  SEL R8, R15, R8, !P0 ;  /* 0x000000080f087207 */ /* 0x000fe40004000000 */
[----:B------:R-:W-:-:S04]  /*0e20*/  ISETP.NE.AND P0, PT, R36, 0x9, PT ;  /* 0x000000092400780c */ /* 0x000fc80003f05270 */
[----:B------:R-:W-:Y:S02]  /*0e30*/  SEL R8, R16, R8, !P0 ;  /* 0x0000000810087207 */ /* 0x000fe40004000000 */
[----:B------:R-:W-:Y:S01]  /*0e40*/  ISETP.NE.AND P0, PT, R36, 0xa, PT ;  /* 0x0000000a2400780c */ /* 0x000fe20003f05270 */
[----:B0-----:R-:W-:-:S03]  /*0e50*/  IMAD.IADD R9, R19, 0x1, R9 ;  /* 0x0000000113097824 */ /* 0x001fc600078e0209 */
[----:B------:R-:W-:Y:S01]  /*0e60*/  SEL R8, R17, R8, !P0 ;  /* 0x0000000811087207 */ /* 0x000fe20004000000 */
[----:B------:R-:W-:Y:S01]  /*0e70*/  IMAD.IADD R17, R39, 0x1, -R38 ;  /* 0x0000000127117824 */ /* 0x000fe200078e0a26 */
[----:B------:R-:W-:-:S04]  /*0e80*/  ISETP.NE.AND P0, PT, R36, 0xb, PT ;  /* 0x0000000b2400780c */ /* 0x000fc80003f05270 */
[----:B------:R-:W-:Y:S02]  /*0e90*/  SEL R8, R18, R8, !P0 ;  /* 0x0000000812087207 */ /* 0x000fe40004000000 */
[----:B------:R-:W-:Y:S02]  /*0ea0*/  ISETP.GT.U32.AND P0, PT, R35, 0x1f, PT ;  /* 0x0000001f2300780c */ /* 0x000fe40003f04070 */
[----:B------:R-:W-:Y:S02]  /*0eb0*/  SEL R11, R17, RZ, P2 ;  /* 0x000000ff110b7207 */ /* 0x000fe40001000000 */
[----:B------:R-:W-:Y:S02]  /*0ec0*/  SEL R8, R19, R8, !P1 ;  /* 0x0000000813087207 */ /* 0x000fe40004800000 */
[----:B------:R-:W-:-:S03]  /*0ed0*/  ISETP.GE.U32.AND P1, PT, R35, 0x20, PT ;  /* 0x000000202300780c */ /* 0x000fc60003f26070 */
[----:B------:R-:W-:-:S05]  /*0ee0*/  IMAD.IADD R38, R8, 0x1, R11 ;  /* 0x0000000108267824 */ /* 0x000fca00078e020b */
[----:B------:R-:W-:Y:S01]  /*0ef0*/  SEL R17, R17, R38, !P1 ;  /* 0x0000002611117207 */ /* 0x000fe20004800000 */
[----:B------:R-:W-:Y:S06]  /*0f00*/  @P0 BRA `(.L_x_4) ;  /* 0x00000008000c0947 */ /* 0x000fec0003800000 */
[----:B------:R-:W0:Y:S01]  /*0f10*/  LDC.64 R14, c[0x0][0x390] ;  /* 0x0000e400ff0e7b82 */ /* 0x000e220000000a00 */
[----:B------:R-:W-:Y:S01]  /*0f20*/  ISETP.NE.AND P1, PT, R35, RZ, PT ;  /* 0x000000ff2300720c */ /* 0x000fe20003f25270 */
[----:B------:R-:W-:Y:S01]  /*0f30*/  IMAD.U32 R45, RZ, RZ, UR6 ;  /* 0x00000006ff2d7e24 */ /* 0x000fe2000f8e00ff */
[----:B------:R-:W-:-:S05]  /*0f40*/  LOP3.LUT R18, RZ, R35, RZ, 0x33, !PT ;  /* 0x00000023ff127212 */ /* 0x000fca00078e33ff */
[----:B------:R-:W-:-:S06]  /*0f50*/  VIADD R18, R18, UR6 ;  /* 0x0000000612127c36 */ /* 0x000fcc0008000000 */
[----:B------:R-:W-:Y:S01]  /*0f60*/  @!P1 IMAD.MOV.U32 R8, RZ, RZ, 0x64 ;  /* 0x00000064ff089424 */ /* 0x000fe200078e00ff */
[----:B------:R1:W-:Y:S01]  /*0f70*/  @!P1 STS [UR4+0xc], R9 ;  /* 0x00000c09ff009988 */ /* 0x0003e20008000804 */
[----:B0-----:R-:W-:-:S04]  /*0f80*/  IMAD.WIDE R44, R45, 0x8, R14 ;  /* 0x000000082d2c7825 */ /* 0x001fc800078e020e */
[----:B------:R-:W-:Y:S01]  /*0f90*/  IMAD.WIDE R14, R18, 0x8, R14 ;  /* 0x00000008120e7825 */ /* 0x000fe200078e020e */
[----:B------:R1:W-:Y:S01]  /*0fa0*/  @!P1 ST.E.64.STRONG.GPU desc[UR12][R44.64+0x100], R8 ;  /* 0x000100082c009985 */ /* 0x0003e2000c10fb0c */
[----:B------:R-:W-:Y:S05]  /*0fb0*/  NANOSLEEP 0x226 ;  /* 0x000002260000795d */ /* 0x000fea0003800000 */
[----:B------:R-:W2:Y:S01]  /*0fc0*/  LD.E.64.STRONG.GPU R12, desc[UR12][R14.64+0x100] ;  /* 0x0001000c0e0c7980 */ /* 0x000ea2000c10fb00 */
[----:B------:R-:W-:Y:S01]  /*0fd0*/  UMOV UR5, 0xffffffff ;  /* 0xffffffff00057882 */ /* 0x000fe20000000000 */
[----:B--2---:R-:W-:Y:S02]  /*0fe0*/  ISETP.NE.AND P0, PT, R12, 0x63, PT ;  /* 0x000000630c00780c */ /* 0x004fe40003f05270 */
[----:B-1----:R-:W-:Y:S11]  /*0ff0*/  BRA.DIV UR5, `(.L_x_5) ;  /* 0x0000002e05bc7947 */ /* 0x002ff6000b800000 */
[----:B------:R-:W-:-:S13]  /*1000*/  VOTE.ANY P0, !P0 ;  /* 0x0000000000ff7806 */ /* 0x000fda0004000100 */
.L_x_34:
[----:B------:R-:W-:Y:S05]  /*1010*/  @!P0 BRA `(.L_x_6) ;  /* 0x0000000000248947 */ /* 0x000fea0003800000 */
[----:B------:R-:W-:-:S07]  /*1020*/  IMAD.MOV.U32 R8, RZ, RZ, 0x1de ;  /* 0x000001deff087424 */ /* 0x000fce00078e00ff */
.L_x_8:
[----:B------:R-:W-:Y:S05]  /*1030*/  NANOSLEEP R8 ;  /* 0x000000080000735d */ /* 0x000fea0003800000 */
[----:B------:R-:W2:Y:S01]  /*1040*/  LD.E.64.STRONG.GPU R12, desc[UR12][R14.64+0x100] ;  /* 0x0001000c0e0c7980 */ /* 0x000ea2000c10fb00 */
[----:B------:R-:W-:Y:S01]  /*1050*/  UMOV UR5, 0xffffffff ;  /* 0xffffffff00057882 */ /* 0x000fe20000000000 */
[----:B------:R-:W-:Y:S02]  /*1060*/  SHF.R.U32.HI R8, RZ, 0x1, R8 ;  /* 0x00000001ff087819 */ /* 0x000fe40000011608 */
[----:B--2---:R-:W-:Y:S01]  /*1070*/  ISETP.NE.AND P0, PT, R12, 0x63, PT ;  /* 0x000000630c00780c */ /* 0x004fe20003f05270 */
[----:B------:R-:W-:-:S12]  /*1080*/  BRA.DIV UR5, `(.L_x_7) ;  /* 0x0000002e05b87947 */ /* 0x000fd8000b800000 */
[----:B------:R-:W-:-:S13]  /*1090*/  VOTE.ANY P0, !P0 ;  /* 0x0000000000ff7806 */ /* 0x000fda0004000100 */
.L_x_37:
[----:B------:R-:W-:Y:S05]  /*10a0*/  @P0 BRA `(.L_x_8) ;  /* 0xfffffffc00e00947 */ /* 0x000fea000383ffff */
.L_x_6:
[----:B------:R-:W-:Y:S01]  /*10b0*/  UMOV UR5, 0xffffffff ;  /* 0xffffffff00057882 */ /* 0x000fe20000000000 */
[----:B------:R-:W-:Y:S02]  /*10c0*/  ISETP.NE.AND P0, PT, R12, 0x65, PT ;  /* 0x000000650c00780c */ /* 0x000fe40003f05270 */
[----:B------:R-:W-:Y:S11]  /*10d0*/  BRA.DIV UR5, `(.L_x_9) ;  /* 0x0000002e05c47947 */ /* 0x000ff6000b800000 */
[----:B------:R-:W0:Y:S01]  /*10e0*/  S2R R8, SR_GEMASK ;  /* 0x0000000000087919 */ /* 0x000e220000003c00 */
[----:B------:R-:W-:Y:S01]  /*10f0*/  VOTE.ANY R10, PT, !P0 ;  /* 0x00000000000a7806 */ /* 0x000fe200040e0100 */
[C---:B------:R-:W-:Y:S02]  /*1100*/  VIADD R38, R37.reuse, 0x2 ;  /* 0x0000000225267836 */ /* 0x040fe40000000000 */
[----:B------:R-:W-:Y:S01]  /*1110*/  VIADD R39, R37, 0x10 ;  /* 0x0000001025277836 */ /* 0x000fe20000000000 */
[----:B0-----:R-:W-:-:S05]  /*1120*/  LOP3.LUT R10, R10, 0x80000000, R8, 0xec, !PT ;  /* 0x800000000a0a7812 */ /* 0x001fca00078eec08 */
[----:B------:R-:W-:-:S05]  /*1130*/  VIADD R11, R10, 0xffffffff ;  /* 0xffffffff0a0b7836 */ /* 0x000fca0000000000 */
[----:B------:R-:W-:-:S04]  /*1140*/  LOP3.LUT R11, R10, R11, RZ, 0xc, !PT ;  /* 0x0000000b0a0b7212 */ /* 0x000fc800078e0cff */
[----:B------:R-:W0:Y:S02]  /*1150*/  POPC R15, R11 ;  /* 0x0000000b000f7309 */ /* 0x000e240000000000 */
[----:B0-----:R-:W0:Y:S01]  /*1160*/  SHFL.DOWN PT, R16, R13, 0x1, R15 ;  /* 0x082000000d107989 */ /* 0x001e2200000e000f */
[-C--:B------:R-:W-:Y:S02]  /*1170*/  ISETP.GE.AND P0, PT, R37, R15.reuse, PT ;  /* 0x0000000f2500720c */ /* 0x080fe40003f06270 */
[-C--:B------:R-:W-:Y:S02]  /*1180*/  ISETP.GT.AND P2, PT, R39, R15.reuse, PT ;  /* 0x0000000f2700720c */ /* 0x080fe40003f44270 */
[----:B0-----:R-:W-:Y:S02]  /*1190*/  SEL R16, R16, RZ, !P0 ;  /* 0x000000ff10107207 */ /* 0x001fe40004000000 */
[----:B------:R-:W-:-:S03]  /*11a0*/  ISETP.GT.AND P0, PT, R38, R15, PT ;  /* 0x0000000f2600720c */ /* 0x000fc60003f04270 */
[----:B------:R-:W-:-:S05]  /*11b0*/  IMAD.IADD R36, R16, 0x1, R13 ;  /* 0x0000000110247824 */ /* 0x000fca00078e020d */
[----:B------:R-:W0:Y:S02]  /*11c0*/  SHFL.DOWN PT, R16, R36, 0x2, R15 ;  /* 0x0840000024107989 */ /* 0x000e2400000e000f */
[----:B0-----:R-:W-:-:S05]  /*11d0*/  SEL R19, R16, RZ, !P0 ;  /* 0x000000ff10137207 */ /* 0x001fca0004000000 */
[----:B------:R-:W-:Y:S02]  /*11e0*/  IMAD.IADD R40, R36, 0x1, R19 ;  /* 0x0000000124287824 */ /* 0x000fe400078e0213 */
[C---:B------:R-:W-:Y:S02]  /*11f0*/  VIADD R19, R37.reuse, 0x4 ;  /* 0x0000000425137836 */ /* 0x040fe40000000000 */
[----:B------:R-:W-:Y:S01]  /*1200*/  VIADD R36, R37, 0x8 ;  /* 0x0000000825247836 */ /* 0x000fe20000000000 */
[----:B------:R-:W0:Y:S02]  /*1210*/  SHFL.DOWN PT, R16, R40, 0x4, R15 ;  /* 0x0880000028107989 */ /* 0x000e2400000e000f */
[----:B------:R-:W-:-:S04]  /*1220*/  ISETP.GT.AND P0, PT, R19, R15, PT ;  /* 0x0000000f1300720c */ /* 0x000fc80003f04270 */
[----:B0-----:R-:W-:Y:S02]  /*1230*/  SEL R11, R16, RZ, !P0 ;  /* 0x000000ff100b7207 */ /* 0x001fe40004000000 */
[----:B------:R-:W-:-:S03]  /*1240*/  ISETP.GT.AND P0, PT, R36, R15, PT ;  /* 0x0000000f2400720c */ /* 0x000fc60003f04270 */
[----:B------:R-:W-:Y:S02]  /*1250*/  IMAD.IADD R42, R40, 0x1, R11 ;  /* 0x00000001282a7824 */ /* 0x000fe400078e020b */
[----:B------:R-:W0:Y:S03]  /*1260*/  LDC.64 R10, c[0x0][0x390] ;  /* 0x0000e400ff0a7b82 */ /* 0x000e260000000a00 */
[----:B------:R-:W1:Y:S02]  /*1270*/  SHFL.DOWN PT, R16, R42, 0x8, R15 ;  /* 0x090000002a107989 */ /* 0x000e6400000e000f */
[----:B-1----:R-:W-:Y:S02]  /*1280*/  SEL R41, R16, RZ, !P0 ;  /* 0x000000ff10297207 */ /* 0x002fe40004000000 */
[----:B------:R-:W-:-:S03]  /*1290*/  ISETP.NE.AND P0, PT, R12, 0x65, PT ;  /* 0x000000650c00780c */ /* 0x000fc60003f05270 */
[----:B------:R-:W-:Y:S01]  /*12a0*/  IMAD.IADD R41, R42, 0x1, R41 ;  /* 0x000000012a297824 */ /* 0x000fe200078e0229 */
[----:B0-----:R-:W-:-:S04]  /*12b0*/  IADD3 R42, P3, PT, R10, 0x100, RZ ;  /* 0x000001000a2a7810 */ /* 0x001fc80007f7e0ff */
[----:B------:R-:W0:Y:S01]  /*12c0*/  SHFL.DOWN PT, R16, R41, 0x10, R15 ;  /* 0x0a00000029107989 */ /* 0x000e2200000e000f */
[----:B------:R-:W-:-:S04]  /*12d0*/  IMAD.X R43, RZ, RZ, R11, P3 ;  /* 0x000000ffff2b7224 */ /* 0x000fc800018e060b */
[----:B------:R-:W-:Y:S02]  /*12e0*/  VOTE.ALL P0, P0 ;  /* 0x0000000000ff7806 */ /* 0x000fe40000000000 */
[----:B0-----:R-:W-:-:S05]  /*12f0*/  SEL R16, R16, RZ, !P2 ;  /* 0x000000ff10107207 */ /* 0x001fca0005000000 */
[----:B------:R-:W-:-:S07]  /*1300*/  IMAD.IADD R40, R41, 0x1, R16 ;  /* 0x0000000129287824 */ /* 0x000fce00078e0210 */
.L_x_46:
[----:B------:R-:W-:Y:S05]  /*1310*/  @!P0 BRA `(.L_x_10) ;  /* 0x0000000000cc8947 */ /* 0x000fea0003800000 */
[----:B------:R-:W-:-:S07]  /*1320*/  IMAD.MOV.U32 R11, RZ, RZ, 0x1de ;  /* 0x000001deff0b7424 */ /* 0x000fce00078e00ff */
.L_x_16:
[----:B------:R-:W-:-:S05]  /*1330*/  IMAD.WIDE R14, R18, 0x8, R42 ;  /* 0x00000008120e7825 */ /* 0x000fca00078e022a */
[----:B------:R-:W2:Y:S01]  /*1340*/  LD.E.64.STRONG.GPU R12, desc[UR12][R14.64+-0x100] ;  /* 0xffff000c0e0c7980 */ /* 0x000ea2000c10fb00 */
[----:B------:R-:W-:Y:S05]  /*1350*/  YIELD ;  /* 0x0000000000007946 */ /* 0x000fea0003800000 */
[----:B------:R-:W-:Y:S01]  /*1360*/  UMOV UR5, 0xffffffff ;  /* 0xffffffff00057882 */ /* 0x000fe20000000000 */
[----:B------:R-:W-:Y:S02]  /*1370*/  SHF.R.U32.HI R11, RZ, 0x1, R11 ;  /* 0x00000001ff0b7819 */ /* 0x000fe4000001160b */
[----:B--2---:R-:W-:Y:S01]  /*1380*/  ISETP.NE.AND P0, PT, R12, 0x63, PT ;  /* 0x000000630c00780c */ /* 0x004fe20003f05270 */
[----:B------:R-:W-:-:S12]  /*1390*/  BRA.DIV UR5, `(.L_x_11) ;  /* 0x0000003205147947 */ /* 0x000fd8000b800000 */
[----:B------:R-:W-:-:S13]  /*13a0*/  VOTE.ANY P0, !P0 ;  /* 0x0000000000ff7806 */ /* 0x000fda0004000100 */
.L_x_49:
[----:B------:R-:W-:Y:S05]  /*13b0*/  @!P0 BRA `(.L_x_12) ;  /* 0x0000000000248947 */ /* 0x000fea0003800000 */
[----:B------:R-:W-:-:S07]  /*13c0*/  IMAD.MOV.U32 R16, RZ, RZ, R11 ;  /* 0x000000ffff107224 */ /* 0x000fce00078e000b */
.L_x_14:
[----:B------:R-:W-:Y:S05]  /*13d0*/  NANOSLEEP R16 ;  /* 0x000000100000735d */ /* 0x000fea0003800000 */
[----:B------:R-:W2:Y:S01]  /*13e0*/  LD.E.64.STRONG.GPU R12, desc[UR12][R14.64+-0x100] ;  /* 0xffff000c0e0c7980 */ /* 0x000ea2000c10fb00 */
[----:B------:R-:W-:Y:S01]  /*13f0*/  UMOV UR5, 0xffffffff ;  /* 0xffffffff00057882 */ /* 0x000fe20000000000 */
[----:B------:R-:W-:Y:S02]  /*1400*/  SHF.R.U32.HI R16, RZ, 0x1, R16 ;  /* 0x00000001ff107819 */ /* 0x000fe40000011610 */
[----:B--2---:R-:W-:Y:S01]  /*1410*/  ISETP.NE.AND P0, PT, R12, 0x63, PT ;  /* 0x000000630c00780c */ /* 0x004fe20003f05270 */
[----:B------:R-:W-:-:S12]  /*1420*/  BRA.DIV UR5, `(.L_x_13) ;  /* 0x0000003205107947 */ /* 0x000fd8000b800000 */
[----:B------:R-:W-:-:S13]  /*1430*/  VOTE.ANY P0, !P0 ;  /* 0x0000000000ff7806 */ /* 0x000fda0004000100 */
.L_x_52:
[----:B------:R-:W-:Y:S05]  /*1440*/  @P0 BRA `(.L_x_14) ;  /* 0xfffffffc00e00947 */ /* 0x000fea000383ffff */
.L_x_12:
[----:B------:R-:W-:Y:S01]  /*1450*/  UMOV UR5, 0xffffffff ;  /* 0xffffffff00057882 */ /* 0x000fe20000000000 */
[----:B------:R-:W-:Y:S02]  /*1460*/  ISETP.NE.AND P0, PT, R12, 0x65, PT ;  /* 0x000000650c00780c */ /* 0x000fe40003f05270 */
[----:B------:R-:W-:Y:S11]  /*1470*/  BRA.DIV UR5, `(.L_x_15) ;  /* 0x00000032051c7947 */ /* 0x000ff6000b800000 */
[----:B------:R-:W-:Y:S01]  /*1480*/  VOTE.ANY R10, PT, !P0 ;  /* 0x00000000000a7806 */ /* 0x000fe200040e0100 */
[----:B------:R-:W-:-:S03]  /*1490*/  VIADD R18, R18, 0xffffffe0 ;  /* 0xffffffe012127836 */ /* 0x000fc60000000000 */
[----:B------:R-:W-:-:S05]  /*14a0*/  LOP3.LUT R10, R10, 0x80000000, R8, 0xec, !PT ;  /* 0x800000000a0a7812 */ /* 0x000fca00078eec08 */
[----:B------:R-:W-:-:S05]  /*14b0*/  VIADD R15, R10, 0xffffffff ;  /* 0xffffffff0a0f7836 */ /* 0x000fca0000000000 */
[----:B------:R-:W-:-:S06]  /*14c0*/  LOP3.LUT R15, R10, R15, RZ, 0xc, !PT ;  /* 0x0000000f0a0f7212 */ /* 0x000fcc00078e0cff */
        /* <DEDUP_REMOVED lines=17> */
[----:B------:R-:W-:-:S03]  /*15e0*/  ISETP.NE.AND P0, PT, R12, 0x65, PT ;  /* 0x000000650c00780c */ /* 0x000fc60003f05270 */
[----:B------:R-:W-:-:S05]  /*15f0*/  IMAD.IADD R41, R13, 0x1, R16 ;  /* 0x000000010d297824 */ /* 0x000fca00078e0210 */
[----:B------:R-:W0:Y:S05]  /*1600*/  SHFL.DOWN PT, R16, R41, 0x10, R15 ;  /* 0x0a00000029107989 */ /* 0x000e2a00000e000f */
[----:B------:R-:W-:Y:S02]  /*1610*/  VOTE.ALL P0, P0 ;  /* 0x0000000000ff7806 */ /* 0x000fe40000000000 */
[----:B0-----:R-:W-:-:S04]  /*1620*/  SEL R16, R16, RZ, !P2 ;  /* 0x000000ff10107207 */ /* 0x001fc80005000000 */
[----:B------:R-:W-:-:S07]  /*1630*/  IADD3 R40, PT, PT, R41, R16, R40 ;  /* 0x0000001029287210 */ /* 0x000fce0007ffe028 */
.L_x_61:
[----:B------:R-:W-:Y:S05]  /*1640*/  @P0 BRA `(.L_x_16) ;  /* 0xfffffffc00380947 */ /* 0x000fea000383ffff */
.L_x_10:
[----:B------:R-:W-:Y:S01]  /*1650*/  ISETP.NE.AND P0, PT, R37, RZ, PT ;  /* 0x000000ff2500720c */ /* 0x000fe20003f05270 */
[----:B------:R-:W0:Y:S01]  /*1660*/  @!P1 S2R R11, SR_CgaCtaId ;  /* 0x00000000000b9919 */ /* 0x000e220000008800 */
[----:B------:R-:W-:Y:S01]  /*1670*/  @!P1 MOV R10, 0x400 ;  /* 0x00000400000a9802 */ /* 0x000fe20000000f00 */
[----:B------:R-:W-:Y:S02]  /*1680*/  @!P1 IMAD.IADD R9, R9, 0x1, R40 ;  /* 0x0000000109099824 */ /* 0x000fe400078e0228 */
[----:B------:R-:W-:Y:S02]  /*1690*/  @!P1 IMAD.MOV.U32 R8, RZ, RZ, 0x65 ;  /* 0x00000065ff089424 */ /* 0x000fe400078e00ff */
[----:B------:R-:W-:-:S03]  /*16a0*/  IMAD.MOV.U32 R38, RZ, RZ, R17 ;  /* 0x000000ffff267224 */ /* 0x000fc600078e0011 */
[----:B------:R1:W-:Y:S03]  /*16b0*/  @!P1 ST.E.64.STRONG.GPU desc[UR12][R44.64+0x100], R8 ;  /* 0x000100082c009985 */ /* 0x0003e6000c10fb0c */
[----:B------:R-:W-:Y:S01]  /*16c0*/  @!P0 MOV R12, 0x400 ;  /* 0x00000400000c8802 */ /* 0x000fe20000000f00 */
[----:B------:R-:W2:Y:S01]  /*16d0*/  @!P0 S2R R13, SR_CgaCtaId ;  /* 0x00000000000d8919 */ /* 0x000ea20000008800 */
[----:B------:R-:W-:Y:S01]  /*16e0*/  @!P0 IMAD.MOV.U32 R38, RZ, RZ, R40 ;  /* 0x000000ffff268224 */ /* 0x000fe200078e0028 */
[----:B0-----:R-:W-:-:S05]  /*16f0*/  @!P1 LEA R10, R11, R10, 0x18 ;  /* 0x0000000a0b0a9211 */ /* 0x001fca00078ec0ff */
[----:B------:R1:W-:Y:S04]  /*1700*/  @!P1 STS [R10+0x8], R9 ;  /* 0x000008090a009388 */ /* 0x0003e80000000800 */
[----:B------:R1:W-:Y:S01]  /*1710*/  @!P1 STS [R10+0x4], R40 ;  /* 0x000004280a009388 */ /* 0x0003e20000000800 */
[----:B--2---:R-:W-:-:S05]  /*1720*/  @!P0 LEA R13, R13, R12, 0x18 ;  /* 0x0000000c0d0d8211 */ /* 0x004fca00078ec0ff */
[----:B------:R1:W-:Y:S02]  /*1730*/  @!P0 STS [R13+0x54], R40 ;  /* 0x000054280d008388 */ /* 0x0003e40000000800 */
.L_x_4:
[----:B------:R-:W-:Y:S05]  /*1740*/  WARPSYNC.ALL ;  /* 0x0000000000007948 */ /* 0x000fea0003800000 */
[----:B------:R-:W0:Y:S08]  /*1750*/  S2UR UR7, SR_CgaCtaId ;  /* 0x00000000000779c3 */ /* 0x000e300000008800 */
[----:B------:R-:W-:Y:S01]  /*1760*/  BAR.SYNC.DEFER_BLOCKING 0x0 ;  /* 0x0000000000007b1d */ /* 0x000fe20000010000 */
[----:B------:R-:W-:-:S05]  /*1770*/  ISETP.NE.AND P0, PT, R35, RZ, PT ;  /* 0x000000ff2300720c */ /* 0x000fca0003f05270 */
[----:B------:R-:W-:Y:S02]  /*1780*/  UMOV UR5, 0x400 ;  /* 0x0000040000057882 */ /* 0x000fe40000000000 */
[----:B0-----:R-:W-:-:S09]  /*1790*/  ULEA UR5, UR7, UR5, 0x18 ;  /* 0x0000000507057291 */ /* 0x001fd2000f8ec0ff */
[----:B-1----:R-:W0:Y:S02]  /*17a0*/  LDS R8, [UR5+0x54] ;  /* 0x00005405ff087984 */ /* 0x002e240008000800 */
[----:B0-----:R-:W-:-:S05]  /*17b0*/  SEL R9, R8, RZ, P0 ;  /* 0x000000ff08097207 */ /* 0x001fca0000000000 */
[----:B------:R-:W-:-:S07]  /*17c0*/  IMAD.IADD R38, R9, 0x1, R38 ;  /* 0x0000000109267824 */ /* 0x000fce00078e0226 */
.L_x_3:
[----:B------:R-:W-:Y:S05]  /*17d0*/  BSYNC.RECONVERGENT B0 ;  /* 0x0000000000007941 */ /* 0x000fea0003800200 */
.L_x_1:
[----:B------:R-:W-:Y:S01]  /*17e0*/  IMAD.IADD R32, R32, 0x1, R38 ;  /* 0x0000000120207824 */ /* 0x000fe200078e0226 */
[----:B------:R-:W-:Y:S03]  /*17f0*/  BAR.SYNC.DEFER_BLOCKING 0x0 ;  /* 0x0000000000007b1d */ /* 0x000fe60000010000 */
[----:B------:R-:W-:-:S03]  /*1800*/  IMAD.IADD R29, R29, 0x1, R32 ;  /* 0x000000011d1d7824 */ /* 0x000fc600078e0220 */
[----:B------:R-:W1:Y:S01]  /*1810*/  LDCU.64 UR8, c[0x0][0x388] ;  /* 0x00007100ff0877ac */ /* 0x000e620008000a00 */
[----:B------:R-:W-:-:S04]  /*1820*/  IMAD.IADD R28, R28, 0x1, R29 ;  /* 0x000000011c1c7824 */ /* 0x000fc800078e021d */
[----:B------:R-:W-:-:S04]  /*1830*/  IMAD.IADD R27, R27, 0x1, R28 ;  /* 0x000000011b1b7824 */ /* 0x000fc800078e021c */
[----:B------:R-:W-:-:S04]  /*1840*/  IMAD.IADD R26, R26, 0x1, R27 ;  /* 0x000000011a1a7824 */ /* 0x000fc800078e021b */
[----:B------:R-:W-:-:S04]  /*1850*/  IMAD.IADD R25, R25, 0x1, R26 ;  /* 0x0000000119197824 */ /* 0x000fc800078e021a */
[----:B------:R-:W-:Y:S01]  /*1860*/  IMAD.IADD R24, R24, 0x1, R25 ;  /* 0x0000000118187824 */ /* 0x000fe200078e0219 */
[----:B------:R-:W-:Y:S03]  /*1870*/  STS [R33], R38 ;  /* 0x0000002621007388 */ /* 0x000fe60000000800 */
[----:B------:R-:W-:Y:S01]  /*1880*/  IMAD.IADD R23, R23, 0x1, R24 ;  /* 0x0000000117177824 */ /* 0x000fe200078e0218 */
[----:B------:R-:W-:Y:S03]  /*1890*/  STS [R33+0x4], R32 ;  /* 0x0000042021007388 */ /* 0x000fe60000000800 */
        /* <DEDUP_REMOVED lines=19> */
[----:B------:R-:W-:Y:S04]  /*19d0*/  STS [R33+0x2c], R20 ;  /* 0x00002c1421007388 */ /* 0x000fe80000000800 */
[----:B------:R-:W-:Y:S04]  /*19e0*/  STS [R33+0x30], R7 ;  /* 0x0000300721007388 */ /* 0x000fe80000000800 */
[----:B------:R-:W-:Y:S04]  /*19f0*/  STS [R33+0x34], R6 ;  /* 0x0000340621007388 */ /* 0x000fe80000000800 */
[----:B------:R-:W-:Y:S04]  /*1a00*/  STS [R33+0x38], R5 ;  /* 0x0000380521007388 */ /* 0x000fe80000000800 */
[----:B------:R-:W-:Y:S04]  /*1a10*/  STS [R33+0x3c], R4 ;  /* 0x00003c0421007388 */ /* 0x000fe80000000800 */
[----:B------:R-:W-:Y:S04]  /*1a20*/  STS [R33+0x40], R3 ;  /* 0x0000400321007388 */ /* 0x000fe80000000800 */
[----:B------:R1:W-:Y:S04]  /*1a30*/  STS [R33+0x44], R2 ;  /* 0x0000440221007388 */ /* 0x0003e80000000800 */
[----:B------:R-:W-:Y:S01]  /*1a40*/  STS [R33+0x48], R0 ;  /* 0x0000480021007388 */ /* 0x000fe20000000800 */
[----:B------:R-:W-:-:S03]  /*1a50*/  NOP ;  /* 0x0000000000007918 */ /* 0x000fc60000000000 */
[----:B0-----:R-:W0:Y:S01]  /*1a60*/  LDS R9, [R34] ;  /* 0x0000000022097984 */ /* 0x001e220000000800 */
[----:B-1----:R-:W-:-:S03]  /*1a70*/  IADD3 R2, P0, PT, R31, UR8, RZ ;  /* 0x000000081f027c10 */ /* 0x002fc6000ff1e0ff */
[----:B------:R-:W1:Y:S01]  /*1a80*/  LDS R7, [R34+0x80] ;  /* 0x0000800022077984 */ /* 0x000e620000000800 */
[----:B------:R-:W-:-:S03]  /*1a90*/  IADD3.X R3, PT, PT, R30, UR9, RZ, P0, !PT ;  /* 0x000000091e037c10 */ /* 0x000fc600087fe4ff */
[----:B------:R-:W2:Y:S04]  /*1aa0*/  LDS R11, [R34+0x100] ;  /* 0x00010000220b7984 */ /* 0x000ea80000000800 */
[----:B------:R-:W3:Y:S04]  /*1ab0*/  LDS R13, [R34+0x180] ;  /* 0x00018000220d7984 */ /* 0x000ee80000000800 */
[----:B------:R-:W4:Y:S04]  /*1ac0*/  LDS R5, [R34+0x200] ;  /* 0x0002000022057984 */ /* 0x000f280000000800 */
[----:B------:R-:W5:Y:S04]  /*1ad0*/  LDS R15, [R34+0x280] ;  /* 0x00028000220f7984 */ /* 0x000f680000000800 */
        /* <DEDUP_REMOVED lines=13> */
[----:B0-----:R-:W-:Y:S04]  /*1bb0*/  STG.E desc[UR12][R2.64], R9 ;  /* 0x0000000902007986 */ /* 0x001fe8000c10190c */
[----:B-1----:R-:W-:Y:S04]  /*1bc0*/  STG.E desc[UR12][R2.64+0x80], R7 ;  /* 0x0000800702007986 */ /* 0x002fe8000c10190c */
[----:B--2---:R-:W-:Y:S04]  /*1bd0*/  STG.E desc[UR12][R2.64+0x100], R11 ;  /* 0x0001000b02007986 */ /* 0x004fe8000c10190c */
[----:B---3--:R-:W-:Y:S04]  /*1be0*/  STG.E desc[UR12][R2.64+0x180], R13 ;  /* 0x0001800d02007986 */ /* 0x008fe8000c10190c */
[----:B----4-:R-:W-:Y:S04]  /*1bf0*/  STG.E desc[UR12][R2.64+0x200], R5 ;  /* 0x0002000502007986 */ /* 0x010fe8000c10190c */
[----:B-----5:R-:W-:Y:S04]  /*1c00*/  STG.E desc[UR12][R2.64+0x280], R15 ;  /* 0x0002800f02007986 */ /* 0x020fe8000c10190c */
[----:B------:R-:W-:Y:S04]  /*1c10*/  STG.E desc[UR12][R2.64+0x300], R17 ;  /* 0x0003001102007986 */ /* 0x000fe8000c10190c */
        /* <DEDUP_REMOVED lines=11> */
[----:B------:R-:W-:Y:S01]  /*1cd0*/  STG.E desc[UR12][R2.64+0x900], R43 ;  /* 0x0009002b02007986 */ /* 0x000fe2000c10190c */
[----:B------:R-:W-:Y:S05]  /*1ce0*/  EXIT ;  /* 0x000000000000794d */ /* 0x000fea0003800000 */
.L_x_0:
[----:B------:R-:W-:-:S04]  /*1cf0*/  ISETP.NE.U32.AND P0, PT, RZ, UR7, PT ;  /* 0x00000007ff007c0c */ /* 0x000fc8000bf05070 */
[----:B------:R-:W-:-:S13]  /*1d00*/  ISETP.NE.AND.EX P0, PT, RZ, UR4, PT, P0 ;  /* 0x00000004ff007c0c */ /* 0x000fda000bf05300 */
[----:B------:R-:W-:Y:S05]  /*1d10*/  @!P0 EXIT ;  /* 0x000000000000894d */ /* 0x000fea0003800000 */
[----:B------:R-:W0:Y:S02]  /*1d20*/  LDCU.64 UR4, c[0x0][0x380] ;  /* 0x00007000ff0477ac */ /* 0x000e240008000a00 */
[----:B0-----:R-:W-:-:S06]  /*1d30*/  UIMAD.WIDE UR4, UR6, 0x7b80, UR4 ;  /* 0x00007b80060478a5 */ /* 0x001fcc000f8e0204 */
[----:B------:R-:W-:Y:S02]  /*1d40*/  IMAD.U32 R2, RZ, RZ, UR4 ;  /* 0x00000004ff027e24 */ /* 0x000fe4000f8e00ff */
[----:B------:R-:W-:-:S05]  /*1d50*/  IMAD.U32 R3, RZ, RZ, UR5 ;  /* 0x00000005ff037e24 */ /* 0x000fca000f8e00ff */
[----:B------:R0:W2:Y:S01]  /*1d60*/  LDG.E R0, desc[UR12][R2.64] ;  /* 0x0000000c02007981 */ /* 0x0000a2000c1e1900 */
[----:B------:R-:W3:Y:S02]  /*1d70*/  S2R R31, SR_TID.X ;  /* 0x00000000001f7919 */ /* 0x000ee40000002100 */
[C---:B---3--:R-:W-:Y:S02]  /*1d80*/  LOP3.LUT R30, R31.reuse, 0x1f, RZ, 0xc0, !PT ;  /* 0x0000001f1f1e7812 */ /* 0x048fe400078ec0ff */
[----:B------:R-:W-:-:S05]  /*1d90*/  LOP3.LUT R5, R31, 0x3e0, RZ, 0xc0, !PT ;  /* 0x000003e01f057812 */ /* 0x000fca00078ec0ff */
[----:B------:R-:W-:-:S04]  /*1da0*/  IMAD R30, R5, 0x13, R30 ;  /* 0x00000013051e7824 */ /* 0x000fc800078e021e */
[C---:B------:R-:W-:Y:S01]  /*1db0*/  VIADD R4, R30.reuse, 0x20 ;  /* 0x000000201e047836 */ /* 0x040fe20000000000 */
[C---:B------:R-:W-:Y:S01]  /*1dc0*/  ISETP.GE.U32.AND P1, PT, R30.reuse, UR7, PT ;  /* 0x000000071e007c0c */ /* 0x040fe2000bf26070 */
[C---:B------:R-:W-:Y:S01]  /*1dd0*/  VIADD R5, R30.reuse, 0x40 ;  /* 0x000000401e057836 */ /* 0x040fe20000000000 */
[C---:B0-----:R-:W-:Y:S01]  /*1de0*/  LEA R2, P0, R30.reuse, UR4, 0x2 ;  /* 0x000000041e027c11 */ /* 0x041fe2000f8010ff */
[----:B------:R-:W-:Y:S01]  /*1df0*/  VIADD R3, R30, 0x80 ;  /* 0x000000801e037836 */ /* 0x000fe20000000000 */
[----:B------:R-:W-:Y:S01]  /*1e00*/  ISETP.GE.U32.AND P2, PT, R4, UR7, PT ;  /* 0x0000000704007c0c */ /* 0x000fe2000bf46070 */
[C---:B------:R-:W-:Y:S01]  /*1e10*/  VIADD R4, R30.reuse, 0xa0 ;  /* 0x000000a01e047836 */ /* 0x040fe20000000000 */
[----:B------:R-:W-:Y:S01]  /*1e20*/  ISETP.GE.U32.AND P3, PT, R5, UR7, PT ;  /* 0x0000000705007c0c */ /* 0x000fe2000bf66070 */
[----:B------:R-:W-:Y:S01]  /*1e30*/  VIADD R5, R30, 0xc0 ;  /* 0x000000c01e057836 */ /* 0x000fe20000000000 */
[----:B------:R-:W-:Y:S01]  /*1e40*/  ISETP.GE.U32.AND P5, PT, R3, UR7, PT ;  /* 0x0000000703007c0c */ /* 0x000fe2000bfa6070 */
[----:B------:R-:W-:Y:S01]  /*1e50*/  IMAD.X R3, RZ, RZ, UR5, P0 ;  /* 0x00000005ff037e24 */ /* 0x000fe200080e06ff */
[----:B------:R-:W-:Y:S01]  /*1e60*/  ISETP.GE.U32.AND P6, PT, R4, UR7, PT ;  /* 0x0000000704007c0c */ /* 0x000fe2000bfc6070 */
[C---:B------:R-:W-:Y:S01]  /*1e70*/  VIADD R6, R30.reuse, 0x60 ;  /* 0x000000601e067836 */ /* 0x040fe20000000000 */
[----:B------:R-:W-:Y:S01]  /*1e80*/  ISETP.GE.U32.AND P0, PT, R5, UR7, PT ;  /* 0x0000000705007c0c */ /* 0x000fe2000bf06070 */
[----:B------:R-:W-:-:S02]  /*1e90*/  VIADD R5, R30, 0xe0 ;  /* 0x000000e01e057836 */ /* 0x000fc40000000000 */
[----:B------:R-:W-:Y:S01]  /*1ea0*/  VIADD R37, R30, 0x100 ;  /* 0x000001001e257836 */ /* 0x000fe20000000000 */
[----:B------:R-:W-:Y:S01]  /*1eb0*/  ISETP.GE.U32.AND P4, PT, R6, UR7, PT ;  /* 0x0000000706007c0c */ /* 0x000fe2000bf86070 */
[C---:B------:R-:W-:Y:S02]  /*1ec0*/  VIADD R7, R30.reuse, 0x140 ;  /* 0x000001401e077836 */ /* 0x040fe40000000000 */
[C---:B------:R-:W-:Y:S02]  /*1ed0*/  VIADD R36, R30.reuse, 0x120 ;  /* 0x000001201e247836 */ /* 0x040fe40000000000 */
[C---:B------:R-:W-:Y:S02]  /*1ee0*/  VIADD R35, R30.reuse, 0x220 ;  /* 0x000002201e237836 */ /* 0x040fe40000000000 */
[----:B------:R-:W-:Y:S02]  /*1ef0*/  VIADD R34, R30, 0x240 ;  /* 0x000002401e227836 */ /* 0x000fe40000000000 */
[----:B--2---:R-:W-:-:S02]  /*1f00*/  IMAD.MOV.U32 R4, RZ, RZ, R0 ;  /* 0x000000ffff047224 */ /* 0x004fc400078e0000 */
[----:B------:R-:W2:Y:S02]  /*1f10*/  @!P1 LDG.E R0, desc[UR12][R2.64] ;  /* 0x0000000c02009981 */ /* 0x000ea4000c1e1900 */
[--C-:B------:R-:W-:Y:S01]  /*1f20*/  IMAD.MOV.U32 R12, RZ, RZ, R4.reuse ;  /* 0x000000ffff0c7224 */ /* 0x100fe200078e0004 */
[----:B------:R-:W-:Y:S01]  /*1f30*/  ISETP.GE.U32.AND P1, PT, R5, UR7, PT ;  /* 0x0000000705007c0c */ /* 0x000fe2000bf26070 */
[--C-:B------:R-:W-:Y:S02]  /*1f40*/  IMAD.MOV.U32 R8, RZ, RZ, R4.reuse ;  /* 0x000000ffff087224 */ /* 0x100fe400078e0004 */
[C---:B------:R-:W-:Y:S02]  /*1f50*/  VIADD R5, R30.reuse, 0x160 ;  /* 0x000001601e057836 */ /* 0x040fe40000000000 */
[--C-:B------:R-:W-:Y:S01]  /*1f60*/  IMAD.MOV.U32 R6, RZ, RZ, R4.reuse ;  /* 0x000000ffff067224 */ /* 0x100fe200078e0004 */
[----:B------:R-:W3:Y:S01]  /*1f70*/  @!P5 LDG.E R12, desc[UR12][R2.64+0x200] ;  /* 0x0002000c020cd981 */ /* 0x000ee2000c1e1900 */
[--C-:B------:R-:W-:Y:S01]  /*1f80*/  IMAD.MOV.U32 R14, RZ, RZ, R4.reuse ;  /* 0x000000ffff0e7224 */ /* 0x100fe200078e0004 */
[----:B------:R-:W-:Y:S01]  /*1f90*/  ISETP.GE.U32.AND P5, PT, R37, UR7, PT ;  /* 0x0000000725007c0c */ /* 0x000fe2000bfa6070 */
[----:B------:R-:W-:Y:S01]  /*1fa0*/  IMAD.MOV.U32 R16, RZ, RZ, R4 ;  /* 0x000000ffff107224 */ /* 0x000fe200078e0004 */
[----:B------:R-:W4:Y:S01]  /*1fb0*/  @!P3 LDG.E R8, desc[UR12][R2.64+0x100] ;  /* 0x0001000c0208b981 */ /* 0x000f22000c1e1900 */
[----:B------:R-:W-:Y:S01]  /*1fc0*/  ISETP.GE.U32.AND P3, PT, R5, UR7, PT ;  /* 0x0000000705007c0c */ /* 0x000fe2000bf66070 */
[----:B------:R-:W-:-:S02]  /*1fd0*/  VIADD R5, R30, 0x1a0 ;  /* 0x000001a01e057836 */ /* 0x000fc40000000000 */
[----:B------:R-:W4:Y:S01]  /*1fe0*/  @!P2 LDG.E R6, desc[UR12][R2.64+0x80] ;  /* 0x0000800c0206a981 */ /* 0x000f22000c1e1900 */
[----:B------:R-:W-:Y:S01]  /*1ff0*/  ISETP.GE.U32.AND P2, PT, R7, UR7, PT ;  /* 0x0000000707007c0c */ /* 0x000fe2000bf46070 */
[--C-:B------:R-:W-:Y:S02]  /*2000*/  IMAD.MOV.U32 R10, RZ, RZ, R4.reuse ;  /* 0x000000ffff0a7224 */ /* 0x100fe400078e0004 */
[----:B------:R-:W4:Y:S01]  /*2010*/  @!P6 LDG.E R14, desc[UR12][R2.64+0x280] ;  /* 0x0002800c020ee981 */ /* 0x000f22000c1e1900 */
[----:B------:R-:W-:Y:S01]  /*2020*/  ISETP.GE.U32.AND P6, PT, R36, UR7, PT ;  /* 0x0000000724007c0c */ /* 0x000fe2000bfc6070 */
[----:B------:R-:W-:Y:S02]  /*2030*/  IMAD.MOV.U32 R20, RZ, RZ, R4 ;  /* 0x000000ffff147224 */ /* 0x000fe400078e0004 */
[----:B------:R-:W4:Y:S01]  /*2040*/  @!P0 LDG.E R16, desc[UR12][R2.64+0x300] ;  /* 0x0003000c02108981 */ /* 0x000f22000c1e1900 */
[----:B------:R-:W-:Y:S01]  /*2050*/  ISETP.GE.U32.AND P0, PT, R5, UR7, PT ;  /* 0x0000000705007c0c */ /* 0x000fe2000bf06070 */
[----:B------:R-:W-:-:S02]  /*2060*/  VIADD R7, R30, 0x180 ;  /* 0x000001801e077836 */ /* 0x000fc40000000000 */
[C---:B------:R-:W-:Y:S01]  /*2070*/  VIADD R5, R30.reuse, 0x1e0 ;  /* 0x000001e01e057836 */ /* 0x040fe20000000000 */
[----:B------:R-:W4:Y:S01]  /*2080*/  @!P4 LDG.E R10, desc[UR12][R2.64+0x180] ;  /* 0x0001800c020ac981 */ /* 0x000f22000c1e1900 */
[--C-:B------:R-:W-:Y:S01]  /*2090*/  IMAD.MOV.U32 R18, RZ, RZ, R4.reuse ;  /* 0x000000ffff127224 */ /* 0x100fe200078e0004 */
[----:B------:R-:W-:Y:S01]  /*20a0*/  ISETP.GE.U32.AND P4, PT, R7, UR7, PT ;  /* 0x0000000707007c0c */ /* 0x000fe2000bf86070 */
[--C-:B------:R-:W-:Y:S01]  /*20b0*/  IMAD.MOV.U32 R22, RZ, RZ, R4.reuse ;  /* 0x000000ffff167224 */ /* 0x100fe200078e0004 */
[----:B------:R-:W4:Y:S01]  /*20c0*/  @!P5 LDG.E R20, desc[UR12][R2.64+0x400] ;  /* 0x0004000c0214d981 */ /* 0x000f22000c1e1900 */
[--C-:B------:R-:W-:Y:S01]  /*20d0*/  IMAD.MOV.U32 R24, RZ, RZ, R4.reuse ;  /* 0x000000ffff187224 */ /* 0x100fe200078e0004 */
[----:B------:R-:W-:Y:S01]  /*20e0*/  ISETP.GE.U32.AND P5, PT, R5, UR7, PT ;  /* 0x0000000705007c0c */ /* 0x000fe2000bfa6070 */
[----:B------:R-:W-:Y:S01]  /*20f0*/  IMAD.MOV.U32 R26, RZ, RZ, R4 ;  /* 0x000000ffff1a7224 */ /* 0x000fe200078e0004 */
[----:B------:R-:W4:Y:S01]  /*2100*/  @!P1 LDG.E R18, desc[UR12][R2.64+0x380] ;  /* 0x0003800c02129981 */ /* 0x000f22000c1e1900 */
[----:B------:R-:W-:-:S02]  /*2110*/  VIADD R7, R30, 0x1c0 ;  /* 0x000001c01e077836 */ /* 0x000fc40000000000 */
[----:B------:R-:W-:Y:S01]  /*2120*/  VIADD R5, R30, 0x200 ;  /* 0x000002001e057836 */ /* 0x000fe20000000000 */
[----:B------:R-:W4:Y:S02]  /*2130*/  @!P6 LDG.E R22, desc[UR12][R2.64+0x480] ;  /* 0x0004800c0216e981 */ /* 0x000f24000c1e1900 */
[----:B------:R-:W-:Y:S02]  /*2140*/  ISETP.GE.U32.AND P1, PT, R7, UR7, PT ;  /* 0x0000000707007c0c */ /* 0x000fe4000bf26070 */
[----:B------:R-:W4:Y:S01]  /*2150*/  @!P2 LDG.E R24, desc[UR12][R2.64+0x500] ;  /* 0x0005000c0218a981 */ /* 0x000f22000c1e1900 */
[----:B------:R-:W-:Y:S02]  /*2160*/  ISETP.GE.U32.AND P6, PT, R5, UR7, PT ;  /* 0x0000000705007c0c */ /* 0x000fe4000bfc6070 */
[----:B------:R-:W-:Y:S01]  /*2170*/  ISETP.GE.U32.AND P2, PT, R35, UR7, PT ;  /* 0x0000000723007c0c */ /* 0x000fe2000bf46070 */
[----:B------:R-:W4:Y:S01]  /*2180*/  @!P3 LDG.E R26, desc[UR12][R2.64+0x580] ;  /* 0x0005800c021ab981 */ /* 0x000f22000c1e1900 */
[----:B------:R-:W-:Y:S01]  /*2190*/  ISETP.GE.U32.AND P3, PT, R34, UR7, PT ;  /* 0x0000000722007c0c */ /* 0x000fe2000bf66070 */
[----:B------:R-:W-:-:S02]  /*21a0*/  IMAD.MOV.U32 R28, RZ, RZ, R4 ;  /* 0x000000ffff1c7224 */ /* 0x000fc400078e0004 */
[--C-:B------:R-:W-:Y:S02]  /*21b0*/  IMAD.MOV.U32 R40, RZ, RZ, R4.reuse ;  /* 0x000000ffff287224 */ /* 0x100fe400078e0004 */
[--C-:B------:R-:W-:Y:S02]  /*21c0*/  IMAD.MOV.U32 R42, RZ, RZ, R4.reuse ;  /* 0x000000ffff2a7224 */ /* 0x100fe400078e0004 */
[--C-:B------:R-:W-:Y:S01]  /*21d0*/  IMAD.MOV.U32 R44, RZ, RZ, R4.reuse ;  /* 0x000000ffff2c7224 */ /* 0x100fe200078e0004 */
[----:B------:R-:W4:Y:S01]  /*21e0*/  @!P4 LDG.E R28, desc[UR12][R2.64+0x600] ;  /* 0x0006000c021cc981 */ /* 0x000f22000c1e1900 */
[--C-:B------:R-:W-:Y:S02]  /*21f0*/  IMAD.MOV.U32 R5, RZ, RZ, R4.reuse ;  /* 0x000000ffff057224 */ /* 0x100fe400078e0004 */
[----:B------:R-:W-:Y:S01]  /*2200*/  IMAD.MOV.U32 R7, RZ, RZ, R4 ;  /* 0x000000ffff077224 */ /* 0x000fe200078e0004 */
[----:B------:R-:W4:Y:S04]  /*2210*/  @!P0 LDG.E R40, desc[UR12][R2.64+0x680] ;  /* 0x0006800c02288981 */ /* 0x000f28000c1e1900 */
[----:B------:R-:W4:Y:S04]  /*2220*/  @!P1 LDG.E R42, desc[UR12][R2.64+0x700] ;  /* 0x0007000c022a9981 */ /* 0x000f28000c1e1900 */
[----:B------:R-:W4:Y:S04]  /*2230*/  @!P5 LDG.E R44, desc[UR12][R2.64+0x780] ;  /* 0x0007800c022cd981 */ /* 0x000f28000c1e1900 */
[----:B------:R-:W4:Y:S04]  /*2240*/  @!P6 LDG.E R5, desc[UR12][R2.64+0x800] ;  /* 0x0008000c0205e981 */ /* 0x000f28000c1e1900 */
[----:B------:R-:W4:Y:S04]  /*2250*/  @!P2 LDG.E R7, desc[UR12][R2.64+0x880] ;  /* 0x0008800c0207a981 */ /* 0x000f28000c1e1900 */
[----:B------:R-:W4:Y:S01]  /*2260*/  @!P3 LDG.E R4, desc[UR12][R2.64+0x900] ;  /* 0x0009000c0204b981 */ /* 0x000f22000c1e1900 */
[----:B------:R-:W0:Y:S01]  /*2270*/  S2R R38, SR_LANEID ;  /* 0x0000000000267919 */ /* 0x000e220000000000 */
[----:B------:R-:W1:Y:S01]  /*2280*/  S2UR UR5, SR_CgaCtaId ;  /* 0x00000000000579c3 */ /* 0x000e620000008800 */
[----:B------:R-:W-:Y:S01]  /*2290*/  SHF.R.U32.HI R41, RZ, 0x5, R31 ;  /* 0x00000005ff297819 */ /* 0x000fe2000001161f */
[----:B------:R-:W-:-:S02]  /*22a0*/  UMOV UR4, 0x400 ;  /* 0x0000040000047882 */ /* 0x000fc40000000000 */
[----:B-1----:R-:W-:Y:S02]  /*22b0*/  ULEA UR4, UR5, UR4, 0x18 ;  /* 0x0000000405047291 */ /* 0x002fe4000f8ec0ff */
[----:B0-----:R-:W-:-:S05]  /*22c0*/  IMAD R29, R41, 0x260, R38 ;  /* 0x00000260291d7824 */ /* 0x001fca00078e0226 */
[----:B------:R-:W-:Y:S01]  /*22d0*/  LEA R29, R29, UR4, 0x2 ;  /* 0x000000041d1d7c11 */ /* 0x000fe2000f8e10ff */
[----:B------:R-:W-:-:S04]  /*22e0*/  UISETP.NE.AND UP0, UPT, UR6, URZ, UPT ;  /* 0x000000ff0600728c */ /* 0x000fc8000bf05270 */
[----:B--2---:R-:W-:Y:S04]  /*22f0*/  STS [R29], R0 ;  /* 0x000000001d007388 */ /* 0x004fe80000000800 */
[----:B---3--:R-:W-:Y:S04]  /*2300*/  STS [R29+0x200], R12 ;  /* 0x0002000c1d007388 */ /* 0x008fe80000000800 */
[----:B----4-:R0:W-:Y:S04]  /*2310*/  STS [R29+0x100], R8 ;  /* 0x000100081d007388 */ /* 0x0101e80000000800 */
[----:B------:R1:W-:Y:S01]  /*2320*/  STS [R29+0x80], R6 ;  /* 0x000080061d007388 */ /* 0x0003e20000000800 */
[----:B0-----:R-:W-:-:S03]  /*2330*/  IMAD R8, R38, 0x48, R29 ;  /* 0x0000004826087824 */ /* 0x001fc600078e021d */
        /* <DEDUP_REMOVED lines=16> */
[----:B------:R1:W0:Y:S04]  /*2440*/  LDS R32, [R8] ;  /* 0x0000000008207984 */ /* 0x0002280000000800 */
        /* <DEDUP_REMOVED lines=19> */
[----:B--234-:R-:W-:Y:S05]  /*2580*/  BRA.U UP0, `(.L_x_17) ;  /* 0x0000000500047547 */ /* 0x01cfea000b800000 */
[----:B01----:R-:W-:Y:S02]  /*2590*/  IADD3 R8, PT, PT, R28, R33, R32 ;  /* 0x000000211c087210 */ /* 0x003fe40007ffe020 */
[----:B------:R-:W-:Y:S02]  /*25a0*/  ISETP.NE.AND P1, PT, R38, 0x1f, PT ;  /* 0x0000001f2600780c */ /* 0x000fe40003f25270 */
[----:B------:R-:W-:Y:S02]  /*25b0*/  IADD3 R8, PT, PT, R26, R27, R8 ;  /* 0x0000001b1a087210 */ /* 0x000fe40007ffe008 */
[----:B------:R-:W-:Y:S02]  /*25c0*/  ISETP.NE.AND P2, PT, R41, 0xc, PT ;  /* 0x0000000c2900780c */ /* 0x000fe40003f45270 */
        /* <DEDUP_REMOVED lines=47> */
[----:B------:R-:W-:-:S04]  /*28c0*/  ISETP.NE.AND P0, PT, R41, 0x8, PT ;  /* 0x000000082900780c */ /* 0x000fc80003f05270 */
[----:B------:R-:W-:Y:S02]  /*28d0*/  SEL R8, R15, R8, !P0 ;  /* 0x000000080f087207 */ /* 0x000fe40004000000 */
[C---:B------:R-:W-:Y:S02]  /*28e0*/  ISETP.NE.AND P0, PT, R41.reuse, 0xa, PT ;  /* 0x0000000a2900780c */ /* 0x040fe40003f05270 */
[----:B------:R-:W-:Y:S02]  /*28f0*/  SEL R8, R16, R8, !P1 ;  /* 0x0000000810087207 */ /* 0x000fe40004800000 */
[----:B------:R-:W-:Y:S02]  /*2900*/  ISETP.NE.AND P1, PT, R41, 0xb, PT ;  /* 0x0000000b2900780c */ /* 0x000fe40003f25270 */
[----:B------:R-:W-:Y:S02]  /*2910*/  SEL R8, R17, R8, !P0 ;  /* 0x0000000811087207 */ /* 0x000fe40004000000 */
[----:B------:R-:W-:-:S02]  /*2920*/  ISETP.GE.U32.AND P0, PT, R31, 0x20, PT ;  /* 0x000000201f00780c */ /* 0x000fc40003f06070 */
[----:B------:R-:W-:Y:S01]  /*2930*/  SEL R8, R18, R8, !P1 ;  /* 0x0000000812087207 */ /* 0x000fe20004800000 */
[----:B------:R-:W-:Y:S01]  /*2940*/  @!P2 IMAD.IADD R8, R19, 0x1, R18 ;  /* 0x000000011308a824 */ /* 0x000fe200078e0212 */
[----:B------:R-:W-:-:S04]  /*2950*/  ISETP.NE.AND P1, PT, R38, RZ, PT ;  /* 0x000000ff2600720c */ /* 0x000fc80003f25270 */
[----:B------:R-:W-:Y:S02]  /*2960*/  SEL R40, R40, RZ, P1 ;  /* 0x000000ff28287207 */ /* 0x000fe40000800000 */
[----:B------:R-:W-:-:S04]  /*2970*/  SEL R8, R8, RZ, P0 ;  /* 0x000000ff08087207 */ /* 0x000fc80000000000 */
[----:B-----5:R-:W-:Y:S01]  /*2980*/  IADD3 R39, PT, PT, R8, R40, R39 ;  /* 0x0000002808277210 */ /* 0x020fe20007ffe027 */
[----:B------:R-:W-:Y:S06]  /*2990*/  BRA `(.L_x_18) ;  /* 0x0000000c00547947 */ /* 0x000fec0003800000 */
.L_x_17:
[----:B01----:R-:W-:Y:S02]  /*29a0*/  IADD3 R8, PT, PT, R28, R33, R32 ;  /* 0x000000211c087210 */ /* 0x003fe40007ffe020 */
[----:B------:R-:W-:Y:S02]  /*29b0*/  ISETP.NE.AND P1, PT, R38, 0x1f, PT ;  /* 0x0000001f2600780c */ /* 0x000fe40003f25270 */
        /* <DEDUP_REMOVED lines=9> */
[----:B-----5:R-:W-:-:S05]  /*2a50*/  IADD3 R39, PT, PT, R9, R0, R8 ;  /* 0x0000000009277210 */ /* 0x020fca0007ffe008 */
        /* <DEDUP_REMOVED lines=28> */
[----:B------:R-:W-:Y:S01]  /*2c20*/  IMAD.IADD R14, R14, 0x1, R13 ;  /* 0x000000010e0e7824 */ /* 0x000fe200078e020d */
[----:B------:R-:W0:Y:S02]  /*2c30*/  LDS R11, [UR4+0x40] ;  /* 0x00004004ff0b7984 */ /* 0x000e240008000800 */
        /* <DEDUP_REMOVED lines=14> */
[----:B------:R-:W-:-:S04]  /*2d20*/  ISETP.NE.AND P0, PT, R41, 0xa, PT ;  /* 0x0000000a2900780c */ /* 0x000fc80003f05270 */
[----:B------:R-:W-:Y:S01]  /*2d30*/  SEL R8, R17, R8, !P0 ;  /* 0x0000000811087207 */ /* 0x000fe20004000000 */
[----:B------:R-:W-:Y:S01]  /*2d40*/  IMAD.IADD R17, R40, 0x1, -R39 ;  /* 0x0000000128117824 */ /* 0x000fe200078e0a27 */
[----:B------:R-:W-:-:S04]  /*2d50*/  ISETP.NE.AND P0, PT, R41, 0xb, PT ;  /* 0x0000000b2900780c */ /* 0x000fc80003f05270 */
[----:B------:R-:W-:Y:S02]  /*2d60*/  SEL R8, R18, R8, !P0 ;  /* 0x0000000812087207 */ /* 0x000fe40004000000 */
[----:B------:R-:W-:Y:S01]  /*2d70*/  ISETP.GT.U32.AND P0, PT, R31, 0x1f, PT ;  /* 0x0000001f1f00780c */ /* 0x000fe20003f04070 */
[----:B0-----:R-:W-:Y:S01]  /*2d80*/  IMAD.IADD R11, R19, 0x1, R11 ;  /* 0x00000001130b7824 */ /* 0x001fe200078e020b */
        /* <DEDUP_REMOVED lines=22> */
.L_x_64:
[----:B------:R-:W-:Y:S05]  /*2ef0*/  @!P0 BRA `(.L_x_21) ;  /* 0x0000000000248947 */ /* 0x000fea0003800000 */
[----:B------:R-:W-:-:S07]  /*2f00*/  IMAD.MOV.U32 R14, RZ, RZ, 0x1de ;  /* 0x000001deff0e7424 */ /* 0x000fce00078e00ff */
.L_x_23:
[----:B------:R-:W-:Y:S05]  /*2f10*/  NANOSLEEP R14 ;  /* 0x0000000e0000735d */ /* 0x000fea0003800000 */
[----:B------:R-:W2:Y:S01]  /*2f20*/  LD.E.64.STRONG.GPU R8, desc[UR12][R12.64+0x100] ;  /* 0x0001000c0c087980 */ /* 0x000ea2000c10fb00 */
[----:B------:R-:W-:Y:S01]  /*2f30*/  UMOV UR5, 0xffffffff ;  /* 0xffffffff00057882 */ /* 0x000fe20000000000 */
[----:B------:R-:W-:Y:S02]  /*2f40*/  SHF.R.U32.HI R14, RZ, 0x1, R14 ;  /* 0x00000001ff0e7819 */ /* 0x000fe4000001160e */
[----:B--2---:R-:W-:Y:S01]  /*2f50*/  ISETP.NE.AND P0, PT, R8, 0x63, PT ;  /* 0x000000630800780c */ /* 0x004fe20003f05270 */
[----:B------:R-:W-:-:S12]  /*2f60*/  BRA.DIV UR5, `(.L_x_22) ;  /* 0x0000001a05607947 */ /* 0x000fd8000b800000 */
[----:B------:R-:W-:-:S13]  /*2f70*/  VOTE.ANY P0, !P0 ;  /* 0x0000000000ff7806 */ /* 0x000fda0004000100 */
.L_x_67:
[----:B------:R-:W-:Y:S05]  /*2f80*/  @P0 BRA `(.L_x_23) ;  /* 0xfffffffc00e00947 */ /* 0x000fea000383ffff */
.L_x_21:
[----:B------:R-:W-:Y:S01]  /*2f90*/  UMOV UR5, 0xffffffff ;  /* 0xffffffff00057882 */ /* 0x000fe20000000000 */
[----:B------:R-:W-:Y:S02]  /*2fa0*/  ISETP.NE.AND P2, PT, R8, 0x65, PT ;  /* 0x000000650800780c */ /* 0x000fe40003f45270 */
[----:B------:R-:W-:Y:S11]  /*2fb0*/  BRA.DIV UR5, `(.L_x_24) ;  /* 0x0000001a056c7947 */ /* 0x000ff6000b800000 */
[----:B------:R-:W0:Y:S01]  /*2fc0*/  S2R R19, SR_GEMASK ;  /* 0x0000000000137919 */ /* 0x000e220000003c00 */
[----:B------:R-:W-:-:S04]  /*2fd0*/  VOTE.ANY R10, PT, !P2 ;  /* 0x00000000000a7806 */ /* 0x000fc800050e0100 */
[----:B0-----:R-:W-:-:S05]  /*2fe0*/  LOP3.LUT R10, R10, 0x80000000, R19, 0xec, !PT ;  /* 0x800000000a0a7812 */ /* 0x001fca00078eec13 */
[----:B------:R-:W-:-:S05]  /*2ff0*/  VIADD R13, R10, 0xffffffff ;  /* 0xffffffff0a0d7836 */ /* 0x000fca0000000000 */
[----:B------:R-:W-:Y:S01]  /*3000*/  LOP3.LUT R13, R10, R13, RZ, 0xc, !PT ;  /* 0x0000000d0a0d7212 */ /* 0x000fe200078e0cff */
[----:B------:R-:W-:-:S03]  /*3010*/  VIADD R10, R38, 0x2 ;  /* 0x00000002260a7836 */ /* 0x000fc60000000000 */
[----:B------:R-:W0:Y:S02]  /*3020*/  POPC R15, R13 ;  /* 0x0000000d000f7309 */ /* 0x000e240000000000 */
[----:B0-----:R-:W0:Y:S01]  /*3030*/  SHFL.DOWN PT, R16, R9, 0x1, R15 ;  /* 0x0820000009107989 */ /* 0x001e2200000e000f */
[----:B------:R-:W-:-:S04]  /*3040*/  ISETP.GE.AND P0, PT, R38, R15, PT ;  /* 0x0000000f2600720c */ /* 0x000fc80003f06270 */
[----:B0-----:R-:W-:Y:S02]  /*3050*/  SEL R16, R16, RZ, !P0 ;  /* 0x000000ff10107207 */ /* 0x001fe40004000000 */
[----:B------:R-:W-:Y:S01]  /*3060*/  ISETP.GT.AND P0, PT, R10, R15, PT ;  /* 0x0000000f0a00720c */ /* 0x000fe20003f04270 */
[----:B------:R-:W-:Y:S02]  /*3070*/  VIADD R10, R38, 0x4 ;  /* 0x00000004260a7836 */ /* 0x000fe40000000000 */
[----:B------:R-:W-:-:S05]  /*3080*/  IMAD.IADD R12, R16, 0x1, R9 ;  /* 0x00000001100c7824 */ /* 0x000fca00078e0209 */
[----:B------:R-:W0:Y:S02]  /*3090*/  SHFL.DOWN PT, R16, R12, 0x2, R15 ;  /* 0x084000000c107989 */ /* 0x000e2400000e000f */
[----:B0-----:R-:W-:Y:S02]  /*30a0*/  SEL R39, R16, RZ, !P0 ;  /* 0x000000ff10277207 */ /* 0x001fe40004000000 */
[----:B------:R-:W-:Y:S01]  /*30b0*/  ISETP.GT.AND P0, PT, R10, R15, PT ;  /* 0x0000000f0a00720c */ /* 0x000fe20003f04270 */
[----:B------:R-:W-:Y:S02]  /*30c0*/  VIADD R10, R38, 0x8 ;  /* 0x00000008260a7836 */ /* 0x000fe40000000000 */
[----:B------:R-:W-:Y:S02]  /*30d0*/  IMAD.IADD R40, R12, 0x1, R39 ;  /* 0x000000010c287824 */ /* 0x000fe400078e0227 */
[----:B------:R-:W0:Y:S03]  /*30e0*/  LDC.64 R12, c[0x0][0x390] ;  /* 0x0000e400ff0c7b82 */ /* 0x000e260000000a00 */
[----:B------:R-:W1:Y:S02]  /*30f0*/  SHFL.DOWN PT, R16, R40, 0x4, R15 ;  /* 0x0880000028107989 */ /* 0x000e6400000e000f */
[----:B-1----:R-:W-:-:S02]  /*3100*/  SEL R9, R16, RZ, !P0 ;  /* 0x000000ff10097207 */ /* 0x002fc40004000000 */
[----:B------:R-:W-:-:S03]  /*3110*/  ISETP.GT.AND P0, PT, R10, R15, PT ;  /* 0x0000000f0a00720c */ /* 0x000fc60003f04270 */
[----:B------:R-:W-:Y:S01]  /*3120*/  IMAD.IADD R9, R40, 0x1, R9 ;  /* 0x0000000128097824 */ /* 0x000fe200078e0209 */
[----:B0-----:R-:W-:-:S04]  /*3130*/  IADD3 R40, P3, PT, R12, 0x100, RZ ;  /* 0x000001000c287810 */ /* 0x001fc80007f7e0ff */
[----:B------:R-:W0:Y:S01]  /*3140*/  SHFL.DOWN PT, R16, R9, 0x8, R15 ;  /* 0x0900000009107989 */ /* 0x000e2200000e000f */
[----:B------:R-:W-:Y:S01]  /*3150*/  IMAD.X R41, RZ, RZ, R13, P3 ;  /* 0x000000ffff297224 */ /* 0x000fe200018e060d */
[----:B0-----:R-:W-:Y:S02]  /*3160*/  SEL R16, R16, RZ, !P0 ;  /* 0x000000ff10107207 */ /* 0x001fe40004000000 */
[----:B------:R-:W-:Y:S01]  /*3170*/  ISETP.NE.AND P0, PT, R8, 0x65, PT ;  /* 0x000000650800780c */ /* 0x000fe20003f05270 */
[----:B------:R-:W-:Y:S02]  /*3180*/  VIADD R8, R38, 0x10 ;  /* 0x0000001026087836 */ /* 0x000fe40000000000 */
[----:B------:R-:W-:-:S03]  /*3190*/  IMAD.IADD R44, R9, 0x1, R16 ;  /* 0x00000001092c7824 */ /* 0x000fc600078e0210 */
[----:B------:R-:W-:Y:S02]  /*31a0*/  ISETP.GT.AND P2, PT, R8, R15, PT ;  /* 0x0000000f0800720c */ /* 0x000fe40003f44270 */
[----:B------:R-:W0:Y:S05]  /*31b0*/  SHFL.DOWN PT, R16, R44, 0x10, R15 ;  /* 0x0a0000002c107989 */ /* 0x000e2a00000e000f */
[----:B------:R-:W-:Y:S02]  /*31c0*/  VOTE.ALL P0, P0 ;  /* 0x0000000000ff7806 */ /* 0x000fe40000000000 */
[----:B0-----:R-:W-:-:S05]  /*31d0*/  SEL R9, R16, RZ, !P2 ;  /* 0x000000ff10097207 */ /* 0x001fca0005000000 */
[----:B------:R-:W-:-:S07]  /*31e0*/  IMAD.IADD R12, R44, 0x1, R9 ;  /* 0x000000012c0c7824 */ /* 0x000fce00078e0209 */
.L_x_76:
[----:B------:R-:W-:Y:S05]  /*31f0*/  @!P0 BRA `(.L_x_25) ;  /* 0x0000000000dc8947 */ /* 0x000fea0003800000 */
[----:B------:R-:W-:-:S07]  /*3200*/  IMAD.MOV.U32 R39, RZ, RZ, 0x1de ;  /* 0x000001deff277424 */ /* 0x000fce00078e00ff */
.L_x_31:
        /* <DEDUP_REMOVED lines=8> */
.L_x_79:
[----:B------:R-:W-:Y:S05]  /*3290*/  @!P0 BRA `(.L_x_27) ;  /* 0x0000000000248947 */ /* 0x000fea0003800000 */
[----:B------:R-:W-:-:S07]  /*32a0*/  IMAD.MOV.U32 R13, RZ, RZ, R39 ;  /* 0x000000ffff0d7224 */ /* 0x000fce00078e0027 */
.L_x_29:
[----:B------:R-:W-:Y:S05]  /*32b0*/  NANOSLEEP R13 ;  /* 0x0000000d0000735d */ /* 0x000fea0003800000 */
[----:B------:R-:W2:Y:S01]  /*32c0*/  LD.E.64.STRONG.GPU R8, desc[UR12][R14.64+-0x100] ;  /* 0xffff000c0e087980 */ /* 0x000ea2000c10fb00 */
[----:B------:R-:W-:Y:S01]  /*32d0*/  UMOV UR5, 0xffffffff ;  /* 0xffffffff00057882 */ /* 0x000fe20000000000 */
[----:B------:R-:W-:Y:S02]  /*32e0*/  SHF.R.U32.HI R13, RZ, 0x1, R13 ;  /* 0x00000001ff0d7819 */ /* 0x000fe4000001160d */
[----:B--2---:R-:W-:Y:S01]  /*32f0*/  ISETP.NE.AND P0, PT, R8, 0x63, PT ;  /* 0x000000630800780c */ /* 0x004fe20003f05270 */
[----:B------:R-:W-:-:S12]  /*3300*/  BRA.DIV UR5, `(.L_x_28) ;  /* 0x0000001a05bc7947 */ /* 0x000fd8000b800000 */
[----:B------:R-:W-:-:S13]  /*3310*/  VOTE.ANY P0, !P0 ;  /* 0x0000000000ff7806 */ /* 0x000fda0004000100 */
.L_x_82:
[----:B------:R-:W-:Y:S05]  /*3320*/  @P0 BRA `(.L_x_29) ;  /* 0xfffffffc00e00947 */ /* 0x000fea000383ffff */
.L_x_27:
[----:B------:R-:W-:Y:S01]  /*3330*/  UMOV UR5, 0xffffffff ;  /* 0xffffffff00057882 */ /* 0x000fe20000000000 */
[----:B------:R-:W-:Y:S02]  /*3340*/  ISETP.NE.AND P0, PT, R8, 0x65, PT ;  /* 0x000000650800780c */ /* 0x000fe40003f05270 */
[----:B------:R-:W-:Y:S11]  /*3350*/  BRA.DIV UR5, `(.L_x_30) ;  /* 0x0000001a05c87947 */ /* 0x000ff6000b800000 */
[----:B------:R-:W-:Y:S01]  /*3360*/  VOTE.ANY R10, PT, !P0 ;  /* 0x00000000000a7806 */ /* 0x000fe200040e0100 */
[----:B------:R-:W-:-:S03]  /*3370*/  VIADD R18, R18, 0xffffffe0 ;  /* 0xffffffe012127836 */ /* 0x000fc60000000000 */
[----:B------:R-:W-:-:S05]  /*3380*/  LOP3.LUT R10, R10, 0x80000000, R19, 0xec, !PT ;  /* 0x800000000a0a7812 */ /* 0x000fca00078eec13 */
        /* <DEDUP_REMOVED lines=14> */
[----:B------:R-:W-:-:S05]  /*3470*/  IMAD.IADD R45, R44, 0x1, R45 ;  /* 0x000000012c2d7824 */ /* 0x000fca00078e022d */
[----:B------:R-:W0:Y:S02]  /*3480*/  SHFL.DOWN PT, R16, R45, 0x4, R15 ;  /* 0x088000002d107989 */ /* 0x000e2400000e000f */
[----:B0-----:R-:W-:Y:S02]  /*3490*/  SEL R16, R16, RZ, !P0 ;  /* 0x000000ff10107207 */ /* 0x001fe40004000000 */
[----:B------:R-:W-:-:S03]  /*34a0*/  ISETP.GT.AND P0, PT, R10, R15, PT ;  /* 0x0000000f0a00720c */ /* 0x000fc60003f04270 */
[----:B------:R-:W-:-:S05]  /*34b0*/  IMAD.IADD R9, R45, 0x1, R16 ;  /* 0x000000012d097824 */ /* 0x000fca00078e0210 */
[----:B------:R-:W0:Y:S02]  /*34c0*/  SHFL.DOWN PT, R16, R9, 0x8, R15 ;  /* 0x0900000009107989 */ /* 0x000e2400000e000f */
[----:B0-----:R-:W-:Y:S02]  /*34d0*/  SEL R16, R16, RZ, !P0 ;  /* 0x000000ff10107207 */ /* 0x001fe40004000000 */
[----:B------:R-:W-:Y:S01]  /*34e0*/  ISETP.NE.AND P0, PT, R8, 0x65, PT ;  /* 0x000000650800780c */ /* 0x000fe20003f05270 */
[----:B------:R-:W-:Y:S02]  /*34f0*/  VIADD R8, R38, 0x10 ;  /* 0x0000001026087836 */ /* 0x000fe40000000000 */
[----:B------:R-:W-:-:S03]  /*3500*/  IMAD.IADD R44, R9, 0x1, R16 ;  /* 0x00000001092c7824 */ /* 0x000fc600078e0210 */
[----:B------:R-:W-:Y:S02]  /*3510*/  ISETP.GT.AND P2, PT, R8, R15, PT ;  /* 0x0000000f0800720c */ /* 0x000fe40003f44270 */
[----:B------:R-:W0:Y:S05]  /*3520*/  SHFL.DOWN PT, R16, R44, 0x10, R15 ;  /* 0x0a0000002c107989 */ /* 0x000e2a00000e000f */
[----:B------:R-:W-:Y:S02]  /*3530*/  VOTE.ALL P0, P0 ;  /* 0x0000000000ff7806 */ /* 0x000fe40000000000 */
[----:B0-----:R-:W-:-:S04]  /*3540*/  SEL R13, R16, RZ, !P2 ;  /* 0x000000ff100d7207 */ /* 0x001fc80005000000 */
[----:B------:R-:W-:-:S07]  /*3550*/  IADD3 R12, PT, PT, R44, R13, R12 ;  /* 0x0000000d2c0c7210 */ /* 0x000fce0007ffe00c */
.L_x_91:
[----:B------:R-:W-:Y:S05]  /*3560*/  @P0 BRA `(.L_x_31) ;  /* 0xfffffffc00280947 */ /* 0x000fea000383ffff */
.L_x_25:
[----:B------:R-:W-:Y:S01]  /*3570*/  ISETP.NE.AND P0, PT, R38, RZ, PT ;  /* 0x000000ff2600720c */ /* 0x000fe20003f05270 */
[----:B------:R-:W0:Y:S01]  /*3580*/  @!P1 S2R R9, SR_CgaCtaId ;  /* 0x0000000000099919 */ /* 0x000e220000008800 */
[----:B------:R-:W-:Y:S01]  /*3590*/  @!P1 MOV R8, 0x400 ;  /* 0x0000040000089802 */ /* 0x000fe20000000f00 */
[----:B------:R-:W-:Y:S02]  /*35a0*/  @!P1 IMAD.IADD R11, R11, 0x1, R12 ;  /* 0x000000010b0b9824 */ /* 0x000fe400078e020c */
[----:B------:R-:W-:-:S05]  /*35b0*/  @!P1 IMAD.MOV.U32 R10, RZ, RZ, 0x65 ;  /* 0x00000065ff0a9424 */ /* 0x000fca00078e00ff */
[----:B------:R1:W-:Y:S03]  /*35c0*/  @!P1 ST.E.64.STRONG.GPU desc[UR12][R42.64+0x100], R10 ;  /* 0x0001000a2a009985 */ /* 0x0003e6000c10fb0c */
[----:B------:R-:W-:Y:S01]  /*35d0*/  @!P0 MOV R13, 0x400 ;  /* 0x00000400000d8802 */ /* 0x000fe20000000f00 */
[----:B------:R-:W2:Y:S01]  /*35e0*/  @!P0 S2R R14, SR_CgaCtaId ;  /* 0x00000000000e8919 */ /* 0x000ea20000008800 */
[----:B0-----:R-:W-:Y:S01]  /*35f0*/  @!P1 LEA R9, R9, R8, 0x18 ;  /* 0x0000000809099211 */ /* 0x001fe200078ec0ff */
[----:B------:R-:W-:Y:S02]  /*3600*/  IMAD.MOV.U32 R8, RZ, RZ, R17 ;  /* 0x000000ffff087224 */ /* 0x000fe400078e0011 */
[----:B------:R-:W-:Y:S02]  /*3610*/  @!P0 IMAD.MOV.U32 R8, RZ, RZ, R12 ;  /* 0x000000ffff088224 */ /* 0x000fe400078e000c */
[----:B------:R1:W-:Y:S04]  /*3620*/  @!P1 STS [R9+0x8], R11 ;  /* 0x0000080b09009388 */ /* 0x0003e80000000800 */
[----:B------:R1:W-:Y:S01]  /*3630*/  @!P1 STS [R9+0x4], R12 ;  /* 0x0000040c09009388 */ /* 0x0003e20000000800 */
[----:B--2---:R-:W-:-:S05]  /*3640*/  @!P0 LEA R13, R14, R13, 0x18 ;  /* 0x0000000d0e0d8211 */ /* 0x004fca00078ec0ff */
[----:B------:R1:W-:Y:S02]  /*3650*/  @!P0 STS [R13+0x54], R12 ;  /* 0x0000540c0d008388 */ /* 0x0003e40000000800 */
.L_x_19:
        /* <DEDUP_REMOVED lines=9> */
.L_x_18:
[----:B------:R-:W-:Y:S01]  /*36f0*/  IMAD.IADD R32, R32, 0x1, R39 ;  /* 0x0000000120207824 */ /* 0x000fe200078e0227 */
[----:B------:R-:W0:Y:S01]  /*3700*/  S2R R8, SR_LANEID ;  /* 0x0000000000087919 */ /* 0x000e220000000000 */
[----:B------:R-:W-:Y:S02]  /*3710*/  BAR.SYNC.DEFER_BLOCKING 0x0 ;  /* 0x0000000000007b1d */ /* 0x000fe40000010000 */
[----:B------:R-:W-:Y:S01]  /*3720*/  IMAD.IADD R33, R33, 0x1, R32 ;  /* 0x0000000121217824 */ /* 0x000fe200078e0220 */
[----:B------:R-:W-:Y:S01]  /*3730*/  ISETP.NE.AND P0, PT, R31, RZ, PT ;  /* 0x000000ff1f00720c */ /* 0x000fe20003f05270 */
[----:B------:R-:W-:Y:S02]  /*3740*/  IMAD.U32 R12, RZ, RZ, UR7 ;  /* 0x00000007ff0c7e24 */ /* 0x000fe4000f8e00ff */
[----:B------:R-:W-:Y:S01]  /*3750*/  IMAD.IADD R28, R28, 0x1, R33 ;  /* 0x000000011c1c7824 */ /* 0x000fe200078e0221 */
[----:B------:R-:W1:Y:S03]  /*3760*/  LDCU.64 UR8, c[0x0][0x388] ;  /* 0x00007100ff0877ac */ /* 0x000e660008000a00 */
[----:B------:R-:W-:-:S04]  /*3770*/  IMAD.IADD R27, R27, 0x1, R28 ;  /* 0x000000011b1b7824 */ /* 0x000fc800078e021c */
[----:B------:R-:W-:-:S04]  /*3780*/  IMAD.IADD R26, R26, 0x1, R27 ;  /* 0x000000011a1a7824 */ /* 0x000fc800078e021b */
[----:B------:R-:W-:-:S04]  /*3790*/  IMAD.IADD R25, R25, 0x1, R26 ;  /* 0x0000000119197824 */ /* 0x000fc800078e021a */
[----:B------:R-:W-:-:S04]  /*37a0*/  IMAD.IADD R24, R24, 0x1, R25 ;  /* 0x0000000118187824 */ /* 0x000fc800078e0219 */
[----:B------:R-:W-:Y:S02]  /*37b0*/  IMAD.IADD R23, R23, 0x1, R24 ;  /* 0x0000000117177824 */ /* 0x000fe400078e0218 */
[----:B0-----:R-:W-:Y:S02]  /*37c0*/  IMAD R8, R8, 0x48, R29 ;  /* 0x0000004808087824 */ /* 0x001fe400078e021d */
[----:B------:R-:W-:-:S03]  /*37d0*/  IMAD.IADD R22, R22, 0x1, R23 ;  /* 0x0000000116167824 */ /* 0x000fc600078e0217 */
[----:B------:R-:W-:Y:S01]  /*37e0*/  STS [R8], R39 ;  /* 0x0000002708007388 */ /* 0x000fe20000000800 */
[----:B------:R-:W-:-:S03]  /*37f0*/  IMAD.IADD R21, R21, 0x1, R22 ;  /* 0x0000000115157824 */ /* 0x000fc600078e0216 */
[----:B------:R-:W-:Y:S01]  /*3800*/  STS [R8+0x4], R32 ;  /* 0x0000042008007388 */ /* 0x000fe20000000800 */
        /* <DEDUP_REMOVED lines=15> */
[----:B------:R-:W-:Y:S04]  /*3900*/  STS [R8+0x24], R22 ;  /* 0x0000241608007388 */ /* 0x000fe80000000800 */
        /* <DEDUP_REMOVED lines=8> */
[----:B------:R0:W-:Y:S01]  /*3990*/  STS [R8+0x48], R0 ;  /* 0x0000480008007388 */ /* 0x0001e20000000800 */
[----:B------:R-:W-:-:S03]  /*39a0*/  NOP ;  /* 0x0000000000007918 */ /* 0x000fc60000000000 */
[----:B------:R-:W-:Y:S04]  /*39b0*/  LDS R39, [R29] ;  /* 0x000000001d277984 */ /* 0x000fe80000000800 */
[----:B------:R-:W-:Y:S04]  /*39c0*/  LDS R41, [R29+0x80] ;  /* 0x000080001d297984 */ /* 0x000fe80000000800 */
        /* <DEDUP_REMOVED lines=17> */
[----:B------:R2:W-:Y:S01]  /*3ae0*/  @!P0 STS [UR4+0x7b80], R12 ;  /* 0x007b800cff008988 */ /* 0x0005e20008000804 */
[----:B------:R-:W-:Y:S01]  /*3af0*/  BAR.SYNC.DEFER_BLOCKING 0x0 ;  /* 0x0000000000007b1d */ /* 0x000fe20000010000 */
[----:B0-----:R-:W-:-:S05]  /*3b00*/  IADD3 R0, P0, PT, R30, UR10, RZ ;  /* 0x0000000a1e007c10 */ /* 0x001fca000ff1e0ff */
[----:B------:R-:W0:Y:S01]  /*3b10*/  S2R R2, SR_TID.X ;  /* 0x0000000000027919 */ /* 0x000e220000002100 */
[----:B------:R-:W3:Y:S01]  /*3b20*/  LDS R31, [UR4+0x7b80] ;  /* 0x007b8004ff1f7984 */ /* 0x000ee20008000800 */
[C---:B0-----:R-:W-:Y:S02]  /*3b30*/  LOP3.LUT R3, R2.reuse, 0x3e0, RZ, 0xc0, !PT ;  /* 0x000003e002037812 */ /* 0x041fe400078ec0ff */
[----:B------:R-:W-:-:S05]  /*3b40*/  LOP3.LUT R2, R2, 0x1f, RZ, 0xc0, !PT ;  /* 0x0000001f02027812 */ /* 0x000fca00078ec0ff */
[----:B------:R-:W-:Y:S02]  /*3b50*/  IMAD R8, R3, 0x13, R2 ;  /* 0x0000001303087824 */ /* 0x000fe400078e0202 */
[----:B------:R-:W-:Y:S01]  /*3b60*/  IMAD.X R3, RZ, RZ, UR11, P0 ;  /* 0x0000000bff037e24 */ /* 0x000fe200080e06ff */
[----:B-1----:R-:W-:Y:S01]  /*3b70*/  LEA R2, P0, R0, UR8, 0x2 ;  /* 0x0000000800027c11 */ /* 0x002fe2000f8010ff */
[C---:B------:R-:W-:Y:S02]  /*3b80*/  VIADD R10, R8.reuse, 0x20 ;  /* 0x00000020080a7836 */ /* 0x040fe40000000000 */
[----:B--2---:R-:W-:Y:S01]  /*3b90*/  VIADD R12, R8, 0xa0 ;  /* 0x000000a0080c7836 */ /* 0x004fe20000000000 */
[----:B------:R-:W-:Y:S01]  /*3ba0*/  LEA.HI.X R3, R0, UR9, R3, 0x2, P0 ;  /* 0x0000000900037c11 */ /* 0x000fe200080f1403 */
[----:B------:R-:W-:Y:S01]  /*3bb0*/  VIADD R0, R8, 0x40 ;  /* 0x0000004008007836 */ /* 0x000fe20000000000 */
[-C--:B---3--:R-:W-:Y:S02]  /*3bc0*/  ISETP.GE.AND P1, PT, R30, R31.reuse, PT ;  /* 0x0000001f1e00720c */ /* 0x088fe40003f26270 */
[-C--:B------:R-:W-:Y:S01]  /*3bd0*/  ISETP.GE.AND P2, PT, R10, R31.reuse, PT ;  /* 0x0000001f0a00720c */ /* 0x080fe20003f46270 */
[----:B------:R-:W-:Y:S01]  /*3be0*/  VIADD R10, R8, 0x60 ;  /* 0x00000060080a7836 */ /* 0x000fe20000000000 */
[-C--:B------:R-:W-:Y:S01]  /*3bf0*/  ISETP.GE.AND P3, PT, R0, R31.reuse, PT ;  /* 0x0000001f0000720c */ /* 0x080fe20003f66270 */
[----:B------:R-:W-:Y:S01]  /*3c00*/  VIADD R0, R8, 0x80 ;  /* 0x0000008008007836 */ /* 0x000fe20000000000 */
[----:B------:R-:W-:-:S02]  /*3c10*/  ISETP.GE.AND P6, PT, R12, R31, PT ;  /* 0x0000001f0c00720c */ /* 0x000fc40003fc6270 */
[-C--:B------:R-:W-:Y:S01]  /*3c20*/  ISETP.GE.AND P4, PT, R10, R31.reuse, PT ;  /* 0x0000001f0a00720c */ /* 0x080fe20003f86270 */
[----:B------:R-:W-:Y:S01]  /*3c30*/  VIADD R10, R8, 0xc0 ;  /* 0x000000c0080a7836 */ /* 0x000fe20000000000 */
[-C--:B------:R-:W-:Y:S01]  /*3c40*/  ISETP.GE.AND P5, PT, R0, R31.reuse, PT ;  /* 0x0000001f0000720c */ /* 0x080fe20003fa6270 */
[----:B------:R-:W-:Y:S02]  /*3c50*/  VIADD R0, R8, 0xe0 ;  /* 0x000000e008007836 */ /* 0x000fe40000000000 */
[----:B------:R0:W-:Y:S01]  /*3c60*/  @!P1 STG.E desc[UR12][R2.64], R39 ;  /* 0x0000002702009986 */ /* 0x0001e2000c10190c */
[-C--:B------:R-:W-:Y:S01]  /*3c70*/  ISETP.GE.AND P0, PT, R10, R31.reuse, PT ;  /* 0x0000001f0a00720c */ /* 0x080fe20003f06270 */
[----:B------:R-:W-:Y:S01]  /*3c80*/  VIADD R10, R8, 0x160 ;  /* 0x00000160080a7836 */ /* 0x000fe20000000000 */
[-C--:B------:R-:W-:Y:S01]  /*3c90*/  ISETP.GE.AND P1, PT, R0, R31.reuse, PT ;  /* 0x0000001f0000720c */ /* 0x080fe20003f26270 */
[----:B------:R-:W-:Y:S01]  /*3ca0*/  VIADD R0, R8, 0x140 ;  /* 0x0000014008007836 */ /* 0x000fe20000000000 */
[----:B------:R0:W-:Y:S01]  /*3cb0*/  @!P2 STG.E desc[UR12][R2.64+0x80], R41 ;  /* 0x000080290200a986 */ /* 0x0001e2000c10190c */
[----:B------:R-:W-:-:S03]  /*3cc0*/  ISETP.GE.AND P2, PT, R37, R31, PT ;  /* 0x0000001f2500720c */ /* 0x000fc60003f46270 */
[----:B------:R0:W-:Y:S01]  /*3cd0*/  @!P3 STG.E desc[UR12][R2.64+0x100], R43 ;  /* 0x0001002b0200b986 */ /* 0x0001e2000c10190c */
[----:B------:R-:W-:-:S03]  /*3ce0*/  ISETP.GE.AND P3, PT, R36, R31, PT ;  /* 0x0000001f2400720c */ /* 0x000fc60003f66270 */
[----:B------:R0:W-:Y:S01]  /*3cf0*/  @!P4 STG.E desc[UR12][R2.64+0x180], R45 ;  /* 0x0001802d0200c986 */ /* 0x0001e2000c10190c */
[-C--:B------:R-:W-:Y:S01]  /*3d00*/  ISETP.GE.AND P4, PT, R0, R31.reuse, PT ;  /* 0x0000001f0000720c */ /* 0x080fe20003f86270 */
[----:B------:R-:W-:Y:S02]  /*3d10*/  VIADD R0, R8, 0x180 ;  /* 0x0000018008007836 */ /* 0x000fe40000000000 */
[----:B------:R0:W-:Y:S01]  /*3d20*/  @!P5 STG.E desc[UR12][R2.64+0x200], R4 ;  /* 0x000200040200d986 */ /* 0x0001e2000c10190c */
[-C--:B------:R-:W-:Y:S01]  /*3d30*/  ISETP.GE.AND P5, PT, R10, R31.reuse, PT ;  /* 0x0000001f0a00720c */ /* 0x080fe20003fa6270 */
[----:B------:R-:W-:Y:S02]  /*3d40*/  VIADD R10, R8, 0x1a0 ;  /* 0x000001a0080a7836 */ /* 0x000fe40000000000 */
[----:B------:R0:W-:Y:S01]  /*3d50*/  @!P6 STG.E desc[UR12][R2.64+0x280], R6 ;  /* 0x000280060200e986 */ /* 0x0001e2000c10190c */
[----:B------:R-:W-:Y:S01]  /*3d60*/  ISETP.GE.AND P6, PT, R0, R31, PT ;  /* 0x0000001f0000720c */ /* 0x000fe20003fc6270 */
[----:B------:R-:W-:-:S02]  /*3d70*/  VIADD R0, R8, 0x1c0 ;  /* 0x000001c008007836 */ /* 0x000fc40000000000 */
[----:B------:R0:W-:Y:S01]  /*3d80*/  @!P0 STG.E desc[UR12][R2.64+0x300], R33 ;  /* 0x0003002102008986 */ /* 0x0001e2000c10190c */
[-C--:B------:R-:W-:Y:S01]  /*3d90*/  ISETP.GE.AND P0, PT, R10, R31.reuse, PT ;  /* 0x0000001f0a00720c */ /* 0x080fe20003f06270 */
[C---:B------:R-:W-:Y:S02]  /*3da0*/  VIADD R10, R8.reuse, 0x1e0 ;  /* 0x000001e0080a7836 */ /* 0x040fe40000000000 */
[----:B------:R-:W-:Y:S01]  /*3db0*/  VIADD R8, R8, 0x200 ;  /* 0x0000020008087836 */ /* 0x000fe20000000000 */
[----:B------:R0:W-:Y:S01]  /*3dc0*/  @!P1 STG.E desc[UR12][R2.64+0x380], R25 ;  /* 0x0003801902009986 */ /* 0x0001e2000c10190c */
[----:B------:R-:W-:-:S03]  /*3dd0*/  ISETP.GE.AND P1, PT, R0, R31, PT ;  /* 0x0000001f0000720c */ /* 0x000fc60003f26270 */
        /* <DEDUP_REMOVED lines=8> */
[----:B------:R0:W-:Y:S04]  /*3e60*/  @!P6 STG.E desc[UR12][R2.64+0x600], R15 ;  /* 0x0006000f0200e986 */ /* 0x0001e8000c10190c */
[----:B------:R0:W-:Y:S04]  /*3e70*/  @!P0 STG.E desc[UR12][R2.64+0x680], R13 ;  /* 0x0006800d02008986 */ /* 0x0001e8000c10190c */
[----:B------:R0:W-:Y:S04]  /*3e80*/  @!P1 STG.E desc[UR12][R2.64+0x700], R11 ;  /* 0x0007000b02009986 */ /* 0x0001e8000c10190c */
[----:B------:R0:W-:Y:S04]  /*3e90*/  @!P2 STG.E desc[UR12][R2.64+0x780], R9 ;  /* 0x000780090200a986 */ /* 0x0001e8000c10190c */
[----:B------:R0:W-:Y:S04]  /*3ea0*/  @!P3 STG.E desc[UR12][R2.64+0x800], R7 ;  /* 0x000800070200b986 */ /* 0x0001e8000c10190c */
[----:B------:R0:W-:Y:S01]  /*3eb0*/  @!P4 STG.E desc[UR12][R2.64+0x880], R5 ;  /* 0x000880050200c986 */ /* 0x0001e2000c10190c */
[----:B------:R-:W-:Y:S05]  /*3ec0*/  @P5 EXIT ;  /* 0x000000000000594d */ /* 0x000fea0003800000 */
[----:B------:R-:W-:Y:S01]  /*3ed0*/  STG.E desc[UR12][R2.64+0x900], R27 ;  /* 0x0009001b02007986 */ /* 0x000fe2000c10190c */
[----:B------:R-:W-:Y:S05]  /*3ee0*/  EXIT ;  /* 0x000000000000794d */ /* 0x000fea0003800000 */
.L_x_5:
[----:B------:R-:W-:Y:S01]  /*3ef0*/  BSSY B1, `(.L_x_32) ;  /* 0x0000006000017945 */ /* 0x000fe20003800000 */
[----:B------:R-:W-:Y:S01]  /*3f00*/  PLOP3.LUT P0, PT, P0, PT, PT, 0x8, 0x80 ;  /* 0x000000000080781c */ /* 0x000fe2000070e170 */
[----:B------:R-:W-:-:S12]  /*3f10*/  IMAD.MOV.U32 R10, RZ, RZ, -0x1 ;  /* 0xffffffffff0a7424 */ /* 0x000fd800078e00ff */
[----:B------:R-:W-:Y:S05]  /*3f20*/  WARPSYNC.COLLECTIVE R10, `(.L_x_33) ;  /* 0x000000000a087348 */ /* 0x000fea0003c00000 */
[----:B------:R-:W-:Y:S01]  /*3f30*/  VOTE.ANY P0, P0 ;  /* 0x0000000000ff7806 */ /* 0x000fe20000000100 */
[----:B------:R-:W-:-:S12]  /*3f40*/  ENDCOLLECTIVE ;  /* 0x000000000000791b */ /* 0x000fd80003800000 */
.L_x_33:
[----:B------:R-:W-:Y:S05]  /*3f50*/  BSYNC B1 ;  /* 0x0000000000017941 */ /* 0x000fea0003800000 */
.L_x_32:
[----:B------:R-:W-:Y:S05]  /*3f60*/  BRA `(.L_x_34) ;  /* 0xffffffd000287947 */ /* 0x000fea000383ffff */
.L_x_7:
[----:B------:R-:W-:Y:S01]  /*3f70*/  BSSY B1, `(.L_x_35) ;  /* 0x0000006000017945 */ /* 0x000fe20003800000 */
[----:B------:R-:W-:Y:S01]  /*3f80*/  PLOP3.LUT P0, PT, P0, PT, PT, 0x8, 0x80 ;  /* 0x000000000080781c */ /* 0x000fe2000070e170 */
[----:B------:R-:W-:-:S12]  /*3f90*/  IMAD.MOV.U32 R10, RZ, RZ, -0x1 ;  /* 0xffffffffff0a7424 */ /* 0x000fd800078e00ff */
[----:B------:R-:W-:Y:S05]  /*3fa0*/  WARPSYNC.COLLECTIVE R10, `(.L_x_36) ;  /* 0x000000000a087348 */ /* 0x000fea0003c00000 */
[----:B------:R-:W-:Y:S01]  /*3fb0*/  VOTE.ANY P0, P0 ;  /* 0x0000000000ff7806 */ /* 0x000fe20000000100 */
[----:B------:R-:W-:-:S12]  /*3fc0*/  ENDCOLLECTIVE ;  /* 0x000000000000791b */ /* 0x000fd80003800000 */
.L_x_36:
[----:B------:R-:W-:Y:S05]  /*3fd0*/  BSYNC B1 ;  /* 0x0000000000017941 */ /* 0x000fea0003800000 */
.L_x_35:
[----:B------:R-:W-:Y:S05]  /*3fe0*/  BRA `(.L_x_37) ;  /* 0xffffffd0002c7947 */ /* 0x000fea000383ffff */
.L_x_9:
[----:B------:R-:W0:Y:S01]  /*3ff0*/  S2R R8, SR_GEMASK ;  /* 0x0000000000087919 */ /* 0x000e220000003c00 */
[----:B------:R-:W-:Y:S01]  /*4000*/  BSSY B1, `(.L_x_38) ;  /* 0x0000006000017945 */ /* 0x000fe20003800000 */
[----:B------:R-:W-:Y:S01]  /*4010*/  PLOP3.LUT P2, PT, P0, PT, PT, 0x8, 0x80 ;  /* 0x000000000080781c */ /* 0x000fe2000074e170 */
[----:B------:R-:W-:-:S12]  /*4020*/  IMAD.MOV.U32 R10, RZ, RZ, -0x1 ;  /* 0xffffffffff0a7424 */ /* 0x000fd800078e00ff */
[----:B0-----:R-:W-:Y:S05]  /*4030*/  WARPSYNC.COLLECTIVE R10, `(.L_x_39) ;  /* 0x000000000a087348 */ /* 0x001fea0003c00000 */
[----:B------:R-:W-:Y:S01]  /*4040*/  VOTE.ANY R10, PT, P2 ;  /* 0x00000000000a7806 */ /* 0x000fe200010e0100 */
[----:B0-----:R-:W-:Y:S06]  /*4050*/  ENDCOLLECTIVE ;  /* 0x000000000000791b */ /* 0x001fec0003800000 */
.L_x_39:
[----:B------:R-:W-:Y:S05]  /*4060*/  BSYNC B1 ;  /* 0x0000000000017941 */ /* 0x000fea0003800000 */
.L_x_38:
[----:B------:R-:W-:Y:S01]  /*4070*/  LOP3.LUT R10, R10, 0x80000000, R8, 0xec, !PT ;  /* 0x800000000a0a7812 */ /* 0x000fe200078eec08 */
[----:B------:R-:W-:Y:S01]  /*4080*/  IMAD.MOV.U32 R14, RZ, RZ, 0x1 ;  /* 0x00000001ff0e7424 */ /* 0x000fe200078e00ff */
[----:B------:R-:W-:Y:S01]  /*4090*/  ISETP.NE.AND P0, PT, R12, 0x65, PT ;  /* 0x000000650c00780c */ /* 0x000fe20003f05270 */
[C---:B------:R-:W-:Y:S02]  /*40a0*/  VIADD R38, R37.reuse, 0x2 ;  /* 0x0000000225267836 */ /* 0x040fe40000000000 */
[C---:B------:R-:W-:Y:S02]  /*40b0*/  VIADD R11, R10.reuse, 0xffffffff ;  /* 0xffffffff0a0b7836 */ /* 0x040fe40000000000 */
[C---:B------:R-:W-:Y:S02]  /*40c0*/  VIADD R19, R37.reuse, 0x4 ;  /* 0x0000000425137836 */ /* 0x040fe40000000000 */
[----:B------:R-:W-:Y:S01]  /*40d0*/  VIADD R39, R37, 0x10 ;  /* 0x0000001025277836 */ /* 0x000fe20000000000 */
[----:B------:R-:W-:Y:S01]  /*40e0*/  LOP3.LUT R11, R10, R11, RZ, 0xc, !PT ;  /* 0x0000000b0a0b7212 */ /* 0x000fe200078e0cff */
[----:B------:R-:W-:-:S03]  /*40f0*/  IMAD.MOV.U32 R10, RZ, RZ, -0x1 ;  /* 0xffffffffff0a7424 */ /* 0x000fc600078e00ff */
[----:B------:R0:W1:Y:S04]  /*4100*/  POPC R15, R11 ;  /* 0x0000000b000f7309 */ /* 0x0000680000000000 */
[----:B01----:R-:W-:Y:S05]  /*4110*/  WARPSYNC.COLLECTIVE R10, `(.L_x_40) ;  /* 0x000000000a087348 */ /* 0x003fea0003c00000 */
[----:B-1----:R1:W2:Y:S02]  /*4120*/  SHFL.DOWN P2, R16, R13, R14, R15 ;  /* 0x0800000e0d107389 */ /* 0x0022a4000004000f */
[----:B012---:R-:W-:Y:S05]  /*4130*/  ENDCOLLECTIVE ;  /* 0x000000000000791b */ /* 0x007fea0003800000 */
.L_x_40:
[----:B------:R-:W-:Y:S01]  /*4140*/  IMAD.MOV.U32 R14, RZ, RZ, 0x2 ;  /* 0x00000002ff0e7424 */ /* 0x000fe200078e00ff */
[----:B------:R-:W-:-:S04]  /*4150*/  ISETP.GE.AND P2, PT, R37, R15, PT ;  /* 0x0000000f2500720c */ /* 0x000fc80003f46270 */
[----:B------:R-:W-:-:S05]  /*4160*/  SEL R16, R16, RZ, !P2 ;  /* 0x000000ff10107207 */ /* 0x000fca0005000000 */
[----:B------:R-:W-:-:S04]  /*4170*/  IMAD.IADD R36, R16, 0x1, R13 ;  /* 0x0000000110247824 */ /* 0x000fc800078e020d */
[----:B------:R-:W-:-:S07]  /*4180*/  IMAD.MOV.U32 R13, RZ, RZ, R36 ;  /* 0x000000ffff0d7224 */ /* 0x000fce00078e0024 */
[----:B------:R-:W-:Y:S05]  /*4190*/  WARPSYNC.COLLECTIVE R10, `(.L_x_41) ;  /* 0x000000000a087348 */ /* 0x000fea0003c00000 */
[----:B------:R0:W1:Y:S02]  /*41a0*/  SHFL.DOWN P2, R16, R13, R14, R15 ;  /* 0x0800000e0d107389 */ /* 0x000064000004000f */
[----:B01----:R-:W-:Y:S05]  /*41b0*/  ENDCOLLECTIVE ;  /* 0x000000000000791b */ /* 0x003fea0003800000 */
.L_x_41:
[----:B------:R-:W-:Y:S01]  /*41c0*/  IMAD.MOV.U32 R14, RZ, RZ, 0x4 ;  /* 0x00000004ff0e7424 */ /* 0x000fe200078e00ff */
[----:B------:R-:W-:-:S04]  /*41d0*/  ISETP.GT.AND P2, PT, R38, R15, PT ;  /* 0x0000000f2600720c */ /* 0x000fc80003f44270 */
[----:B------:R-:W-:-:S05]  /*41e0*/  SEL R11, R16, RZ, !P2 ;  /* 0x000000ff100b7207 */ /* 0x000fca0005000000 */
[----:B------:R-:W-:Y:S02]  /*41f0*/  IMAD.IADD R40, R36, 0x1, R11 ;  /* 0x0000000124287824 */ /* 0x000fe400078e020b */
[----:B------:R-:W-:Y:S02]  /*4200*/  VIADD R36, R37, 0x8 ;  /* 0x0000000825247836 */ /* 0x000fe40000000000 */
[----:B------:R-:W-:-:S07]  /*4210*/  IMAD.MOV.U32 R13, RZ, RZ, R40 ;  /* 0x000000ffff0d7224 */ /* 0x000fce00078e0028 */
[----:B------:R-:W-:Y:S05]  /*4220*/  WARPSYNC.COLLECTIVE R10, `(.L_x_42) ;  /* 0x000000000a087348 */ /* 0x000fea0003c00000 */
[----:B------:R0:W1:Y:S02]  /*4230*/  SHFL.DOWN P2, R16, R13, R14, R15 ;  /* 0x0800000e0d107389 */ /* 0x000064000004000f */
[----:B01----:R-:W-:Y:S05]  /*4240*/  ENDCOLLECTIVE ;  /* 0x000000000000791b */ /* 0x003fea0003800000 */
.L_x_42:
[----:B------:R-:W-:Y:S01]  /*4250*/  IMAD.MOV.U32 R14, RZ, RZ, 0x8 ;  /* 0x00000008ff0e7424 */ /* 0x000fe200078e00ff */
[----:B------:R-:W-:-:S04]  /*4260*/  ISETP.GT.AND P2, PT, R19, R15, PT ;  /* 0x0000000f1300720c */ /* 0x000fc80003f44270 */
[----:B------:R-:W-:-:S05]  /*4270*/  SEL R11, R16, RZ, !P2 ;  /* 0x000000ff100b7207 */ /* 0x000fca0005000000 */
[----:B------:R-:W-:-:S04]  /*4280*/  IMAD.IADD R42, R40, 0x1, R11 ;  /* 0x00000001282a7824 */ /* 0x000fc800078e020b */
[----:B------:R-:W-:-:S07]  /*4290*/  IMAD.MOV.U32 R13, RZ, RZ, R42 ;  /* 0x000000ffff0d7224 */ /* 0x000fce00078e002a */
[----:B------:R-:W-:Y:S05]  /*42a0*/  WARPSYNC.COLLECTIVE R10, `(.L_x_43) ;  /* 0x000000000a087348 */ /* 0x000fea0003c00000 */
[----:B------:R0:W1:Y:S02]  /*42b0*/  SHFL.DOWN P2, R16, R13, R14, R15 ;  /* 0x0800000e0d107389 */ /* 0x000064000004000f */
[----:B01----:R-:W-:Y:S05]  /*42c0*/  ENDCOLLECTIVE ;  /* 0x000000000000791b */ /* 0x003fea0003800000 */
.L_x_43:
        /* <DEDUP_REMOVED lines=8> */
.L_x_44:
[----:B------:R-:W-:Y:S05]  /*4350*/  WARPSYNC.COLLECTIVE R10, `(.L_x_45) ;  /* 0x000000000a087348 */ /* 0x000fea0003c00000 */
[----:B------:R-:W-:Y:S01]  /*4360*/  VOTE.ALL P0, P0 ;  /* 0x0000000000ff7806 */ /* 0x000fe20000000000 */
[----:B------:R-:W-:-:S12]  /*4370*/  ENDCOLLECTIVE ;  /* 0x000000000000791b */ /* 0x000fd80003800000 */
.L_x_45:
[----:B------:R-:W0:Y:S01]  /*4380*/  LDC.64 R12, c[0x0][0x390] ;  /* 0x0000e400ff0c7b82 */ /* 0x000e220000000a00 */
[----:B------:R-:W-:-:S04]  /*4390*/  ISETP.GT.AND P2, PT, R39, R15, PT ;  /* 0x0000000f2700720c */ /* 0x000fc80003f44270 */
[----:B------:R-:W-:-:S05]  /*43a0*/  SEL R16, R16, RZ, !P2 ;  /* 0x000000ff10107207 */ /* 0x000fca0005000000 */
[----:B------:R-:W-:Y:S01]  /*43b0*/  IMAD.IADD R40, R41, 0x1, R16 ;  /* 0x0000000129287824 */ /* 0x000fe200078e0210 */
[----:B0-----:R-:W-:-:S05]  /*43c0*/  IADD3 R42, P2, PT, R12, 0x100, RZ ;  /* 0x000001000c2a7810 */ /* 0x001fca0007f5e0ff */
[----:B------:R-:W-:Y:S01]  /*43d0*/  IMAD.X R43, RZ, RZ, R13, P2 ;  /* 0x000000ffff2b7224 */ /* 0x000fe200010e060d */
[----:B------:R-:W-:Y:S07]  /*43e0*/  BRA `(.L_x_46) ;  /* 0xffffffcc00c87947 */ /* 0x000fee000383ffff */
.L_x_11:
[----:B------:R-:W-:Y:S01]  /*43f0*/  BSSY B1, `(.L_x_47) ;  /* 0x0000006000017945 */ /* 0x000fe20003800000 */
[----:B------:R-:W-:Y:S01]  /*4400*/  PLOP3.LUT P0, PT, P0, PT, PT, 0x8, 0x80 ;  /* 0x000000000080781c */ /* 0x000fe2000070e170 */
[----:B------:R-:W-:-:S12]  /*4410*/  IMAD.MOV.U32 R10, RZ, RZ, -0x1 ;  /* 0xffffffffff0a7424 */ /* 0x000fd800078e00ff */
[----:B------:R-:W-:Y:S05]  /*4420*/  WARPSYNC.COLLECTIVE R10, `(.L_x_48) ;  /* 0x000000000a087348 */ /* 0x000fea0003c00000 */
[----:B------:R-:W-:Y:S01]  /*4430*/  VOTE.ANY P0, P0 ;  /* 0x0000000000ff7806 */ /* 0x000fe20000000100 */
[----:B------:R-:W-:-:S12]  /*4440*/  ENDCOLLECTIVE ;  /* 0x000000000000791b */ /* 0x000fd80003800000 */
.L_x_48:
[----:B------:R-:W-:Y:S05]  /*4450*/  BSYNC B1 ;  /* 0x0000000000017941 */ /* 0x000fea0003800000 */
.L_x_47:
[----:B------:R-:W-:Y:S05]  /*4460*/  BRA `(.L_x_49) ;  /* 0xffffffcc00d07947 */ /* 0x000fea000383ffff */
.L_x_13:
[----:B------:R-:W-:Y:S01]  /*4470*/  BSSY B1, `(.L_x_50) ;  /* 0x0000006000017945 */ /* 0x000fe20003800000 */
[----:B------:R-:W-:Y:S01]  /*4480*/  PLOP3.LUT P0, PT, P0, PT, PT, 0x8, 0x80 ;  /* 0x000000000080781c */ /* 0x000fe2000070e170 */
[----:B------:R-:W-:-:S12]  /*4490*/  IMAD.MOV.U32 R10, RZ, RZ, -0x1 ;  /* 0xffffffffff0a7424 */ /* 0x000fd800078e00ff */
[----:B------:R-:W-:Y:S05]  /*44a0*/  WARPSYNC.COLLECTIVE R10, `(.L_x_51) ;  /* 0x000000000a087348 */ /* 0x000fea0003c00000 */
[----:B------:R-:W-:Y:S01]  /*44b0*/  VOTE.ANY P0, P0 ;  /* 0x0000000000ff7806 */ /* 0x000fe20000000100 */
[----:B------:R-:W-:-:S12]  /*44c0*/  ENDCOLLECTIVE ;  /* 0x000000000000791b */ /* 0x000fd80003800000 */
.L_x_51:
[----:B------:R-:W-:Y:S05]  /*44d0*/  BSYNC B1 ;  /* 0x0000000000017941 */ /* 0x000fea0003800000 */
.L_x_50:
[----:B------:R-:W-:Y:S05]  /*44e0*/  BRA `(.L_x_52) ;  /* 0xffffffcc00d47947 */ /* 0x000fea000383ffff */
.L_x_15:
[----:B------:R-:W-:Y:S01]  /*44f0*/  BSSY B1, `(.L_x_53) ;  /* 0x0000006000017945 */ /* 0x000fe20003800000 */
[----:B------:R-:W-:Y:S01]  /*4500*/  PLOP3.LUT P2, PT, P0, PT, PT, 0x8, 0x80 ;  /* 0x000000000080781c */ /* 0x000fe2000074e170 */
[----:B------:R-:W-:-:S12]  /*4510*/  IMAD.MOV.U32 R10, RZ, RZ, -0x1 ;  /* 0xffffffffff0a7424 */ /* 0x000fd800078e00ff */
[----:B------:R-:W-:Y:S05]  /*4520*/  WARPSYNC.COLLECTIVE R10, `(.L_x_54) ;  /* 0x000000000a087348 */ /* 0x000fea0003c00000 */
[----:B------:R-:W-:Y:S01]  /*4530*/  VOTE.ANY R10, PT, P2 ;  /* 0x00000000000a7806 */ /* 0x000fe200010e0100 */
[----:B------:R-:W-:Y:S06]  /*4540*/  ENDCOLLECTIVE ;  /* 0x000000000000791b */ /* 0x000fec0003800000 */
.L_x_54:
[----:B------:R-:W-:Y:S05]  /*4550*/  BSYNC B1 ;  /* 0x0000000000017941 */ /* 0x000fea0003800000 */
.L_x_53:
[----:B------:R-:W-:Y:S01]  /*4560*/  LOP3.LUT R10, R10, 0x80000000, R8, 0xec, !PT ;  /* 0x800000000a0a7812 */ /* 0x000fe200078eec08 */
[----:B------:R-:W-:Y:S02]  /*4570*/  IMAD.MOV.U32 R14, RZ, RZ, 0x1 ;  /* 0x00000001ff0e7424 */ /* 0x000fe400078e00ff */
[----:B------:R-:W-:Y:S02]  /*4580*/  VIADD R18, R18, 0xffffffe0 ;  /* 0xffffffe012127836 */ /* 0x000fe40000000000 */
[----:B------:R-:W-:-:S05]  /*4590*/  VIADD R15, R10, 0xffffffff ;  /* 0xffffffff0a0f7836 */ /* 0x000fca0000000000 */
[----:B------:R-:W-:Y:S01]  /*45a0*/  LOP3.LUT R15, R10, R15, RZ, 0xc, !PT ;  /* 0x0000000f0a0f7212 */ /* 0x000fe200078e0cff */
[----:B------:R-:W-:-:S05]  /*45b0*/  IMAD.MOV.U32 R10, RZ, RZ, -0x1 ;  /* 0xffffffffff0a7424 */ /* 0x000fca00078e00ff */
[----:B------:R-:W0:Y:S02]  /*45c0*/  POPC R15, R15 ;  /* 0x0000000f000f7309 */ /* 0x000e240000000000 */
[----:B0-----:R-:W-:Y:S05]  /*45d0*/  WARPSYNC.COLLECTIVE R10, `(.L_x_55) ;  /* 0x000000000a087348 */ /* 0x001fea0003c00000 */
[----:B0-----:R0:W1:Y:S02]  /*45e0*/  SHFL.DOWN P2, R16, R13, R14, R15 ;  /* 0x0800000e0d107389 */ /* 0x001064000004000f */
[----:B01----:R-:W-:Y:S05]  /*45f0*/  ENDCOLLECTIVE ;  /* 0x000000000000791b */ /* 0x003fea0003800000 */
.L_x_55:
[----:B------:R-:W-:Y:S01]  /*4600*/  ISETP.GE.AND P0, PT, R37, R15, PT ;  /* 0x0000000f2500720c */ /* 0x000fe20003f06270 */
[----:B------:R-:W-:-:S03]  /*4610*/  IMAD.MOV.U32 R14, RZ, RZ, 0x2 ;  /* 0x00000002ff0e7424 */ /* 0x000fc600078e00ff */
[----:B------:R-:W-:Y:S02]  /*4620*/  SEL R16, R16, RZ, !P0 ;  /* 0x000000ff10107207 */ /* 0x000fe40004000000 */
[----:B------:R-:W-:-:S03]  /*4630*/  ISETP.GT.AND P0, PT, R38, R15, PT ;  /* 0x0000000f2600720c */ /* 0x000fc60003f04270 */
[----:B------:R-:W-:-:S04]  /*4640*/  IMAD.IADD R41, R16, 0x1, R13 ;  /* 0x0000000110297824 */ /* 0x000fc800078e020d */
[----:B------:R-:W-:-:S07]  /*4650*/  IMAD.MOV.U32 R13, RZ, RZ, R41 ;  /* 0x000000ffff0d7224 */ /* 0x000fce00078e0029 */
[----:B------:R-:W-:Y:S05]  /*4660*/  WARPSYNC.COLLECTIVE R10, `(.L_x_56) ;  /* 0x000000000a087348 */ /* 0x000fea0003c00000 */
[----:B------:R0:W1:Y:S02]  /*4670*/  SHFL.DOWN P2, R16, R13, R14, R15 ;  /* 0x0800000e0d107389 */ /* 0x000064000004000f */
[----:B01----:R-:W-:Y:S05]  /*4680*/  ENDCOLLECTIVE ;  /* 0x000000000000791b */ /* 0x003fea0003800000 */
.L_x_56:
[----:B------:R-:W-:Y:S01]  /*4690*/  IMAD.MOV.U32 R14, RZ, RZ, 0x4 ;  /* 0x00000004ff0e7424 */ /* 0x000fe200078e00ff */
[----:B------:R-:W-:Y:S02]  /*46a0*/  SEL R16, R16, RZ, !P0 ;  /* 0x000000ff10107207 */ /* 0x000fe40004000000 */
[----:B------:R-:W-:-:S03]  /*46b0*/  ISETP.GT.AND P0, PT, R19, R15, PT ;  /* 0x0000000f1300720c */ /* 0x000fc60003f04270 */
[----:B------:R-:W-:-:S04]  /*46c0*/  IMAD.IADD R41, R41, 0x1, R16 ;  /* 0x0000000129297824 */ /* 0x000fc800078e0210 */
[----:B------:R-:W-:-:S07]  /*46d0*/  IMAD.MOV.U32 R13, RZ, RZ, R41 ;  /* 0x000000ffff0d7224 */ /* 0x000fce00078e0029 */
[----:B------:R-:W-:Y:S05]  /*46e0*/  WARPSYNC.COLLECTIVE R10, `(.L_x_57) ;  /* 0x000000000a087348 */ /* 0x000fea0003c00000 */
[----:B------:R0:W1:Y:S02]  /*46f0*/  SHFL.DOWN P2, R16, R13, R14, R15 ;  /* 0x0800000e0d107389 */ /* 0x000064000004000f */
[----:B01----:R-:W-:Y:S05]  /*4700*/  ENDCOLLECTIVE ;  /* 0x000000000000791b */ /* 0x003fea0003800000 */
.L_x_57:
[----:B------:R-:W-:Y:S01]  /*4710*/  IMAD.MOV.U32 R14, RZ, RZ, 0x8 ;  /* 0x00000008ff0e7424 */ /* 0x000fe200078e00ff */
[----:B------:R-:W-:Y:S02]  /*4720*/  SEL R16, R16, RZ, !P0 ;  /* 0x000000ff10107207 */ /* 0x000fe40004000000 */
[----:B------:R-:W-:-:S03]  /*4730*/  ISETP.GT.AND P0, PT, R36, R15, PT ;  /* 0x0000000f2400720c */ /* 0x000fc60003f04270 */
[----:B------:R-:W-:-:S10]  /*4740*/  IMAD.IADD R13, R41, 0x1, R16 ;  /* 0x00000001290d7824 */ /* 0x000fd400078e0210 */
[----:B------:R-:W-:Y:S05]  /*4750*/  WARPSYNC.COLLECTIVE R10, `(.L_x_58) ;  /* 0x000000000a087348 */ /* 0x000fea0003c00000 */
[----:B------:R0:W1:Y:S02]  /*4760*/  SHFL.DOWN P2, R16, R13, R14, R15 ;  /* 0x0800000e0d107389 */ /* 0x000064000004000f */
[----:B01----:R-:W-:Y:S05]  /*4770*/  ENDCOLLECTIVE ;  /* 0x000000000000791b */ /* 0x003fea0003800000 */
.L_x_58:
        /* <DEDUP_REMOVED lines=8> */
.L_x_59:
[----:B------:R-:W-:Y:S02]  /*4800*/  SEL R16, R16, RZ, !P0 ;  /* 0x000000ff10107207 */ /* 0x000fe40004000000 */
[----:B------:R-:W-:Y:S02]  /*4810*/  ISETP.NE.AND P0, PT, R12, 0x65, PT ;  /* 0x000000650c00780c */ /* 0x000fe40003f05270 */
[----:B------:R-:W-:-:S11]  /*4820*/  IADD3 R40, PT, PT, R41, R16, R40 ;  /* 0x0000001029287210 */ /* 0x000fd60007ffe028 */
[----:B------:R-:W-:Y:S05]  /*4830*/  WARPSYNC.COLLECTIVE R10, `(.L_x_60) ;  /* 0x000000000a087348 */ /* 0x000fea0003c00000 */
[----:B------:R-:W-:Y:S01]  /*4840*/  VOTE.ALL P0, P0 ;  /* 0x0000000000ff7806 */ /* 0x000fe20000000000 */
[----:B------:R-:W-:-:S12]  /*4850*/  ENDCOLLECTIVE ;  /* 0x000000000000791b */ /* 0x000fd80003800000 */
.L_x_60:
[----:B------:R-:W-:Y:S05]  /*4860*/  BRA `(.L_x_61) ;  /* 0xffffffcc00747947 */ /* 0x000fea000383ffff */
.L_x_20:
[----:B------:R-:W-:Y:S01]  /*4870*/  BSSY B0, `(.L_x_62) ;  /* 0x0000006000007945 */ /* 0x000fe20003800000 */
[----:B------:R-:W-:Y:S01]  /*4880*/  PLOP3.LUT P0, PT, P0, PT, PT, 0x8, 0x80 ;  /* 0x000000000080781c */ /* 0x000fe2000070e170 */
[----:B------:R-:W-:-:S12]  /*4890*/  IMAD.MOV.U32 R10, RZ, RZ, -0x1 ;  /* 0xffffffffff0a7424 */ /* 0x000fd800078e00ff */
[----:B------:R-:W-:Y:S05]  /*48a0*/  WARPSYNC.COLLECTIVE R10, `(.L_x_63) ;  /* 0x000000000a087348 */ /* 0x000fea0003c00000 */
[----:B------:R-:W-:Y:S01]  /*48b0*/  VOTE.ANY P0, P0 ;  /* 0x0000000000ff7806 */ /* 0x000fe20000000100 */
[----:B------:R-:W-:-:S12]  /*48c0*/  ENDCOLLECTIVE ;  /* 0x000000000000791b */ /* 0x000fd80003800000 */
.L_x_63:
[----:B------:R-:W-:Y:S05]  /*48d0*/  BSYNC B0 ;  /* 0x0000000000007941 */ /* 0x000fea0003800000 */
.L_x_62:
[----:B------:R-:W-:Y:S05]  /*48e0*/  BRA `(.L_x_64) ;  /* 0xffffffe400807947 */ /* 0x000fea000383ffff */
.L_x_22:
[----:B------:R-:W-:Y:S01]  /*48f0*/  BSSY B0, `(.L_x_65) ;  /* 0x0000006000007945 */ /* 0x000fe20003800000 */
[----:B------:R-:W-:Y:S01]  /*4900*/  PLOP3.LUT P0, PT, P0, PT, PT, 0x8, 0x80 ;  /* 0x000000000080781c */ /* 0x000fe2000070e170 */
[----:B------:R-:W-:-:S12]  /*4910*/  IMAD.MOV.U32 R10, RZ, RZ, -0x1 ;  /* 0xffffffffff0a7424 */ /* 0x000fd800078e00ff */
[----:B------:R-:W-:Y:S05]  /*4920*/  WARPSYNC.COLLECTIVE R10, `(.L_x_66) ;  /* 0x000000000a087348 */ /* 0x000fea0003c00000 */
[----:B------:R-:W-:Y:S01]  /*4930*/  VOTE.ANY P0, P0 ;  /* 0x0000000000ff7806 */ /* 0x000fe20000000100 */
[----:B------:R-:W-:-:S12]  /*4940*/  ENDCOLLECTIVE ;  /* 0x000000000000791b */ /* 0x000fd80003800000 */
.L_x_66:
[----:B------:R-:W-:Y:S05]  /*4950*/  BSYNC B0 ;  /* 0x0000000000007941 */ /* 0x000fea0003800000 */
.L_x_65:
[----:B------:R-:W-:Y:S05]  /*4960*/  BRA `(.L_x_67) ;  /* 0xffffffe400847947 */ /* 0x000fea000383ffff */
.L_x_24:
[----:B------:R-:W0:Y:S01]  /*4970*/  S2R R19, SR_GEMASK ;  /* 0x0000000000137919 */ /* 0x000e220000003c00 */
[----:B------:R-:W-:Y:S01]  /*4980*/  BSSY B0, `(.L_x_68) ;  /* 0x0000007000007945 */ /* 0x000fe20003800000 */
[----:B------:R-:W-:Y:S01]  /*4990*/  ISETP.NE.AND P0, PT, R8, 0x65, PT ;  /* 0x000000650800780c */ /* 0x000fe20003f05270 */
[----:B------:R-:W-:Y:S01]  /*49a0*/  IMAD.MOV.U32 R10, RZ, RZ, -0x1 ;  /* 0xffffffffff0a7424 */ /* 0x000fe200078e00ff */
[----:B------:R-:W-:-:S13]  /*49b0*/  PLOP3.LUT P2, PT, P2, PT, PT, 0x8, 0x80 ;  /* 0x000000000080781c */ /* 0x000fda000174e170 */
[----:B0-----:R-:W-:Y:S05]  /*49c0*/  WARPSYNC.COLLECTIVE R10, `(.L_x_69) ;  /* 0x000000000a087348 */ /* 0x001fea0003c00000 */
[----:B------:R-:W-:Y:S01]  /*49d0*/  VOTE.ANY R10, PT, P2 ;  /* 0x00000000000a7806 */ /* 0x000fe200010e0100 */
[----:B0-----:R-:W-:Y:S06]  /*49e0*/  ENDCOLLECTIVE ;  /* 0x000000000000791b */ /* 0x001fec0003800000 */
.L_x_69:
[----:B------:R-:W-:Y:S05]  /*49f0*/  BSYNC B0 ;  /* 0x0000000000007941 */ /* 0x000fea0003800000 */
.L_x_68:
[----:B------:R-:W-:Y:S01]  /*4a00*/  LOP3.LUT R10, R10, 0x80000000, R19, 0xec, !PT ;  /* 0x800000000a0a7812 */ /* 0x000fe200078eec13 */
[----:B------:R-:W-:-:S04]  /*4a10*/  IMAD.MOV.U32 R14, RZ, RZ, 0x1 ;  /* 0x00000001ff0e7424 */ /* 0x000fc800078e00ff */
[----:B------:R-:W-:-:S05]  /*4a20*/  VIADD R13, R10, 0xffffffff ;  /* 0xffffffff0a0d7836 */ /* 0x000fca0000000000 */
[----:B------:R-:W-:Y:S01]  /*4a30*/  LOP3.LUT R8, R10, R13, RZ, 0xc, !PT ;  /* 0x0000000d0a087212 */ /* 0x000fe200078e0cff */
[----:B------:R-:W-:Y:S02]  /*4a40*/  IMAD.MOV.U32 R13, RZ, RZ, R9 ;  /* 0x000000ffff0d7224 */ /* 0x000fe400078e0009 */
[----:B------:R-:W-:Y:S01]  /*4a50*/  IMAD.MOV.U32 R10, RZ, RZ, -0x1 ;  /* 0xffffffffff0a7424 */ /* 0x000fe200078e00ff */
[----:B------:R0:W1:Y:S02]  /*4a60*/  POPC R15, R8 ;  /* 0x00000008000f7309 */ /* 0x0000640000000000 */
[----:B0-----:R-:W-:-:S07]  /*4a70*/  VIADD R8, R38, 0x4 ;  /* 0x0000000426087836 */ /* 0x001fce0000000000 */
[----:B-1----:R-:W-:Y:S05]  /*4a80*/  WARPSYNC.COLLECTIVE R10, `(.L_x_70) ;  /* 0x000000000a087348 */ /* 0x002fea0003c00000 */
[----:B-1----:R0:W1:Y:S02]  /*4a90*/  SHFL.DOWN P2, R16, R13, R14, R15 ;  /* 0x0800000e0d107389 */ /* 0x002064000004000f */
[----:B01----:R-:W-:Y:S05]  /*4aa0*/  ENDCOLLECTIVE ;  /* 0x000000000000791b */ /* 0x003fea0003800000 */
.L_x_70:
[----:B------:R-:W-:Y:S01]  /*4ab0*/  IMAD.MOV.U32 R14, RZ, RZ, 0x2 ;  /* 0x00000002ff0e7424 */ /* 0x000fe200078e00ff */
[----:B------:R-:W-:-:S04]  /*4ac0*/  ISETP.GE.AND P2, PT, R38, R15, PT ;  /* 0x0000000f2600720c */ /* 0x000fc80003f46270 */
[----:B------:R-:W-:Y:S01]  /*4ad0*/  SEL R12, R16, RZ, !P2 ;  /* 0x000000ff100c7207 */ /* 0x000fe20005000000 */
[----:B------:R-:W-:-:S04]  /*4ae0*/  VIADD R16, R38, 0x2 ;  /* 0x0000000226107836 */ /* 0x000fc80000000000 */
[----:B------:R-:W-:Y:S01]  /*4af0*/  IMAD.IADD R12, R12, 0x1, R9 ;  /* 0x000000010c0c7824 */ /* 0x000fe200078e0209 */
[----:B------:R-:W-:-:S03]  /*4b00*/  ISETP.GT.AND P3, PT, R16, R15, PT ;  /* 0x0000000f1000720c */ /* 0x000fc60003f64270 */
[----:B------:R-:W-:-:S10]  /*4b10*/  IMAD.MOV.U32 R13, RZ, RZ, R12 ;  /* 0x000000ffff0d7224 */ /* 0x000fd400078e000c */
[----:B------:R-:W-:Y:S05]  /*4b20*/  WARPSYNC.COLLECTIVE R10, `(.L_x_71) ;  /* 0x000000000a087348 */ /* 0x000fea0003c00000 */
[----:B------:R0:W1:Y:S02]  /*4b30*/  SHFL.DOWN P2, R16, R13, R14, R15 ;  /* 0x0800000e0d107389 */ /* 0x000064000004000f */
[----:B01----:R-:W-:Y:S05]  /*4b40*/  ENDCOLLECTIVE ;  /* 0x000000000000791b */ /* 0x003fea0003800000 */
.L_x_71:
[----:B------:R-:W-:Y:S01]  /*4b50*/  IMAD.MOV.U32 R14, RZ, RZ, 0x4 ;  /* 0x00000004ff0e7424 */ /* 0x000fe200078e00ff */
[----:B------:R-:W-:Y:S02]  /*4b60*/  SEL R9, R16, RZ, !P3 ;  /* 0x000000ff10097207 */ /* 0x000fe40005800000 */
[----:B------:R-:W-:Y:S01]  /*4b70*/  ISETP.GT.AND P3, PT, R8, R15, PT ;  /* 0x0000000f0800720c */ /* 0x000fe20003f64270 */
[----:B------:R-:W-:Y:S02]  /*4b80*/  VIADD R8, R38, 0x8 ;  /* 0x0000000826087836 */ /* 0x000fe40000000000 */
[----:B------:R-:W-:-:S04]  /*4b90*/  IMAD.IADD R40, R12, 0x1, R9 ;  /* 0x000000010c287824 */ /* 0x000fc800078e0209 */
[----:B------:R-:W-:-:S07]  /*4ba0*/  IMAD.MOV.U32 R13, RZ, RZ, R40 ;  /* 0x000000ffff0d7224 */ /* 0x000fce00078e0028 */
[----:B------:R-:W-:Y:S05]  /*4bb0*/  WARPSYNC.COLLECTIVE R10, `(.L_x_72) ;  /* 0x000000000a087348 */ /* 0x000fea0003c00000 */
[----:B------:R0:W1:Y:S02]  /*4bc0*/  SHFL.DOWN P2, R16, R13, R14, R15 ;  /* 0x0800000e0d107389 */ /* 0x000064000004000f */
[----:B01----:R-:W-:Y:S05]  /*4bd0*/  ENDCOLLECTIVE ;  /* 0x000000000000791b */ /* 0x003fea0003800000 */
.L_x_72:
        /* <DEDUP_REMOVED lines=9> */
.L_x_73:
[----:B------:R-:W-:Y:S01]  /*4c70*/  IMAD.MOV.U32 R14, RZ, RZ, 0x10 ;  /* 0x00000010ff0e7424 */ /* 0x000fe200078e00ff */
[----:B------:R-:W-:-:S05]  /*4c80*/  SEL R16, R16, RZ, !P3 ;  /* 0x000000ff10107207 */ /* 0x000fca0005800000 */
[----:B------:R-:W-:-:S04]  /*4c90*/  IMAD.IADD R44, R9, 0x1, R16 ;  /* 0x00000001092c7824 */ /* 0x000fc800078e0210 */
[----:B------:R-:W-:-:S07]  /*4ca0*/  IMAD.MOV.U32 R13, RZ, RZ, R44 ;  /* 0x000000ffff0d7224 */ /* 0x000fce00078e002c */
[----:B------:R-:W-:Y:S05]  /*4cb0*/  WARPSYNC.COLLECTIVE R10, `(.L_x_74) ;  /* 0x000000000a087348 */ /* 0x000fea0003c00000 */
[----:B------:R0:W1:Y:S02]  /*4cc0*/  SHFL.DOWN P2, R16, R13, R14, R15 ;  /* 0x0800000e0d107389 */ /* 0x000064000004000f */
[----:B01----:R-:W-:Y:S05]  /*4cd0*/  ENDCOLLECTIVE ;  /* 0x000000000000791b */ /* 0x003fea0003800000 */
.L_x_74:
[----:B------:R-:W-:Y:S05]  /*4ce0*/  WARPSYNC.COLLECTIVE R10, `(.L_x_75) ;  /* 0x000000000a087348 */ /* 0x000fea0003c00000 */
[----:B------:R-:W-:Y:S01]  /*4cf0*/  VOTE.ALL P0, P0 ;  /* 0x0000000000ff7806 */ /* 0x000fe20000000000 */
[----:B------:R-:W-:-:S12]  /*4d00*/  ENDCOLLECTIVE ;  /* 0x000000000000791b */ /* 0x000fd80003800000 */
.L_x_75:
[----:B------:R-:W-:-:S04]  /*4d10*/  ISETP.GT.AND P2, PT, R8, R15, PT ;  /* 0x0000000f0800720c */ /* 0x000fc80003f44270 */
[----:B------:R-:W-:-:S05]  /*4d20*/  SEL R9, R16, RZ, !P2 ;  /* 0x000000ff10097207 */ /* 0x000fca0005000000 */
[----:B------:R-:W-:Y:S02]  /*4d30*/  IMAD.IADD R12, R44, 0x1, R9 ;  /* 0x000000012c0c7824 */ /* 0x000fe400078e0209 */
[----:B------:R-:W0:Y:S02]  /*4d40*/  LDC.64 R8, c[0x0][0x390] ;  /* 0x0000e400ff087b82 */ /* 0x000e240000000a00 */
[----:B0-----:R-:W-:-:S05]  /*4d50*/  IADD3 R40, P2, PT, R8, 0x100, RZ ;  /* 0x0000010008287810 */ /* 0x001fca0007f5e0ff */
[----:B------:R-:W-:Y:S01]  /*4d60*/  IMAD.X R41, RZ, RZ, R9, P2 ;  /* 0x000000ffff297224 */ /* 0x000fe200010e0609 */
[----:B------:R-:W-:Y:S07]  /*4d70*/  BRA `(.L_x_76) ;  /* 0xffffffe4001c7947 */ /* 0x000fee000383ffff */
.L_x_26:
[----:B------:R-:W-:Y:S01]  /*4d80*/  BSSY B0, `(.L_x_77) ;  /* 0x0000006000007945 */ /* 0x000fe20003800000 */
[----:B------:R-:W-:Y:S01]  /*4d90*/  PLOP3.LUT P0, PT, P0, PT, PT, 0x8, 0x80 ;  /* 0x000000000080781c */ /* 0x000fe2000070e170 */
[----:B------:R-:W-:-:S12]  /*4da0*/  IMAD.MOV.U32 R10, RZ, RZ, -0x1 ;  /* 0xffffffffff0a7424 */ /* 0x000fd800078e00ff */
[----:B------:R-:W-:Y:S05]  /*4db0*/  WARPSYNC.COLLECTIVE R10, `(.L_x_78) ;  /* 0x000000000a087348 */ /* 0x000fea0003c00000 */
[----:B------:R-:W-:Y:S01]  /*4dc0*/  VOTE.ANY P0, P0 ;  /* 0x0000000000ff7806 */ /* 0x000fe20000000100 */
[----:B------:R-:W-:-:S12]  /*4dd0*/  ENDCOLLECTIVE ;  /* 0x000000000000791b */ /* 0x000fd80003800000 */
.L_x_78:
[----:B------:R-:W-:Y:S05]  /*4de0*/  BSYNC B0 ;  /* 0x0000000000007941 */ /* 0x000fea0003800000 */
.L_x_77:
[----:B------:R-:W-:Y:S05]  /*4df0*/  BRA `(.L_x_79) ;  /* 0xffffffe400247947 */ /* 0x000fea000383ffff */
.L_x_28:
[----:B------:R-:W-:Y:S01]  /*4e00*/  BSSY B0, `(.L_x_80) ;  /* 0x0000006000007945 */ /* 0x000fe20003800000 */
[----:B------:R-:W-:Y:S01]  /*4e10*/  PLOP3.LUT P0, PT, P0, PT, PT, 0x8, 0x80 ;  /* 0x000000000080781c */ /* 0x000fe2000070e170 */
[----:B------:R-:W-:-:S12]  /*4e20*/  IMAD.MOV.U32 R10, RZ, RZ, -0x1 ;  /* 0xffffffffff0a7424 */ /* 0x000fd800078e00ff */
[----:B------:R-:W-:Y:S05]  /*4e30*/  WARPSYNC.COLLECTIVE R10, `(.L_x_81) ;  /* 0x000000000a087348 */ /* 0x000fea0003c00000 */
[----:B------:R-:W-:Y:S01]  /*4e40*/  VOTE.ANY P0, P0 ;  /* 0x0000000000ff7806 */ /* 0x000fe20000000100 */
[----:B------:R-:W-:-:S12]  /*4e50*/  ENDCOLLECTIVE ;  /* 0x000000000000791b */ /* 0x000fd80003800000 */
.L_x_81:
[----:B------:R-:W-:Y:S05]  /*4e60*/  BSYNC B0 ;  /* 0x0000000000007941 */ /* 0x000fea0003800000 */
.L_x_80:
[----:B------:R-:W-:Y:S05]  /*4e70*/  BRA `(.L_x_82) ;  /* 0xffffffe400287947 */ /* 0x000fea000383ffff */
.L_x_30:
[----:B------:R-:W-:Y:S01]  /*4e80*/  BSSY B0, `(.L_x_83) ;  /* 0x0000006000007945 */ /* 0x000fe20003800000 */
[----:B------:R-:W-:Y:S01]  /*4e90*/  PLOP3.LUT P2, PT, P0, PT, PT, 0x8, 0x80 ;  /* 0x000000000080781c */ /* 0x000fe2000074e170 */
[----:B------:R-:W-:-:S12]  /*4ea0*/  IMAD.MOV.U32 R10, RZ, RZ, -0x1 ;  /* 0xffffffffff0a7424 */ /* 0x000fd800078e00ff */
[----:B------:R-:W-:Y:S05]  /*4eb0*/  WARPSYNC.COLLECTIVE R10, `(.L_x_84) ;  /* 0x000000000a087348 */ /* 0x000fea0003c00000 */
[----:B------:R-:W-:Y:S01]  /*4ec0*/  VOTE.ANY R10, PT, P2 ;  /* 0x00000000000a7806 */ /* 0x000fe200010e0100 */
[----:B------:R-:W-:Y:S06]  /*4ed0*/  ENDCOLLECTIVE ;  /* 0x000000000000791b */ /* 0x000fec0003800000 */
.L_x_84:
[----:B------:R-:W-:Y:S05]  /*4ee0*/  BSYNC B0 ;  /* 0x0000000000007941 */ /* 0x000fea0003800000 */
.L_x_83:
[----:B------:R-:W-:Y:S01]  /*4ef0*/  LOP3.LUT R10, R10, 0x80000000, R19, 0xec, !PT ;  /* 0x800000000a0a7812 */ /* 0x000fe200078eec13 */
[----:B------:R-:W-:Y:S02]  /*4f00*/  IMAD.MOV.U32 R14, RZ, RZ, 0x1 ;  /* 0x00000001ff0e7424 */ /* 0x000fe400078e00ff */
[----:B------:R-:W-:Y:S02]  /*4f10*/  VIADD R18, R18, 0xffffffe0 ;  /* 0xffffffe012127836 */ /* 0x000fe40000000000 */
[----:B------:R-:W-:-:S05]  /*4f20*/  VIADD R13, R10, 0xffffffff ;  /* 0xffffffff0a0d7836 */ /* 0x000fca0000000000 */
[----:B------:R-:W-:Y:S01]  /*4f30*/  LOP3.LUT R45, R10, R13, RZ, 0xc, !PT ;  /* 0x0000000d0a2d7212 */ /* 0x000fe200078e0cff */
[----:B------:R-:W-:Y:S02]  /*4f40*/  IMAD.MOV.U32 R13, RZ, RZ, R9 ;  /* 0x000000ffff0d7224 */ /* 0x000fe400078e0009 */
[----:B------:R-:W-:Y:S01]  /*4f50*/  IMAD.MOV.U32 R10, RZ, RZ, -0x1 ;  /* 0xffffffffff0a7424 */ /* 0x000fe200078e00ff */
[----:B------:R0:W1:Y:S06]  /*4f60*/  POPC R15, R45 ;  /* 0x0000002d000f7309 */ /* 0x00006c0000000000 */
[----:B01----:R-:W-:Y:S05]  /*4f70*/  WARPSYNC.COLLECTIVE R10, `(.L_x_85) ;  /* 0x000000000a087348 */ /* 0x003fea0003c00000 */
[----:B-1----:R1:W2:Y:S02]  /*4f80*/  SHFL.DOWN P2, R16, R13, R14, R15 ;  /* 0x0800000e0d107389 */ /* 0x0022a4000004000f */
[----:B012---:R-:W-:Y:S05]  /*4f90*/  ENDCOLLECTIVE ;  /* 0x000000000000791b */ /* 0x007fea0003800000 */
.L_x_85:
[----:B------:R-:W-:Y:S01]  /*4fa0*/  ISETP.GE.AND P0, PT, R38, R15, PT ;  /* 0x0000000f2600720c */ /* 0x000fe20003f06270 */
[----:B------:R-:W-:-:S03]  /*4fb0*/  IMAD.MOV.U32 R14, RZ, RZ, 0x2 ;  /* 0x00000002ff0e7424 */ /* 0x000fc600078e00ff */
[----:B------:R-:W-:-:S05]  /*4fc0*/  SEL R16, R16, RZ, !P0 ;  /* 0x000000ff10107207 */ /* 0x000fca0004000000 */
[----:B------:R-:W-:Y:S02]  /*4fd0*/  IMAD.IADD R44, R16, 0x1, R9 ;  /* 0x00000001102c7824 */ /* 0x000fe400078e0209 */
[----:B------:R-:W-:Y:S02]  /*4fe0*/  VIADD R16, R38, 0x2 ;  /* 0x0000000226107836 */ /* 0x000fe40000000000 */
[----:B------:R-:W-:-:S03]  /*4ff0*/  IMAD.MOV.U32 R13, RZ, RZ, R44 ;  /* 0x000000ffff0d7224 */ /* 0x000fc600078e002c */
[----:B------:R-:W-:-:S13]  /*5000*/  ISETP.GT.AND P0, PT, R16, R15, PT ;  /* 0x0000000f1000720c */ /* 0x000fda0003f04270 */
[----:B------:R-:W-:Y:S05]  /*5010*/  WARPSYNC.COLLECTIVE R10, `(.L_x_86) ;  /* 0x000000000a087348 */ /* 0x000fea0003c00000 */
[----:B------:R0:W1:Y:S02]  /*5020*/  SHFL.DOWN P2, R16, R13, R14, R15 ;  /* 0x0800000e0d107389 */ /* 0x000064000004000f */
[----:B01----:R-:W-:Y:S05]  /*5030*/  ENDCOLLECTIVE ;  /* 0x000000000000791b */ /* 0x003fea0003800000 */
.L_x_86:
[----:B------:R-:W-:Y:S01]  /*5040*/  IMAD.MOV.U32 R14, RZ, RZ, 0x4 ;  /* 0x00000004ff0e7424 */ /* 0x000fe200078e00ff */
        /* <DEDUP_REMOVED lines=8> */
.L_x_87:
[----:B------:R-:W-:Y:S01]  /*50d0*/  IMAD.MOV.U32 R14, RZ, RZ, 0x8 ;  /* 0x00000008ff0e7424 */ /* 0x000fe200078e00ff */
        /* <DEDUP_REMOVED lines=8> */
.L_x_88:
        /* <DEDUP_REMOVED lines=9> */
.L_x_89:
[----:B------:R-:W-:Y:S02]  /*51f0*/  SEL R9, R16, RZ, !P0 ;  /* 0x000000ff10097207 */ /* 0x000fe40004000000 */
[----:B------:R-:W-:Y:S02]  /*5200*/  ISETP.NE.AND P0, PT, R8, 0x65, PT ;  /* 0x000000650800780c */ /* 0x000fe40003f05270 */
[----:B------:R-:W-:-:S11]  /*5210*/  IADD3 R12, PT, PT, R44, R9, R12 ;  /* 0x000000092c0c7210 */ /* 0x000fd60007ffe00c */
[----:B------:R-:W-:Y:S05]  /*5220*/  WARPSYNC.COLLECTIVE R10, `(.L_x_90) ;  /* 0x000000000a087348 */ /* 0x000fea0003c00000 */
[----:B------:R-:W-:Y:S01]  /*5230*/  VOTE.ALL P0, P0 ;  /* 0x0000000000ff7806 */ /* 0x000fe20000000000 */
[----:B------:R-:W-:-:S12]  /*5240*/  ENDCOLLECTIVE ;  /* 0x000000000000791b */ /* 0x000fd80003800000 */
.L_x_90:
[----:B------:R-:W-:Y:S05]  /*5250*/  BRA `(.L_x_91) ;  /* 0xffffffe000c07947 */ /* 0x000fea000383ffff */
.L_x_92:
[----:B------:R-:W-:-:S00]  /*5260*/  BRA `(.L_x_92) ;  /* 0xfffffffc00fc7947 */ /* 0x000fc0000383ffff */
[----:B------:R-:W-:-:S00]  /*5270*/  NOP ;  /* 0x0000000000007918 */ /* 0x000fc00000000000 */
        /* <DEDUP_REMOVED lines=8> */
.L_x_193:


//--------------------- .text._ZN3cub18CUB_300001_SM_10006detail4scan16DeviceScanKernelINS2_10policy_hubIiiijN4cuda3std3__44plusIvEEE10Policy1000EN6thrust24THRUST_300001_SM_1000_NS6detail15normal_iteratorINSD_10device_ptrIiEEEESI_NS0_13ScanTileStateIiLb1EEES9_NS1_10InputValueIiPiEEjiLb0EiEEvT0_T1_T2_iT3_T4_T5_ --------------------------
	.section	.text._ZN3cub18CUB_300001_SM_10006detail4scan16DeviceScanKernelINS2_10policy_hubIiiijN4cuda3std3__44plusIvEEE10Policy1000EN6thrust24THRUST_300001_SM_1000_NS6detail15normal_iteratorINSD_10device_ptrIiEEEESI_NS0_13ScanTileStateIiLb1EEES9_NS1_10InputValueIiPiEEjiLb0EiEEvT0_T1_T2_iT3_T4_T5_,"ax",@progbits
	.align	128
        .global         _ZN3cub18CUB_300001_SM_10006detail4scan16DeviceScanKernelINS2_10policy_hubIiiijN4cuda3std3__44plusIvEEE10Policy1000EN6thrust24THRUST_300001_SM_1000_NS6detail15normal_iteratorINSD_10device_ptrIiEEEESI_NS0_13ScanTileStateIiLb1EEES9_NS1_10InputValueIiPiEEjiLb0EiEEvT0_T1_T2_iT3_T4_T5_
        .type           _ZN3cub18CUB_300001_SM_10006detail4scan16DeviceScanKernelINS2_10policy_hubIiiijN4cuda3std3__44plusIvEEE10Policy1000EN6thrust24THRUST_300001_SM_1000_NS6detail15normal_iteratorINSD_10device_ptrIiEEEESI_NS0_13ScanTileStateIiLb1EEES9_NS1_10InputValueIiPiEEjiLb0EiEEvT0_T1_T2_iT3_T4_T5_,@function
        .size           _ZN3cub18CUB_300001_SM_10006detail4scan16DeviceScanKernelINS2_10policy_hubIiiijN4cuda3std3__44plusIvEEE10Policy1000EN6thrust24THRUST_300001_SM_1000_NS6detail15normal_iteratorINSD_10device_ptrIiEEEESI_NS0_13ScanTileStateIiLb1EEES9_NS1_10InputValueIiPiEEjiLb0EiEEvT0_T1_T2_iT3_T4_T5_,(.L_x_194 - _ZN3cub18CUB_300001_SM_10006detail4scan16DeviceScanKernelINS2_10policy_hubIiiijN4cuda3std3__44plusIvEEE10Policy1000EN6thrust24THRUST_300001_SM_1000_NS6detail15normal_iteratorINSD_10device_ptrIiEEEESI_NS0_13ScanTileStateIiLb1EEES9_NS1_10InputValueIiPiEEjiLb0EiEEvT0_T1_T2_iT3_T4_T5_)
        .other          _ZN3cub18CUB_300001_SM_10006detail4scan16DeviceScanKernelINS2_10policy_hubIiiijN4cuda3std3__44plusIvEEE10Policy1000EN6thrust24THRUST_300001_SM_1000_NS6detail15normal_iteratorINSD_10device_ptrIiEEEESI_NS0_13ScanTileStateIiLb1EEES9_NS1_10InputValueIiPiEEjiLb0EiEEvT0_T1_T2_iT3_T4_T5_,@"STO_CUDA_ENTRY STV_DEFAULT"
_ZN3cub18CUB_300001_SM_10006detail4scan16DeviceScanKernelINS2_10policy_hubIiiijN4cuda3std3__44plusIvEEE10Policy1000EN6thrust24THRUST_300001_SM_1000_NS6detail15normal_iteratorINSD_10device_ptrIiEEEESI_NS0_13ScanTileStateIiLb1EEES9_NS1_10InputValueIiPiEEjiLb0EiEEvT0_T1_T2_iT3_T4_T5_:
.text._ZN3cub18CUB_300001_SM_10006detail4scan16DeviceScanKernelINS2_10policy_hubIiiijN4cuda3std3__44plusIvEEE10Policy1000EN6thrust24THRUST_300001_SM_1000_NS6detail15normal_iteratorINSD_10device_ptrIiEEEESI_NS0_13ScanTileStateIiLb1EEES9_NS1_10InputValueIiPiEEjiLb0EiEEvT0_T1_T2_iT3_T4_T5_:
[----:B------:R-:W-:Y:S01]  /*0000*/  LDC R1, c[0x0][0x37c] ;  /* 0x0000df00ff017b82 */ /* 0x000fe20000000800 */
[----:B------:R-:W0:Y:S07]  /*0010*/  LDCU UR4, c[0x0][0x3a0] ;  /* 0x00007400ff0477ac */ /* 0x000e2e0008000800 */
[----:B------:R-:W1:Y:S01]  /*0020*/  LDC R42, c[0x0][0x398] ;  /* 0x0000e600ff2a7b82 */ /* 0x000e620000000800 */
[----:B------:R-:W2:Y:S01]  /*0030*/  LDCU.64 UR8, c[0x0][0x358] ;  /* 0x00006b00ff0877ac */ /* 0x000ea20008000a00 */
[----:B------:R-:W3:Y:S01]  /*0040*/  LDCU UR5, c[0x0][0x3b0] ;  /* 0x00007600ff0577ac */ /* 0x000ee20008000800 */
[----:B0-----:R-:W-:-:S06]  /*0050*/  UPRMT UR4, UR4, 0x7770, URZ ;  /* 0x0000777004047896 */ /* 0x001fcc00080000ff */
[----:B------:R-:W-:-:S13]  /*0060*/  ISETP.NE.AND P0, PT, RZ, UR4, PT ;  /* 0x00000004ff007c0c */ /* 0x000fda000bf05270 */
[----:B------:R-:W2:Y:S02]  /*0070*/  @P0 LDC.64 R2, c[0x0][0x3a8] ;  /* 0x0000ea00ff020b82 */ /* 0x000ea40000000a00 */
[----:B--2---:R0:W5:Y:S06]  /*0080*/  @P0 LDG.E R44, desc[UR8][R2.64] ;  /* 0x00000008022c0981 */ /* 0x00416c000c1e1900 */
[----:B------:R-:W1:Y:S02]  /*0090*/  S2UR UR4, SR_CTAID.X ;  /* 0x00000000000479c3 */ /* 0x000e640000002500 */
[----:B-1----:R-:W-:-:S04]  /*00a0*/  VIADD R42, R42, UR4 ;  /* 0x000000042a2a7c36 */ /* 0x002fc80008000000 */
[----:B------:R-:W-:-:S05]  /*00b0*/  IMAD R7, R42, 0x2100, RZ ;  /* 0x000021002a077824 */ /* 0x000fca00078e02ff */
[----:B---3--:R-:W-:Y:S01]  /*00c0*/  IADD3 R0, PT, PT, -R7, UR5, RZ ;  /* 0x0000000507007c10 */ /* 0x008fe2000fffe1ff */
[----:B------:R-:W1:Y:S03]  /*00d0*/  @!P0 LDC R44, c[0x0][0x3a8] ;  /* 0x0000ea00ff2c8b82 */ /* 0x000e660000000800 */
[----:B------:R-:W-:-:S13]  /*00e0*/  ISETP.GE.U32.AND P0, PT, R0, 0x2101, PT ;  /* 0x000021010000780c */ /* 0x000fda0003f06070 */
[----:B0-----:R-:W-:Y:S05]  /*00f0*/  @!P0 BRA `(.L_x_93) ;  /* 0x0000001c00ac8947 */ /* 0x001fea0003800000 */
[----:B------:R-:W0:Y:S01]  /*0100*/  S2R R16, SR_TID.X ;  /* 0x0000000000107919 */ /* 0x000e220000002100 */
[----:B------:R-:W2:Y:S01]  /*0110*/  LDCU.64 UR4, c[0x0][0x380] ;  /* 0x00007000ff0477ac */ /* 0x000ea20008000a00 */
[C---:B0-----:R-:W-:Y:S02]  /*0120*/  LOP3.LUT R0, R16.reuse, 0x1f, RZ, 0xc0, !PT ;  /* 0x0000001f10007812 */ /* 0x041fe400078ec0ff */
[----:B------:R-:W-:-:S05]  /*0130*/  LOP3.LUT R3, R16, 0x3e0, RZ, 0xc0, !PT ;  /* 0x000003e010037812 */ /* 0x000fca00078ec0ff */
[----:B------:R-:W-:-:S05]  /*0140*/  IMAD R0, R3, 0x16, R0 ;  /* 0x0000001603007824 */ /* 0x000fca00078e0200 */
[----:B------:R-:W-:-:S05]  /*0150*/  IADD3 R0, P0, PT, R7, R0, RZ ;  /* 0x0000000007007210 */ /* 0x000fca0007f1e0ff */
[----:B------:R-:W-:Y:S02]  /*0160*/  IMAD.X R3, RZ, RZ, RZ, P0 ;  /* 0x000000ffff037224 */ /* 0x000fe400000e06ff */
        /* <DEDUP_REMOVED lines=30> */
[----:B------:R-:W-:Y:S01]  /*0350*/  ISETP.NE.AND P0, PT, R42, RZ, PT ;  /* 0x000000ff2a00720c */ /* 0x000fe20003f05270 */
        /* <DEDUP_REMOVED lines=28> */
[----:B------:R0:W1:Y:S04]  /*0520*/  LDS.64 R36, [R27] ;  /* 0x000000001b247984 */ /* 0x0000680000000a00 */
[----:B------:R0:W2:Y:S04]  /*0530*/  LDS.64 R34, [R27+0x8] ;  /* 0x000008001b227984 */ /* 0x0000a80000000a00 */
[----:B------:R0:W3:Y:S04]  /*0540*/  LDS.64 R32, [R27+0x10] ;  /* 0x000010001b207984 */ /* 0x0000e80000000a00 */
[----:B------:R0:W4:Y:S04]  /*0550*/  LDS.64 R18, [R27+0x18] ;  /* 0x000018001b127984 */ /* 0x0001280000000a00 */
[----:B------:R0:W0:Y:S04]  /*0560*/  LDS.64 R14, [R27+0x20] ;  /* 0x000020001b0e7984 */ /* 0x0000280000000a00 */
[----:B------:R0:W0:Y:S04]  /*0570*/  LDS.64 R12, [R27+0x28] ;  /* 0x000028001b0c7984 */ /* 0x0000280000000a00 */
[----:B------:R0:W0:Y:S04]  /*0580*/  LDS.64 R10, [R27+0x30] ;  /* 0x000030001b0a7984 */ /* 0x0000280000000a00 */
[----:B------:R0:W0:Y:S04]  /*0590*/  LDS.64 R8, [R27+0x38] ;  /* 0x000038001b087984 */ /* 0x0000280000000a00 */
[----:B------:R0:W0:Y:S04]  /*05a0*/  LDS.64 R6, [R27+0x40] ;  /* 0x000040001b067984 */ /* 0x0000280000000a00 */
[----:B------:R0:W0:Y:S04]  /*05b0*/  LDS.64 R4, [R27+0x48] ;  /* 0x000048001b047984 */ /* 0x0000280000000a00 */
[----:B------:R0:W0:Y:S01]  /*05c0*/  LDS.64 R2, [R27+0x50] ;  /* 0x000050001b027984 */ /* 0x0000220000000a00 */
[----:B------:R-:W-:Y:S06]  /*05d0*/  BAR.SYNC.DEFER_BLOCKING 0x0 ;  /* 0x0000000000007b1d */ /* 0x000fec0000010000 */
[----:B-1----:R-:W-:Y:S05]  /*05e0*/  @P0 BRA `(.L_x_95) ;  /* 0x00000004001c0947 */ /* 0x002fea0003800000 */
[----:B0-2---:R-:W-:Y:S02]  /*05f0*/  IADD3 R17, PT, PT, R34, R37, R36 ;  /* 0x0000002522117210 */ /* 0x005fe40007ffe024 */
[C---:B------:R-:W-:Y:S02]  /*0600*/  ISETP.NE.AND P1, PT, R39.reuse, 0x1f, PT ;  /* 0x0000001f2700780c */ /* 0x040fe40003f25270 */
[----:B---3--:R-:W-:Y:S02]  /*0610*/  IADD3 R17, PT, PT, R32, R35, R17 ;  /* 0x0000002320117210 */ /* 0x008fe40007ffe011 */
[----:B------:R-:W-:Y:S02]  /*0620*/  ISETP.NE.AND P2, PT, R39, RZ, PT ;  /* 0x000000ff2700720c */ /* 0x000fe40003f45270 */
[----:B----4-:R-:W-:-:S04]  /*0630*/  IADD3 R17, PT, PT, R18, R33, R17 ;  /* 0x0000002112117210 */ /* 0x010fc80007ffe011 */
[----:B------:R-:W-:-:S03]  /*0640*/  IADD3 R17, PT, PT, R14, R19, R17 ;  /* 0x000000130e117210 */ /* 0x000fc60007ffe011 */
[----:B------:R-:W-:Y:S02]  /*0650*/  @!P1 LEA R43, R40, UR4, 0x2 ;  /* 0x00000004282b9c11 */ /* 0x000fe4000f8e10ff */
[----:B------:R-:W-:-:S04]  /*0660*/  IADD3 R17, PT, PT, R12, R15, R17 ;  /* 0x0000000f0c117210 */ /* 0x000fc80007ffe011 */
[----:B------:R-:W-:-:S04]  /*0670*/  IADD3 R17, PT, PT, R10, R13, R17 ;  /* 0x0000000d0a117210 */ /* 0x000fc80007ffe011 */
[----:B------:R-:W-:-:S04]  /*0680*/  IADD3 R17, PT, PT, R8, R11, R17 ;  /* 0x0000000b08117210 */ /* 0x000fc80007ffe011 */
[----:B------:R-:W-:-:S04]  /*0690*/  IADD3 R17, PT, PT, R6, R9, R17 ;  /* 0x0000000906117210 */ /* 0x000fc80007ffe011 */
[----:B------:R-:W-:-:S04]  /*06a0*/  IADD3 R17, PT, PT, R4, R7, R17 ;  /* 0x0000000704117210 */ /* 0x000fc80007ffe011 */
[----:B------:R-:W-:-:S05]  /*06b0*/  IADD3 R20, PT, PT, R2, R5, R17 ;  /* 0x0000000502147210 */ /* 0x000fca0007ffe011 */
[----:B------:R-:W-:-:S05]  /*06c0*/  IMAD.IADD R3, R3, 0x1, R20 ;  /* 0x0000000103037824 */ /* 0x000fca00078e0214 */
        /* <DEDUP_REMOVED lines=37> */
[----:B------:R-:W-:Y:S02]  /*0920*/  SEL R20, R26, R20, !P0 ;  /* 0x000000141a147207 */ /* 0x000fe40004000000 */
[----:B------:R-:W-:-:S04]  /*0930*/  ISETP.NE.AND P0, PT, R40, 0x8, PT ;  /* 0x000000082800780c */ /* 0x000fc80003f05270 */
[----:B------:R-:W-:Y:S02]  /*0940*/  SEL R20, R27, R20, !P0 ;  /* 0x000000141b147207 */ /* 0x000fe40004000000 */
[----:B------:R-:W-:Y:S02]  /*0950*/  ISETP.NE.AND P0, PT, R40, 0xa, PT ;  /* 0x0000000a2800780c */ /* 0x000fe40003f05270 */
[----:B------:R-:W-:Y:S02]  /*0960*/  SEL R20, R28, R20, !P1 ;  /* 0x000000141c147207 */ /* 0x000fe40004800000 */
[----:B------:R-:W-:Y:S02]  /*0970*/  ISETP.NE.AND P1, PT, R40, 0xb, PT ;  /* 0x0000000b2800780c */ /* 0x000fe40003f25270 */
[----:B------:R-:W-:Y:S01]  /*0980*/  SEL R20, R29, R20, !P0 ;  /* 0x000000141d147207 */ /* 0x000fe20004000000 */
[----:B------:R-:W-:Y:S01]  /*0990*/  IMAD.IADD R29, R30, 0x1, R29 ;  /* 0x000000011e1d7824 */ /* 0x000fe200078e021d */
[----:B------:R-:W-:-:S04]  /*09a0*/  ISETP.GE.U32.AND P0, PT, R16, 0x20, PT ;  /* 0x000000201000780c */ /* 0x000fc80003f06070 */
[----:B------:R-:W-:Y:S02]  /*09b0*/  SEL R20, R29, R20, !P1 ;  /* 0x000000141d147207 */ /* 0x000fe40004800000 */
[----:B------:R-:W-:Y:S02]  /*09c0*/  ISETP.NE.AND P1, PT, R16, RZ, PT ;  /* 0x000000ff1000720c */ /* 0x000fe40003f25270 */
[----:B------:R-:W-:Y:S02]  /*09d0*/  SEL R16, R3, RZ, P2 ;  /* 0x000000ff03107207 */ /* 0x000fe40001000000 */
[----:B------:R-:W-:Y:S02]  /*09e0*/  SEL R3, R20, RZ, P0 ;  /* 0x000000ff14037207 */ /* 0x000fe40000000000 */
[--C-:B-----5:R-:W-:Y:S02]  /*09f0*/  IADD3 R31, PT, PT, R29, R31, R44.reuse ;  /* 0x0000001f1d1f7210 */ /* 0x120fe40007ffe02c */
[----:B------:R-:W-:-:S05]  /*0a00*/  IADD3 R44, PT, PT, R3, R16, R44 ;  /* 0x00000010032c7210 */ /* 0x000fca0007ffe02c */
[----:B------:R-:W-:Y:S05]  /*0a10*/  @P1 BRA `(.L_x_96) ;  /* 0x0000000c00f41947 */ /* 0x000fea0003800000 */
[----:B------:R-:W0:Y:S01]  /*0a20*/  LDC.64 R16, c[0x0][0x390] ;  /* 0x0000e400ff107b82 */ /* 0x000e220000000a00 */
[----:B------:R-:W-:-:S05]  /*0a30*/  IMAD.MOV.U32 R30, RZ, RZ, 0x65 ;  /* 0x00000065ff1e7424 */ /* 0x000fca00078e00ff */
[----:B0-----:R0:W-:Y:S01]  /*0a40*/  ST.E.64.STRONG.GPU desc[UR8][R16.64+0x100], R30 ;  /* 0x0001001e10007985 */ /* 0x0011e2000c10fb08 */
[----:B------:R-:W-:Y:S05]  /*0a50*/  BRA `(.L_x_96) ;  /* 0x0000000c00e47947 */ /* 0x000fea0003800000 */
.L_x_95:
        /* <DEDUP_REMOVED lines=57> */
[----:B------:R-:W-:Y:S02]  /*0df0*/  ISETP.NE.AND P0, PT, R40, 0xa, PT ;  /* 0x0000000a2800780c */ /* 0x000fe40003f05270 */
[----:B------:R-:W-:Y:S02]  /*0e00*/  SEL R20, R28, R20, !P1 ;  /* 0x000000141c147207 */ /* 0x000fe40004800000 */
[----:B------:R-:W-:Y:S02]  /*0e10*/  ISETP.NE.AND P1, PT, R40, 0xb, PT ;  /* 0x0000000b2800780c */ /* 0x000fe40003f25270 */
[----:B------:R-:W-:Y:S02]  /*0e20*/  SEL R20, R29, R20, !P0 ;  /* 0x000000141d147207 */ /* 0x000fe40004000000 */
[----:B------:R-:W-:-:S02]  /*0e30*/  ISETP.GT.U32.AND P0, PT, R16, 0x1f, PT ;  /* 0x0000001f1000780c */ /* 0x000fc40003f04070 */
[----:B------:R-:W-:Y:S02]  /*0e40*/  SEL R20, R30, R20, !P1 ;  /* 0x000000141e147207 */ /* 0x000fe40004800000 */
[----:B------:R-:W-:-:S03]  /*0e50*/  ISETP.GE.U32.AND P1, PT, R16, 0x20, PT ;  /* 0x000000201000780c */ /* 0x000fc60003f26070 */
[----:B------:R-:W-:-:S05]  /*0e60*/  IMAD.IADD R20, R20, 0x1, R17 ;  /* 0x0000000114147824 */ /* 0x000fca00078e0211 */
[----:B------:R-:W-:Y:S01]  /*0e70*/  SEL R23, R3, R20, !P1 ;  /* 0x0000001403177207 */ /* 0x000fe20004800000 */
[----:B------:R-:W-:Y:S06]  /*0e80*/  @P0 BRA `(.L_x_97) ;  /* 0x0000000800b00947 */ /* 0x000fec0003800000 */
[----:B------:R-:W0:Y:S01]  /*0e90*/  LDC.64 R20, c[0x0][0x390] ;  /* 0x0000e400ff147b82 */ /* 0x000e220000000a00 */
[----:B------:R-:W-:Y:S02]  /*0ea0*/  ISETP.NE.AND P1, PT, R16, RZ, PT ;  /* 0x000000ff1000720c */ /* 0x000fe40003f25270 */
[----:B------:R-:W-:-:S05]  /*0eb0*/  LOP3.LUT R3, RZ, R16, RZ, 0x33, !PT ;  /* 0x00000010ff037212 */ /* 0x000fca00078e33ff */
[----:B------:R-:W-:-:S06]  /*0ec0*/  IMAD.IADD R40, R42, 0x1, R3 ;  /* 0x000000012a287824 */ /* 0x000fcc00078e0203 */
        /* <DEDUP_REMOVED lines=11> */
.L_x_127:
[----:B------:R-:W-:Y:S05]  /*0f80*/  @!P0 BRA `(.L_x_99) ;  /* 0x0000000000748947 */ /* 0x000fea0003800000 */
[----:B------:R-:W-:-:S07]  /*0f90*/  IMAD.MOV.U32 R3, RZ, RZ, 0x3b8 ;  /* 0x000003b8ff037424 */ /* 0x000fce00078e00ff */
.L_x_101:
[----:B------:R-:W-:Y:S02]  /*0fa0*/  VIADD R27, R3, 0x1 ;  /* 0x00000001031b7836 */ /* 0x000fe40000000000 */
[----:B------:R-:W-:Y:S02]  /*0fb0*/  IMAD R42, R42, 0x41a7, RZ ;  /* 0x000041a72a2a7824 */ /* 0x000fe400078e02ff */
[----:B------:R-:W0:Y:S01]  /*0fc0*/  I2F.U32.RP R22, R27 ;  /* 0x0000001b00167306 */ /* 0x000e220000209000 */
[----:B------:R-:W-:Y:S01]  /*0fd0*/  IMAD.MOV R29, RZ, RZ, -R27 ;  /* 0x000000ffff1d7224 */ /* 0x000fe200078e0a1b */
[----:B------:R-:W-:Y:S02]  /*0fe0*/  ISETP.NE.U32.AND P2, PT, R27, RZ, PT ;  /* 0x000000ff1b00720c */ /* 0x000fe40003f45070 */
[----:B------:R-:W-:-:S04]  /*0ff0*/  LOP3.LUT R42, R42, 0x7fffffff, RZ, 0xc0, !PT ;  /* 0x7fffffff2a2a7812 */ /* 0x000fc800078ec0ff */
[----:B0-----:R-:W0:Y:S02]  /*1000*/  MUFU.RCP R22, R22 ;  /* 0x0000001600167308 */ /* 0x001e240000001000 */
[----:B0-----:R-:W-:-:S06]  /*1010*/  VIADD R20, R22, 0xffffffe ;  /* 0x0ffffffe16147836 */ /* 0x001fcc0000000000 */
[----:B------:R0:W1:Y:S02]  /*1020*/  F2I.FTZ.U32.TRUNC.NTZ R21, R20 ;  /* 0x0000001400157305 */ /* 0x000064000021f000 */
[----:B0-----:R-:W-:Y:S02]  /*1030*/  IMAD.MOV.U32 R20, RZ, RZ, RZ ;  /* 0x000000ffff147224 */ /* 0x001fe400078e00ff */
[----:B-1----:R-:W-:-:S04]  /*1040*/  IMAD R29, R29, R21, RZ ;  /* 0x000000151d1d7224 */ /* 0x002fc800078e02ff */
[----:B------:R-:W-:-:S06]  /*1050*/  IMAD.HI.U32 R21, R21, R29, R20 ;  /* 0x0000001d15157227 */ /* 0x000fcc00078e0014 */
[----:B------:R-:W-:-:S04]  /*1060*/  IMAD.HI.U32 R21, R21, R42, RZ ;  /* 0x0000002a15157227 */ /* 0x000fc800078e00ff */
[----:B------:R-:W-:-:S04]  /*1070*/  IMAD.MOV R21, RZ, RZ, -R21 ;  /* 0x000000ffff157224 */ /* 0x000fc800078e0a15 */
[----:B------:R-:W-:-:S05]  /*1080*/  IMAD R22, R27, R21, R42 ;  /* 0x000000151b167224 */ /* 0x000fca00078e022a */
[----:B------:R-:W-:-:S13]  /*1090*/  ISETP.GE.U32.AND P0, PT, R22, R27, PT ;  /* 0x0000001b1600720c */ /* 0x000fda0003f06070 */
[----:B------:R-:W-:-:S05]  /*10a0*/  @P0 IMAD.IADD R22, R22, 0x1, -R27 ;  /* 0x0000000116160824 */ /* 0x000fca00078e0a1b */
[----:B------:R-:W-:-:S13]  /*10b0*/  ISETP.GE.U32.AND P0, PT, R22, R27, PT ;  /* 0x0000001b1600720c */ /* 0x000fda0003f06070 */
[----:B------:R-:W-:Y:S01]  /*10c0*/  @P0 IMAD.IADD R22, R22, 0x1, -R27 ;  /* 0x0000000116160824 */ /* 0x000fe200078e0a1b */
[----:B------:R-:W-:-:S04]  /*10d0*/  @!P2 LOP3.LUT R22, RZ, R27, RZ, 0x33, !PT ;  /* 0x0000001bff16a212 */ /* 0x000fc800078e33ff */
[----:B------:R-:W-:Y:S05]  /*10e0*/  NANOSLEEP R22 ;  /* 0x000000160000735d */ /* 0x000fea0003800000 */
[----:B------:R-:W2:Y:S01]  /*10f0*/  LD.E.64.STRONG.GPU R26, desc[UR8][R16.64+0x100] ;  /* 0x00010008101a7980 */ /* 0x000ea2000c10fb00 */
[----:B------:R-:W-:Y:S01]  /*1100*/  UMOV UR5, 0xffffffff ;  /* 0xffffffff00057882 */ /* 0x000fe20000000000 */
[----:B------:R-:W-:Y:S02]  /*1110*/  SHF.R.U32.HI R3, RZ, 0x1, R3 ;  /* 0x00000001ff037819 */ /* 0x000fe40000011603 */
[----:B--2---:R-:W-:Y:S01]  /*1120*/  ISETP.NE.AND P0, PT, R26, 0x63, PT ;  /* 0x000000631a00780c */ /* 0x004fe20003f05270 */
[----:B------:R-:W-:-:S12]  /*1130*/  BRA.DIV UR5, `(.L_x_100) ;  /* 0x0000003605187947 */ /* 0x000fd8000b800000 */
[----:B------:R-:W-:-:S13]  /*1140*/  VOTE.ANY P0, !P0 ;  /* 0x0000000000ff7806 */ /* 0x000fda0004000100 */
.L_x_130:
[----:B------:R-:W-:Y:S05]  /*1150*/  @P0 BRA `(.L_x_101) ;  /* 0xfffffffc00900947 */ /* 0x000fea000383ffff */
.L_x_99:
[----:B------:R-:W-:Y:S01]  /*1160*/  UMOV UR5, 0xffffffff ;  /* 0xffffffff00057882 */ /* 0x000fe20000000000 */
[----:B------:R-:W-:Y:S02]  /*1170*/  ISETP.NE.AND P0, PT, R26, 0x65, PT ;  /* 0x000000651a00780c */ /* 0x000fe40003f05270 */
[----:B------:R-:W-:Y:S11]  /*1180*/  BRA.DIV UR5, `(.L_x_102) ;  /* 0x0000003605247947 */ /* 0x000ff6000b800000 */
[----:B------:R-:W0:Y:S01]  /*1190*/  S2R R30, SR_GEMASK ;  /* 0x00000000001e7919 */ /* 0x000e220000003c00 */
[----:B------:R-:W-:Y:S01]  /*11a0*/  VOTE.ANY R21, PT, !P0 ;  /* 0x0000000000157806 */ /* 0x000fe200040e0100 */
[C---:B------:R-:W-:Y:S02]  /*11b0*/  VIADD R41, R39.reuse, 0x2 ;  /* 0x0000000227297836 */ /* 0x040fe40000000000 */
[C---:B------:R-:W-:Y:S02]  /*11c0*/  VIADD R43, R39.reuse, 0x4 ;  /* 0x00000004272b7836 */ /* 0x040fe40000000000 */
[C---:B------:R-:W-:Y:S02]  /*11d0*/  VIADD R44, R39.reuse, 0x8 ;  /* 0x00000008272c7836 */ /* 0x040fe40000000000 */
[----:B------:R-:W-:Y:S01]  /*11e0*/  VIADD R45, R39, 0x10 ;  /* 0x00000010272d7836 */ /* 0x000fe20000000000 */
[----:B0-----:R-:W-:-:S05]  /*11f0*/  LOP3.LUT R21, R21, 0x80000000, R30, 0xec, !PT ;  /* 0x8000000015157812 */ /* 0x001fca00078eec1e */
[----:B------:R-:W-:-:S05]  /*1200*/  VIADD R16, R21, 0xffffffff ;  /* 0xffffffff15107836 */ /* 0x000fca0000000000 */
[----:B------:R-:W-:-:S04]  /*1210*/  LOP3.LUT R16, R21, R16, RZ, 0xc, !PT ;  /* 0x0000001015107212 */ /* 0x000fc800078e0cff */
[----:B------:R0:W1:Y:S02]  /*1220*/  POPC R20, R16 ;  /* 0x0000001000147309 */ /* 0x0000640000000000 */
[----:B0-----:R-:W0:Y:S01]  /*1230*/  LDC.64 R16, c[0x0][0x390] ;  /* 0x0000e400ff107b82 */ /* 0x001e220000000a00 */
[----:B-1----:R-:W1:Y:S01]  /*1240*/  SHFL.DOWN PT, R22, R27, 0x1, R20 ;  /* 0x082000001b167989 */ /* 0x002e6200000e0014 */
[-C--:B------:R-:W-:Y:S02]  /*1250*/  ISETP.GE.AND P0, PT, R39, R20.reuse, PT ;  /* 0x000000142700720c */ /* 0x080fe40003f06270 */
[----:B------:R-:W-:Y:S02]  /*1260*/  ISETP.GT.AND P2, PT, R45, R20, PT ;  /* 0x000000142d00720c */ /* 0x000fe40003f44270 */
[----:B0-----:R-:W-:Y:S02]  /*1270*/  IADD3 R28, P3, PT, R16, 0x100, RZ ;  /* 0x00000100101c7810 */ /* 0x001fe40007f7e0ff */
[----:B-1----:R-:W-:-:S02]  /*1280*/  SEL R22, R22, RZ, !P0 ;  /* 0x000000ff16167207 */ /* 0x002fc40004000000 */
[----:B------:R-:W-:-:S03]  /*1290*/  ISETP.GT.AND P0, PT, R41, R20, PT ;  /* 0x000000142900720c */ /* 0x000fc60003f04270 */
[----:B------:R-:W-:-:S05]  /*12a0*/  IMAD.IADD R3, R22, 0x1, R27 ;  /* 0x0000000116037824 */ /* 0x000fca00078e021b */
[----:B------:R-:W0:Y:S02]  /*12b0*/  SHFL.DOWN PT, R22, R3, 0x2, R20 ;  /* 0x0840000003167989 */ /* 0x000e2400000e0014 */
[----:B0-----:R-:W-:Y:S02]  /*12c0*/  SEL R22, R22, RZ, !P0 ;  /* 0x000000ff16167207 */ /* 0x001fe40004000000 */
[----:B------:R-:W-:-:S03]  /*12d0*/  ISETP.GT.AND P0, PT, R43, R20, PT ;  /* 0x000000142b00720c */ /* 0x000fc60003f04270 */
[----:B------:R-:W-:Y:S02]  /*12e0*/  IMAD.IADD R29, R3, 0x1, R22 ;  /* 0x00000001031d7824 */ /* 0x000fe400078e0216 */
[----:B------:R-:W-:-:S03]  /*12f0*/  IMAD.X R3, RZ, RZ, R17, P3 ;  /* 0x000000ffff037224 */ /* 0x000fc600018e0611 */
        /* <DEDUP_REMOVED lines=10> */
[----:B0-----:R-:W-:-:S05]  /*13a0*/  SEL R22, R22, RZ, !P2 ;  /* 0x000000ff16167207 */ /* 0x001fca0005000000 */
[----:B------:R-:W-:-:S07]  /*13b0*/  IMAD.IADD R46, R47, 0x1, R22 ;  /* 0x000000012f2e7824 */ /* 0x000fce00078e0216 */
.L_x_139:
[----:B------:R-:W-:Y:S05]  /*13c0*/  @!P0 BRA `(.L_x_103) ;  /* 0x0000000400248947 */ /* 0x000fea0003800000 */
[----:B------:R-:W-:-:S07]  /*13d0*/  IMAD.MOV.U32 R29, RZ, RZ, 0x3b8 ;  /* 0x000003b8ff1d7424 */ /* 0x000fce00078e00ff */
.L_x_109:
[----:B------:R-:W-:Y:S02]  /*13e0*/  IMAD.MOV.U32 R16, RZ, RZ, R28 ;  /* 0x000000ffff107224 */ /* 0x000fe400078e001c */
[----:B------:R-:W-:Y:S02]  /*13f0*/  IMAD.MOV.U32 R17, RZ, RZ, R3 ;  /* 0x000000ffff117224 */ /* 0x000fe400078e0003 */
        /* <DEDUP_REMOVED lines=8> */
.L_x_142:
[----:B------:R-:W-:Y:S05]  /*1480*/  @!P0 BRA `(.L_x_105) ;  /* 0x0000000000748947 */ /* 0x000fea0003800000 */
[----:B------:R-:W-:-:S07]  /*1490*/  IMAD.MOV.U32 R22, RZ, RZ, R29 ;  /* 0x000000ffff167224 */ /* 0x000fce00078e001d */
.L_x_107:
        /* <DEDUP_REMOVED lines=27> */
.L_x_145:
[----:B------:R-:W-:Y:S05]  /*1650*/  @P0 BRA `(.L_x_107) ;  /* 0xfffffffc00900947 */ /* 0x000fea000383ffff */
.L_x_105:
[----:B------:R-:W-:Y:S01]  /*1660*/  UMOV UR5, 0xffffffff ;  /* 0xffffffff00057882 */ /* 0x000fe20000000000 */
[----:B------:R-:W-:Y:S02]  /*1670*/  ISETP.NE.AND P0, PT, R26, 0x65, PT ;  /* 0x000000651a00780c */ /* 0x000fe40003f05270 */
[----:B------:R-:W-:Y:S11]  /*1680*/  BRA.DIV UR5, `(.L_x_108) ;  /* 0x0000003605287947 */ /* 0x000ff6000b800000 */
[----:B------:R-:W-:Y:S01]  /*1690*/  VOTE.ANY R21, PT, !P0 ;  /* 0x0000000000157806 */ /* 0x000fe200040e0100 */
[----:B------:R-:W-:-:S03]  /*16a0*/  VIADD R40, R40, 0xffffffe0 ;  /* 0xffffffe028287836 */ /* 0x000fc60000000000 */
[----:B------:R-:W-:-:S05]  /*16b0*/  LOP3.LUT R21, R21, 0x80000000, R30, 0xec, !PT ;  /* 0x8000000015157812 */ /* 0x000fca00078eec1e */
        /* <DEDUP_REMOVED lines=25> */
.L_x_154:
[----:B------:R-:W-:Y:S05]  /*1850*/  @P0 BRA `(.L_x_109) ;  /* 0xfffffff800e00947 */ /* 0x000fea000383ffff */
.L_x_103:
        /* <DEDUP_REMOVED lines=8> */
[----:B0-----:R-:W-:-:S05]  /*18e0*/  @!P1 LEA R3, R16, R3, 0x18 ;  /* 0x0000000310039211 */ /* 0x001fca00078ec0ff */
[----:B------:R1:W-:Y:S04]  /*18f0*/  @!P1 STS [R3+0x8], R31 ;  /* 0x0000081f03009388 */ /* 0x0003e80000000800 */
[----:B------:R1:W-:Y:S01]  /*1900*/  @!P1 STS [R3+0x4], R46 ;  /* 0x0000042e03009388 */ /* 0x0003e20000000800 */
[----:B--2---:R-:W-:Y:S01]  /*1910*/  @!P0 LEA R17, R20, R17, 0x18 ;  /* 0x0000001114118211 */ /* 0x004fe200078ec0ff */
[----:B------:R-:W-:Y:S02]  /*1920*/  IMAD.MOV.U32 R20, RZ, RZ, R23 ;  /* 0x000000ffff147224 */ /* 0x000fe400078e0017 */
[----:B------:R-:W-:Y:S02]  /*1930*/  @!P0 IMAD.MOV.U32 R20, RZ, RZ, R46 ;  /* 0x000000ffff148224 */ /* 0x000fe400078e002e */
[----:B------:R1:W-:Y:S05]  /*1940*/  @!P0 STS [R17+0x4c], R46 ;  /* 0x00004c2e11008388 */ /* 0x0003ea0000000800 */
.L_x_97:
[----:B------:R-:W-:Y:S05]  /*1950*/  WARPSYNC.ALL ;  /* 0x0000000000007948 */ /* 0x000fea0003800000 */
[----:B------:R-:W0:Y:S08]  /*1960*/  S2UR UR6, SR_CgaCtaId ;  /* 0x00000000000679c3 */ /* 0x000e300000008800 */
[----:B------:R-:W-:Y:S06]  /*1970*/  BAR.SYNC.DEFER_BLOCKING 0x0 ;  /* 0x0000000000007b1d */ /* 0x000fec0000010000 */
[----:B------:R-:W-:Y:S01]  /*1980*/  UMOV UR5, 0x400 ;  /* 0x0000040000057882 */ /* 0x000fe20000000000 */
[----:B------:R-:W2:Y:S01]  /*1990*/  S2R R16, SR_TID.X ;  /* 0x0000000000107919 */ /* 0x000ea20000002100 */
[----:B0-----:R-:W-:-:S09]  /*19a0*/  ULEA UR5, UR6, UR5, 0x18 ;  /* 0x0000000506057291 */ /* 0x001fd2000f8ec0ff */
[----:B-1----:R-:W0:Y:S01]  /*19b0*/  LDS R3, [UR5+0x4c] ;  /* 0x00004c05ff037984 */ /* 0x002e220008000800 */
[----:B--2---:R-:W-:-:S04]  /*19c0*/  ISETP.NE.AND P0, PT, R16, RZ, PT ;  /* 0x000000ff1000720c */ /* 0x004fc80003f05270 */
[----:B0-----:R-:W-:-:S05]  /*19d0*/  SEL R3, R3, RZ, P0 ;  /* 0x000000ff03037207 */ /* 0x001fca0000000000 */
[----:B------:R-:W-:-:S07]  /*19e0*/  IMAD.IADD R44, R3, 0x1, R20 ;  /* 0x00000001032c7824 */ /* 0x000fce00078e0214 */
.L_x_96:
[----:B------:R-:W-:Y:S05]  /*19f0*/  BSYNC.RECONVERGENT B0 ;  /* 0x0000000000007941 */ /* 0x000fea0003800200 */
.L_x_94:
[----:B------:R-:W-:Y:S01]  /*1a00*/  IMAD.IADD R45, R36, 0x1, R44 ;  /* 0x00000001242d7824 */ /* 0x000fe200078e022c */
[----:B------:R-:W1:Y:S01]  /*1a10*/  S2R R3, SR_TID.X ;  /* 0x0000000000037919 */ /* 0x000e620000002100 */
[----:B------:R-:W2:Y:S01]  /*1a20*/  S2UR UR6, SR_CgaCtaId ;  /* 0x00000000000679c3 */ /* 0x000ea20000008800 */
[----:B------:R-:W-:Y:S01]  /*1a30*/  UMOV UR5, 0x400 ;  /* 0x0000040000057882 */ /* 0x000fe20000000000 */
[----:B0-----:R-:W-:Y:S01]  /*1a40*/  IMAD.IADD R16, R37, 0x1, R45 ;  /* 0x0000000125107824 */ /* 0x001fe200078e022d */
[----:B------:R-:W0:Y:S03]  /*1a50*/  S2R R24, SR_LANEID ;  /* 0x0000000000187919 */ /* 0x000e260000000000 */
[----:B------:R-:W-:Y:S02]  /*1a60*/  IMAD.IADD R17, R34, 0x1, R16 ;  /* 0x0000000122117824 */ /* 0x000fe400078e0210 */
[----:B------:R-:W-:Y:S02]  /*1a70*/  BAR.SYNC.DEFER_BLOCKING 0x0 ;  /* 0x0000000000007b1d */ /* 0x000fe40000010000 */
[----:B------:R-:W-:-:S04]  /*1a80*/  IMAD.IADD R22, R35, 0x1, R17 ;  /* 0x0000000123167824 */ /* 0x000fc800078e0211 */
[----:B------:R-:W-:-:S04]  /*1a90*/  IMAD.IADD R23, R32, 0x1, R22 ;  /* 0x0000000120177824 */ /* 0x000fc800078e0216 */
[----:B------:R-:W-:-:S04]  /*1aa0*/  IMAD.IADD R20, R33, 0x1, R23 ;  /* 0x0000000121147824 */ /* 0x000fc800078e0217 */
[----:B------:R-:W-:Y:S01]  /*1ab0*/  IMAD.IADD R21, R18, 0x1, R20 ;  /* 0x0000000112157824 */ /* 0x000fe200078e0214 */
[----:B--2---:R-:W-:-:S03]  /*1ac0*/  ULEA UR5, UR6, UR5, 0x18 ;  /* 0x0000000506057291 */ /* 0x004fc6000f8ec0ff */
[----:B------:R-:W-:Y:S01]  /*1ad0*/  IMAD.IADD R18, R19, 0x1, R21 ;  /* 0x0000000113127824 */ /* 0x000fe200078e0215 */
[----:B------:R-:W2:Y:S03]  /*1ae0*/  LDCU.64 UR6, c[0x0][0x388] ;  /* 0x00007100ff0677ac */ /* 0x000ea60008000a00 */
[----:B------:R-:W-:Y:S01]  /*1af0*/  IMAD.IADD R19, R14, 0x1, R18 ;  /* 0x000000010e137824 */ /* 0x000fe200078e0212 */
[----:B-1----:R-:W-:-:S03]  /*1b00*/  SHF.R.U32.HI R3, RZ, 0x5, R3 ;  /* 0x00000005ff037819 */ /* 0x002fc60000011603 */
[----:B------:R-:W-:Y:S02]  /*1b10*/  IMAD.IADD R14, R15, 0x1, R19 ;  /* 0x000000010f0e7824 */ /* 0x000fe400078e0213 */
[----:B0-----:R-:W-:Y:S02]  /*1b20*/  IMAD R3, R3, 0x2c0, R24 ;  /* 0x000002c003037824 */ /* 0x001fe400078e0218 */
[----:B------:R-:W-:-:S03]  /*1b30*/  IMAD.IADD R15, R12, 0x1, R14 ;  /* 0x000000010c0f7824 */ /* 0x000fc600078e020e */
[----:B------:R-:W-:Y:S01]  /*1b40*/  LEA R49, R3, UR5, 0x2 ;  /* 0x0000000503317c11 */ /* 0x000fe2000f8e10ff */
[----:B------:R-:W-:Y:S01]  /*1b50*/  IMAD.IADD R12, R13, 0x1, R15 ;  /* 0x000000010d0c7824 */ /* 0x000fe200078e020f */
[----:B--2---:R-:W-:-:S03]  /*1b60*/  IADD3 R38, P0, PT, R38, UR6, RZ ;  /* 0x0000000626267c10 */ /* 0x004fc6000ff1e0ff */
[----:B------:R-:W-:Y:S02]  /*1b70*/  IMAD.IADD R13, R10, 0x1, R12 ;  /* 0x000000010a0d7824 */ /* 0x000fe400078e020c */
[----:B------:R-:W-:Y:S01]  /*1b80*/  IMAD R24, R24, 0x54, R49 ;  /* 0x0000005418187824 */ /* 0x000fe200078e0231 */
[----:B------:R-:W-:Y:S01]  /*1b90*/  IADD3.X R39, PT, PT, R0, UR7, RZ, P0, !PT ;  /* 0x0000000700277c10 */ /* 0x000fe200087fe4ff */
[----:B------:R-:W-:-:S03]  /*1ba0*/  IMAD.IADD R10, R11, 0x1, R13 ;  /* 0x000000010b0a7824 */ /* 0x000fc600078e020d */
[----:B------:R-:W-:Y:S01]  /*1bb0*/  STS.64 [R24], R44 ;  /* 0x0000002c18007388 */ /* 0x000fe20000000a00 */
[----:B------:R-:W-:-:S03]  /*1bc0*/  IMAD.IADD R11, R8, 0x1, R10 ;  /* 0x00000001080b7824 */ /* 0x000fc600078e020a */
[----:B------:R-:W-:Y:S01]  /*1bd0*/  STS.64 [R24+0x8], R16 ;  /* 0x0000081018007388 */ /* 0x000fe20000000a00 */
        /* <DEDUP_REMOVED lines=11> */
[----:B------:R-:W-:Y:S04]  /*1c90*/  STS.64 [R24+0x38], R10 ;  /* 0x0000380a18007388 */ /* 0x000fe80000000a00 */
[----:B------:R-:W-:Y:S04]  /*1ca0*/  STS.64 [R24+0x40], R8 ;  /* 0x0000400818007388 */ /* 0x000fe80000000a00 */
[----:B------:R-:W-:Y:S04]  /*1cb0*/  STS.64 [R24+0x48], R6 ;  /* 0x0000480618007388 */ /* 0x000fe80000000a00 */
[----:B------:R-:W-:Y:S01]  /*1cc0*/  STS.64 [R24+0x50], R4 ;  /* 0x0000500418007388 */ /* 0x000fe20000000a00 */
[----:B------:R-:W-:-:S03]  /*1cd0*/  NOP ;  /* 0x0000000000007918 */ /* 0x000fc60000000000 */
[----:B------:R-:W0:Y:S04]  /*1ce0*/  LDS R3, [R49] ;  /* 0x0000000031037984 */ /* 0x000e280000000800 */
[----:B------:R-:W1:Y:S04]  /*1cf0*/  LDS R17, [R49+0x80] ;  /* 0x0000800031117984 */ /* 0x000e680000000800 */
        /* <DEDUP_REMOVED lines=43> */
.L_x_93:
[----:B------:R-:W-:-:S13]  /*1fb0*/  ISETP.NE.AND P0, PT, R0, RZ, PT ;  /* 0x000000ff0000720c */ /* 0x000fda0003f05270 */
[----:B------:R-:W-:Y:S05]  /*1fc0*/  @!P0 EXIT ;  /* 0x000000000000894d */ /* 0x000fea0003800000 */
[----:B------:R-:W0:Y:S02]  /*1fd0*/  LDC.64 R4, c[0x0][0x380] ;  /* 0x0000e000ff047b82 */ /* 0x000e240000000a00 */
[----:B0-----:R-:W-:-:S05]  /*1fe0*/  IMAD.WIDE.U32 R4, R7, 0x4, R4 ;  /* 0x0000000407047825 */ /* 0x001fca00078e0004 */
[----:B------:R0:W2:Y:S01]  /*1ff0*/  LDG.E R6, desc[UR8][R4.64] ;  /* 0x0000000804067981 */ /* 0x0000a2000c1e1900 */
[----:B------:R-:W3:Y:S02]  /*2000*/  S2R R2, SR_TID.X ;  /* 0x0000000000027919 */ /* 0x000ee40000002100 */
[C---:B---3--:R-:W-:Y:S02]  /*2010*/  LOP3.LUT R3, R2.reuse, 0x1f, RZ, 0xc0, !PT ;  /* 0x0000001f02037812 */ /* 0x048fe400078ec0ff */
[----:B------:R-:W-:-:S05]  /*2020*/  LOP3.LUT R8, R2, 0x3e0, RZ, 0xc0, !PT ;  /* 0x000003e002087812 */ /* 0x000fca00078ec0ff */
[----:B------:R-:W-:-:S04]  /*2030*/  IMAD R3, R8, 0x16, R3 ;  /* 0x0000001608037824 */ /* 0x000fc800078e0203 */
[C---:B------:R-:W-:Y:S01]  /*2040*/  VIADD R7, R3.reuse, 0x20 ;  /* 0x0000002003077836 */ /* 0x040fe20000000000 */
[C---:B------:R-:W-:Y:S01]  /*2050*/  ISETP.GE.U32.AND P6, PT, R3.reuse, R0, PT ;  /* 0x000000000300720c */ /* 0x040fe20003fc6070 */
[C---:B------:R-:W-:Y:S01]  /*2060*/  VIADD R9, R3.reuse, 0x40 ;  /* 0x0000004003097836 */ /* 0x040fe20000000000 */
[C---:B0-----:R-:W-:Y:S01]  /*2070*/  LEA R4, P1, R3.reuse, R4, 0x2 ;  /* 0x0000000403047211 */ /* 0x041fe200078210ff */
[----:B------:R-:W-:Y:S01]  /*2080*/  VIADD R11, R3, 0x60 ;  /* 0x00000060030b7836 */ /* 0x000fe20000000000 */
[-C--:B------:R-:W-:Y:S01]  /*2090*/  ISETP.GE.U32.AND P5, PT, R7, R0.reuse, PT ;  /* 0x000000000700720c */ /* 0x080fe20003fa6070 */
[----:B------:R-:W-:Y:S01]  /*20a0*/  VIADD R7, R3, 0x80 ;  /* 0x0000008003077836 */ /* 0x000fe20000000000 */
[-C--:B------:R-:W-:Y:S01]  /*20b0*/  ISETP.GE.U32.AND P0, PT, R9, R0.reuse, PT ;  /* 0x000000000900720c */ /* 0x080fe20003f06070 */
[----:B------:R-:W-:Y:S01]  /*20c0*/  IMAD.X R5, RZ, RZ, R5, P1 ;  /* 0x000000ffff057224 */ /* 0x000fe200008e0605 */
[-C--:B------:R-:W-:Y:S01]  /*20d0*/  ISETP.GE.U32.AND P4, PT, R11, R0.reuse, PT ;  /* 0x000000000b00720c */ /* 0x080fe20003f86070 */
[----:B------:R-:W-:Y:S01]  /*20e0*/  VIADD R9, R3, 0xa0 ;  /* 0x000000a003097836 */ /* 0x000fe20000000000 */
[----:B------:R-:W-:Y:S01]  /*20f0*/  ISETP.GE.U32.AND P3, PT, R7, R0, PT ;  /* 0x000000000700720c */ /* 0x000fe20003f66070 */
[----:B------:R-:W-:-:S03]  /*2100*/  VIADD R7, R3, 0xc0 ;  /* 0x000000c003077836 */ /* 0x000fc60000000000 */
[-C--:B------:R-:W-:Y:S01]  /*2110*/  ISETP.GE.U32.AND P2, PT, R9, R0.reuse, PT ;  /* 0x000000000900720c */ /* 0x080fe20003f46070 */
[----:B------:R-:W-:Y:S01]  /*2120*/  VIADD R9, R3, 0x100 ;  /* 0x0000010003097836 */ /* 0x000fe20000000000 */
[-C--:B------:R-:W-:Y:S01]  /*2130*/  ISETP.GE.U32.AND P1, PT, R7, R0.reuse, PT ;  /* 0x000000000700720c */ /* 0x080fe20003f26070 */
[C---:B------:R-:W-:Y:S02]  /*2140*/  VIADD R7, R3.reuse, 0xe0 ;  /* 0x000000e003077836 */ /* 0x040fe40000000000 */
[----:B------:R-:W-:Y:S02]  /*2150*/  VIADD R39, R3, 0x2a0 ;  /* 0x000002a003277836 */ /* 0x000fe40000000000 */
[----:B--2---:R-:W-:Y:S02]  /*2160*/  IMAD.MOV.U32 R16, RZ, RZ, R6 ;  /* 0x000000ffff107224 */ /* 0x004fe400078e0006 */
[----:B------:R-:W2:Y:S01]  /*2170*/  @!P6 LDG.E R6, desc[UR8][R4.64] ;  /* 0x000000080406e981 */ /* 0x000ea2000c1e1900 */
[----:B------:R-:W-:Y:S01]  /*2180*/  ISETP.GE.U32.AND P6, PT, R7, R0, PT ;  /* 0x000000000700720c */ /* 0x000fe20003fc6070 */
[----:B------:R-:W-:-:S02]  /*2190*/  IMAD.MOV.U32 R10, RZ, RZ, R16 ;  /* 0x000000ffff0a7224 */ /* 0x000fc400078e0010 */
[----:B------:R-:W-:Y:S02]  /*21a0*/  VIADD R7, R3, 0x120 ;  /* 0x0000012003077836 */ /* 0x000fe40000000000 */
[--C-:B------:R-:W-:Y:S02]  /*21b0*/  IMAD.MOV.U32 R12, RZ, RZ, R16.reuse ;  /* 0x000000ffff0c7224 */ /* 0x100fe400078e0010 */
[----:B------:R-:W3:Y:S01]  /*21c0*/  @!P0 LDG.E R10, desc[UR8][R4.64+0x100] ;  /* 0x00010008040a8981 */ /* 0x000ee2000c1e1900 */
[-C--:B------:R-:W-:Y:S01]  /*21d0*/  ISETP.GE.U32.AND P0, PT, R7, R0.reuse, PT ;  /* 0x000000000700720c */ /* 0x080fe20003f06070 */
[----:B------:R-:W-:Y:S02]  /*21e0*/  VIADD R7, R3, 0x140 ;  /* 0x0000014003077836 */ /* 0x000fe40000000000 */
[--C-:B------:R-:W-:Y:S01]  /*21f0*/  IMAD.MOV.U32 R8, RZ, RZ, R16.reuse ;  /* 0x000000ffff087224 */ /* 0x100fe200078e0010 */
[----:B------:R-:W4:Y:S01]  /*2200*/  @!P4 LDG.E R12, desc[UR8][R4.64+0x180] ;  /* 0x00018008040cc981 */ /* 0x000f22000c1e1900 */
[----:B------:R-:W-:Y:S01]  /*2210*/  IMAD.MOV.U32 R18, RZ, RZ, R16 ;  /* 0x000000ffff127224 */ /* 0x000fe200078e0010 */
[----:B------:R-:W-:Y:S01]  /*2220*/  ISETP.GE.U32.AND P4, PT, R7, R0, PT ;  /* 0x000000000700720c */ /* 0x000fe20003f86070 */
[----:B------:R-:W-:-:S02]  /*2230*/  VIADD R7, R3, 0x180 ;  /* 0x0000018003077836 */ /* 0x000fc40000000000 */
[----:B------:R-:W4:Y:S01]  /*2240*/  @!P5 LDG.E R8, desc[UR8][R4.64+0x80] ;  /* 0x000080080408d981 */ /* 0x000f22000c1e1900 */
[-C--:B------:R-:W-:Y:S01]  /*2250*/  ISETP.GE.U32.AND P5, PT, R9, R0.reuse, PT ;  /* 0x000000000900720c */ /* 0x080fe20003fa6070 */
[--C-:B------:R-:W-:Y:S02]  /*2260*/  IMAD.MOV.U32 R20, RZ, RZ, R16.reuse ;  /* 0x000000ffff147224 */ /* 0x100fe400078e0010 */
[----:B------:R-:W4:Y:S01]  /*2270*/  @!P2 LDG.E R18, desc[UR8][R4.64+0x280] ;  /* 0x000280080412a981 */ /* 0x000f22000c1e1900 */
[-C--:B------:R-:W-:Y:S01]  /*2280*/  ISETP.GE.U32.AND P2, PT, R7, R0.reuse, PT ;  /* 0x000000000700720c */ /* 0x080fe20003f46070 */
[C---:B------:R-:W-:Y:S02]  /*2290*/  VIADD R7, R3.reuse, 0x1a0 ;  /* 0x000001a003077836 */ /* 0x040fe40000000000 */
[--C-:B------:R-:W-:Y:S01]  /*22a0*/  IMAD.MOV.U32 R14, RZ, RZ, R16.reuse ;  /* 0x000000ffff0e7224 */ /* 0x100fe200078e0010 */
[----:B------:R-:W4:Y:S01]  /*22b0*/  @!P1 LDG.E R20, desc[UR8][R4.64+0x300] ;  /* 0x0003000804149981 */ /* 0x000f22000c1e1900 */
[----:B------:R-:W-:Y:S01]  /*22c0*/  VIADD R9, R3, 0x160 ;  /* 0x0000016003097836 */ /* 0x000fe20000000000 */
[----:B------:R-:W-:Y:S01]  /*22d0*/  ISETP.GE.U32.AND P1, PT, R7, R0, PT ;  /* 0x000000000700720c */ /* 0x000fe20003f26070 */
[----:B------:R-:W-:-:S02]  /*22e0*/  IMAD.MOV.U32 R24, RZ, RZ, R16 ;  /* 0x000000ffff187224 */ /* 0x000fc400078e0010 */
[----:B------:R-:W-:Y:S01]  /*22f0*/  VIADD R7, R3, 0x1e0 ;  /* 0x000001e003077836 */ /* 0x000fe20000000000 */
[----:B------:R-:W4:Y:S01]  /*2300*/  @!P3 LDG.E R14, desc[UR8][R4.64+0x200] ;  /* 0x00020008040eb981 */ /* 0x000f22000c1e1900 */
[--C-:B------:R-:W-:Y:S01]  /*2310*/  IMAD.MOV.U32 R22, RZ, RZ, R16.reuse ;  /* 0x000000ffff167224 */ /* 0x100fe200078e0010 */
[-C--:B------:R-:W-:Y:S01]  /*2320*/  ISETP.GE.U32.AND P3, PT, R9, R0.reuse, PT ;  /* 0x000000000900720c */ /* 0x080fe20003f66070 */
[----:B------:R-:W-:Y:S01]  /*2330*/  VIADD R9, R3, 0x1c0 ;  /* 0x000001c003097836 */ /* 0x000fe20000000000 */
[----:B------:R-:W4:Y:S01]  /*2340*/  @!P5 LDG.E R24, desc[UR8][R4.64+0x400] ;  /* 0x000400080418d981 */ /* 0x000f22000c1e1900 */
[--C-:B------:R-:W-:Y:S01]  /*2350*/  IMAD.MOV.U32 R26, RZ, RZ, R16.reuse ;  /* 0x000000ffff1a7224 */ /* 0x100fe200078e0010 */
[-C--:B------:R-:W-:Y:S01]  /*2360*/  ISETP.GE.U32.AND P5, PT, R7, R0.reuse, PT ;  /* 0x000000000700720c */ /* 0x080fe20003fa6070 */
[----:B------:R-:W-:Y:S01]  /*2370*/  VIADD R7, R3, 0x200 ;  /* 0x0000020003077836 */ /* 0x000fe20000000000 */
[----:B------:R-:W4:Y:S01]  /*2380*/  @!P6 LDG.E R22, desc[UR8][R4.64+0x380] ;  /* 0x000380080416e981 */ /* 0x000f22000c1e1900 */
[----:B------:R-:W-:Y:S01]  /*2390*/  ISETP.GE.U32.AND P6, PT, R9, R0, PT ;  /* 0x000000000900720c */ /* 0x000fe20003fc6070 */
[----:B------:R-:W-:-:S02]  /*23a0*/  IMAD.MOV.U32 R28, RZ, RZ, R16 ;  /* 0x000000ffff1c7224 */ /* 0x000fc400078e0010 */
[--C-:B------:R-:W-:Y:S01]  /*23b0*/  IMAD.MOV.U32 R30, RZ, RZ, R16.reuse ;  /* 0x000000ffff1e7224 */ /* 0x100fe200078e0010 */
[----:B------:R-:W4:Y:S01]  /*23c0*/  @!P0 LDG.E R26, desc[UR8][R4.64+0x480] ;  /* 0x00048008041a8981 */ /* 0x000f22000c1e1900 */
[-C--:B------:R-:W-:Y:S01]  /*23d0*/  ISETP.GE.U32.AND P0, PT, R7, R0.reuse, PT ;  /* 0x000000000700720c */ /* 0x080fe20003f06070 */
[C---:B------:R-:W-:Y:S02]  /*23e0*/  VIADD R9, R3.reuse, 0x220 ;  /* 0x0000022003097836 */ /* 0x040fe40000000000 */
[----:B------:R-:W-:Y:S01]  /*23f0*/  VIADD R7, R3, 0x240 ;  /* 0x0000024003077836 */ /* 0x000fe20000000000 */
[----:B------:R-:W4:Y:S01]  /*2400*/  @!P4 LDG.E R28, desc[UR8][R4.64+0x500] ;  /* 0x00050008041cc981 */ /* 0x000f22000c1e1900 */
[--C-:B------:R-:W-:Y:S01]  /*2410*/  IMAD.MOV.U32 R32, RZ, RZ, R16.reuse ;  /* 0x000000ffff207224 */ /* 0x100fe200078e0010 */
[-C--:B------:R-:W-:Y:S01]  /*2420*/  ISETP.GE.U32.AND P4, PT, R9, R0.reuse, PT ;  /* 0x000000000900720c */ /* 0x080fe20003f86070 */
[--C-:B------:R-:W-:Y:S01]  /*2430*/  IMAD.MOV.U32 R34, RZ, RZ, R16.reuse ;  /* 0x000000ffff227224 */ /* 0x100fe200078e0010 */
[----:B------:R-:W4:Y:S01]  /*2440*/  @!P3 LDG.E R30, desc[UR8][R4.64+0x580] ;  /* 0x00058008041eb981 */ /* 0x000f22000c1e1900 */
[----:B------:R-:W-:Y:S01]  /*2450*/  IMAD.MOV.U32 R36, RZ, RZ, R16 ;  /* 0x000000ffff247224 */ /* 0x000fe200078e0010 */
[----:B------:R-:W-:Y:S01]  /*2460*/  ISETP.GE.U32.AND P3, PT, R7, R0, PT ;  /* 0x000000000700720c */ /* 0x000fe20003f66070 */
[C---:B------:R-:W-:Y:S01]  /*2470*/  VIADD R7, R3.reuse, 0x260 ;  /* 0x0000026003077836 */ /* 0x040fe20000000000 */
[----:B------:R-:W4:Y:S01]  /*2480*/  @!P2 LDG.E R32, desc[UR8][R4.64+0x600] ;  /* 0x000600080420a981 */ /* 0x000f22000c1e1900 */
[----:B------:R-:W-:-:S03]  /*2490*/  VIADD R9, R3, 0x280 ;  /* 0x0000028003097836 */ /* 0x000fc60000000000 */
[----:B------:R-:W4:Y:S01]  /*24a0*/  @!P1 LDG.E R34, desc[UR8][R4.64+0x680] ;  /* 0x0006800804229981 */ /* 0x000f22000c1e1900 */
[-C--:B------:R-:W-:Y:S02]  /*24b0*/  ISETP.GE.U32.AND P2, PT, R7, R0.reuse, PT ;  /* 0x000000000700720c */ /* 0x080fe40003f46070 */
[-C--:B------:R-:W-:Y:S01]  /*24c0*/  ISETP.GE.U32.AND P1, PT, R9, R0.reuse, PT ;  /* 0x000000000900720c */ /* 0x080fe20003f26070 */
[----:B------:R-:W4:Y:S01]  /*24d0*/  @!P6 LDG.E R36, desc[UR8][R4.64+0x700] ;  /* 0x000700080424e981 */ /* 0x000f22000c1e1900 */
[----:B------:R-:W-:Y:S01]  /*24e0*/  ISETP.GE.U32.AND P6, PT, R39, R0, PT ;  /* 0x000000002700720c */ /* 0x000fe20003fc6070 */
[--C-:B------:R-:W-:Y:S02]  /*24f0*/  IMAD.MOV.U32 R46, RZ, RZ, R16.reuse ;  /* 0x000000ffff2e7224 */ /* 0x100fe400078e0010 */
[--C-:B------:R-:W-:Y:S02]  /*2500*/  IMAD.MOV.U32 R48, RZ, RZ, R16.reuse ;  /* 0x000000ffff307224 */ /* 0x100fe400078e0010 */
[----:B------:R-:W-:-:S02]  /*2510*/  IMAD.MOV.U32 R50, RZ, RZ, R16 ;  /* 0x000000ffff327224 */ /* 0x000fc400078e0010 */
        /* <DEDUP_REMOVED lines=13> */
[----:B------:R-:W-:Y:S01]  /*25f0*/  UMOV UR4, 0x400 ;  /* 0x0000040000047882 */ /* 0x000fe20000000000 */
[----:B------:R-:W-:Y:S01]  /*2600*/  ISETP.NE.AND P0, PT, R42, RZ, PT ;  /* 0x000000ff2a00720c */ /* 0x000fe20003f05270 */
[----:B-1----:R-:W-:-:S02]  /*2610*/  ULEA UR4, UR5, UR4, 0x18 ;  /* 0x0000000405047291 */ /* 0x002fc4000f8ec0ff */
[----:B0-----:R-:W-:-:S05]  /*2620*/  IMAD R41, R43, 0x2c0, R38 ;  /* 0x000002c02b297824 */ /* 0x001fca00078e0226 */
        /* <DEDUP_REMOVED lines=39> */
[----:B------:R-:W-:Y:S02]  /*28a0*/  ISETP.NE.AND P1, PT, R38, 0x1f, PT ;  /* 0x0000001f2600780c */ /* 0x000fe40003f25270 */
[----:B---3--:R-:W-:Y:S02]  /*28b0*/  IADD3 R16, PT, PT, R8, R7, R16 ;  /* 0x0000000708107210 */ /* 0x008fe40007ffe010 */
[----:B------:R-:W-:Y:S02]  /*28c0*/  ISETP.NE.AND P2, PT, R43, 0xb, PT ;  /* 0x0000000b2b00780c */ /* 0x000fe40003f45270 */
        /* <DEDUP_REMOVED lines=52> */
[----:B------:R-:W-:Y:S02]  /*2c10*/  ISETP.NE.AND P1, PT, R38, RZ, PT ;  /* 0x000000ff2600720c */ /* 0x000fe40003f25270 */
[----:B------:R-:W-:Y:S01]  /*2c20*/  SEL R16, R25, R16, !P0 ;  /* 0x0000001019107207 */ /* 0x000fe20004000000 */
[----:B------:R-:W-:Y:S01]  /*2c30*/  @!P2 IMAD.IADD R16, R26, 0x1, R25 ;  /* 0x000000011a10a824 */ /* 0x000fe200078e0219 */
[----:B------:R-:W-:-:S02]  /*2c40*/  ISETP.GE.U32.AND P0, PT, R2, 0x20, PT ;  /* 0x000000200200780c */ /* 0x000fc40003f06070 */
[----:B------:R-:W-:Y:S02]  /*2c50*/  SEL R37, R37, RZ, P1 ;  /* 0x000000ff25257207 */ /* 0x000fe40000800000 */
[----:B------:R-:W-:-:S04]  /*2c60*/  SEL R17, R16, RZ, P0 ;  /* 0x000000ff10117207 */ /* 0x000fc80000000000 */
[----:B-----5:R-:W-:Y:S01]  /*2c70*/  IADD3 R44, PT, PT, R17, R37, R44 ;  /* 0x00000025112c7210 */ /* 0x020fe20007ffe02c */
[----:B------:R-:W-:Y:S06]  /*2c80*/  BRA `(.L_x_111) ;  /* 0x0000000c00e87947 */ /* 0x000fec0003800000 */
.L_x_110:
[----:B0-2---:R-:W-:Y:S02]  /*2c90*/  IADD3 R16, PT, PT, R6, R5, R4 ;  /* 0x0000000506107210 */ /* 0x005fe40007ffe004 */
[----:B------:R-:W-:Y:S02]  /*2ca0*/  ISETP.NE.AND P1, PT, R38, 0x1f, PT ;  /* 0x0000001f2600780c */ /* 0x000fe40003f25270 */
        /* <DEDUP_REMOVED lines=52> */
[----:B------:R-:W-:Y:S01]  /*2ff0*/  SEL R16, R23, R16, !P0 ;  /* 0x0000001017107207 */ /* 0x000fe20004000000 */
[----:B------:R-:W-:Y:S01]  /*3000*/  IMAD.IADD R23, R44, 0x1, -R37 ;  /* 0x000000012c177824 */ /* 0x000fe200078e0a25 */
[C---:B------:R-:W-:Y:S02]  /*3010*/  ISETP.NE.AND P0, PT, R43.reuse, 0xa, PT ;  /* 0x0000000a2b00780c */ /* 0x040fe40003f05270 */
[----:B------:R-:W-:Y:S02]  /*3020*/  SEL R16, R24, R16, !P1 ;  /* 0x0000001018107207 */ /* 0x000fe40004800000 */
[----:B------:R-:W-:Y:S02]  /*3030*/  ISETP.NE.AND P1, PT, R43, 0xb, PT ;  /* 0x0000000b2b00780c */ /* 0x000fe40003f25270 */
[----:B------:R-:W-:Y:S02]  /*3040*/  SEL R16, R25, R16, !P0 ;  /* 0x0000001019107207 */ /* 0x000fe40004000000 */
[----:B------:R-:W-:-:S02]  /*3050*/  ISETP.GT.U32.AND P0, PT, R2, 0x1f, PT ;  /* 0x0000001f0200780c */ /* 0x000fc40003f04070 */
[----:B------:R-:W-:Y:S02]  /*3060*/  SEL R17, R23, RZ, P2 ;  /* 0x000000ff17117207 */ /* 0x000fe40001000000 */
        /* <DEDUP_REMOVED lines=20> */
.L_x_157:
[----:B------:R-:W-:Y:S05]  /*31b0*/  @!P0 BRA `(.L_x_114) ;  /* 0x0000000000748947 */ /* 0x000fea0003800000 */
[----:B------:R-:W-:-:S07]  /*31c0*/  IMAD.MOV.U32 R20, RZ, RZ, 0x3b8 ;  /* 0x000003b8ff147424 */ /* 0x000fce00078e00ff */
.L_x_116:
        /* <DEDUP_REMOVED lines=27> */
.L_x_160:
[----:B------:R-:W-:Y:S05]  /*3380*/  @P0 BRA `(.L_x_116) ;  /* 0xfffffffc00900947 */ /* 0x000fea000383ffff */
.L_x_114:
[----:B------:R-:W-:Y:S01]  /*3390*/  UMOV UR5, 0xffffffff ;  /* 0xffffffff00057882 */ /* 0x000fe20000000000 */
[----:B------:R-:W-:Y:S02]  /*33a0*/  ISETP.NE.AND P0, PT, R18, 0x65, PT ;  /* 0x000000651200780c */ /* 0x000fe40003f05270 */
[----:B------:R-:W-:Y:S11]  /*33b0*/  BRA.DIV UR5, `(.L_x_117) ;  /* 0x0000001e05047947 */ /* 0x000ff6000b800000 */
[----:B------:R-:W0:Y:S01]  /*33c0*/  S2R R26, SR_GEMASK ;  /* 0x00000000001a7919 */ /* 0x000e220000003c00 */
[----:B------:R-:W-:Y:S01]  /*33d0*/  VOTE.ANY R21, PT, !P0 ;  /* 0x0000000000157806 */ /* 0x000fe200040e0100 */
[----:B------:R-:W-:-:S03]  /*33e0*/  VIADD R17, R38, 0x2 ;  /* 0x0000000226117836 */ /* 0x000fc60000000000 */
[----:B0-----:R-:W-:-:S05]  /*33f0*/  LOP3.LUT R21, R21, 0x80000000, R26, 0xec, !PT ;  /* 0x8000000015157812 */ /* 0x001fca00078eec1a */
[----:B------:R-:W-:-:S05]  /*3400*/  VIADD R16, R21, 0xffffffff ;  /* 0xffffffff15107836 */ /* 0x000fca0000000000 */
[----:B------:R-:W-:Y:S01]  /*3410*/  LOP3.LUT R16, R21, R16, RZ, 0xc, !PT ;  /* 0x0000001015107212 */ /* 0x000fe200078e0cff */
[----:B------:R-:W-:-:S03]  /*3420*/  VIADD R21, R38, 0x10 ;  /* 0x0000001026157836 */ /* 0x000fc60000000000 */
[----:B------:R-:W0:Y:S02]  /*3430*/  POPC R20, R16 ;  /* 0x0000001000147309 */ /* 0x000e240000000000 */
[----:B0-----:R-:W0:Y:S01]  /*3440*/  SHFL.DOWN PT, R22, R19, 0x1, R20 ;  /* 0x0820000013167989 */ /* 0x001e2200000e0014 */
[-C--:B------:R-:W-:Y:S02]  /*3450*/  ISETP.GE.AND P0, PT, R38, R20.reuse, PT ;  /* 0x000000142600720c */ /* 0x080fe40003f06270 */
[-C--:B------:R-:W-:Y:S02]  /*3460*/  ISETP.GT.AND P2, PT, R21, R20.reuse, PT ;  /* 0x000000141500720c */ /* 0x080fe40003f44270 */
[----:B0-----:R-:W-:Y:S02]  /*3470*/  SEL R22, R22, RZ, !P0 ;  /* 0x000000ff16167207 */ /* 0x001fe40004000000 */
[----:B------:R-:W-:Y:S01]  /*3480*/  ISETP.GT.AND P0, PT, R17, R20, PT ;  /* 0x000000141100720c */ /* 0x000fe20003f04270 */
[----:B------:R-:W-:-:S02]  /*3490*/  VIADD R17, R38, 0x4 ;  /* 0x0000000426117836 */ /* 0x000fc40000000000 */
        /* <DEDUP_REMOVED lines=8> */
[----:B------:R-:W-:Y:S02]  /*3520*/  ISETP.GT.AND P0, PT, R17, R20, PT ;  /* 0x000000141100720c */ /* 0x000fe40003f04270 */
[----:B------:R-:W0:Y:S01]  /*3530*/  LDC.64 R16, c[0x0][0x390] ;  /* 0x0000e400ff107b82 */ /* 0x000e220000000a00 */
[----:B------:R-:W-:-:S05]  /*3540*/  IMAD.IADD R19, R45, 0x1, R22 ;  /* 0x000000012d137824 */ /* 0x000fca00078e0216 */
[----:B------:R-:W1:Y:S01]  /*3550*/  SHFL.DOWN PT, R22, R19, 0x8, R20 ;  /* 0x0900000013167989 */ /* 0x000e6200000e0014 */
[----:B0-----:R-:W-:-:S05]  /*3560*/  IADD3 R44, P3, PT, R16, 0x100, RZ ;  /* 0x00000100102c7810 */ /* 0x001fca0007f7e0ff */
[----:B------:R-:W-:Y:S01]  /*3570*/  IMAD.X R45, RZ, RZ, R17, P3 ;  /* 0x000000ffff2d7224 */ /* 0x000fe200018e0611 */
[----:B-1----:R-:W-:Y:S02]  /*3580*/  SEL R22, R22, RZ, !P0 ;  /* 0x000000ff16167207 */ /* 0x002fe40004000000 */
[----:B------:R-:W-:-:S03]  /*3590*/  ISETP.NE.AND P0, PT, R18, 0x65, PT ;  /* 0x000000651200780c */ /* 0x000fc60003f05270 */
[----:B------:R-:W-:-:S05]  /*35a0*/  IMAD.IADD R43, R19, 0x1, R22 ;  /* 0x00000001132b7824 */ /* 0x000fca00078e0216 */
[----:B------:R-:W0:Y:S05]  /*35b0*/  SHFL.DOWN PT, R22, R43, 0x10, R20 ;  /* 0x0a0000002b167989 */ /* 0x000e2a00000e0014 */
[----:B------:R-:W-:Y:S02]  /*35c0*/  VOTE.ALL P0, P0 ;  /* 0x0000000000ff7806 */ /* 0x000fe40000000000 */
[----:B0-----:R-:W-:-:S05]  /*35d0*/  SEL R22, R22, RZ, !P2 ;  /* 0x000000ff16167207 */ /* 0x001fca0005000000 */
[----:B------:R-:W-:-:S07]  /*35e0*/  IMAD.IADD R46, R43, 0x1, R22 ;  /* 0x000000012b2e7824 */ /* 0x000fce00078e0216 */
.L_x_169:
[----:B------:R-:W-:Y:S05]  /*35f0*/  @!P0 BRA `(.L_x_118) ;  /* 0x00000004002c8947 */ /* 0x000fea0003800000 */
[----:B------:R-:W-:-:S07]  /*3600*/  IMAD.MOV.U32 R43, RZ, RZ, 0x3b8 ;  /* 0x000003b8ff2b7424 */ /* 0x000fce00078e00ff */
.L_x_124:
        /* <DEDUP_REMOVED lines=8> */
.L_x_172:
[----:B------:R-:W-:Y:S05]  /*3690*/  @!P0 BRA `(.L_x_120) ;  /* 0x0000000000748947 */ /* 0x000fea0003800000 */
[----:B------:R-:W-:-:S07]  /*36a0*/  IMAD.MOV.U32 R20, RZ, RZ, R43 ;  /* 0x000000ffff147224 */ /* 0x000fce00078e002b */
.L_x_122:
        /* <DEDUP_REMOVED lines=27> */
.L_x_175:
[----:B------:R-:W-:Y:S05]  /*3860*/  @P0 BRA `(.L_x_122) ;  /* 0xfffffffc00900947 */ /* 0x000fea000383ffff */
.L_x_120:
[----:B------:R-:W-:Y:S01]  /*3870*/  UMOV UR5, 0xffffffff ;  /* 0xffffffff00057882 */ /* 0x000fe20000000000 */
[----:B------:R-:W-:Y:S02]  /*3880*/  ISETP.NE.AND P0, PT, R18, 0x65, PT ;  /* 0x000000651200780c */ /* 0x000fe40003f05270 */
[----:B------:R-:W-:Y:S11]  /*3890*/  BRA.DIV UR5, `(.L_x_123) ;  /* 0x0000001e05107947 */ /* 0x000ff6000b800000 */
[----:B------:R-:W-:Y:S01]  /*38a0*/  VOTE.ANY R21, PT, !P0 ;  /* 0x0000000000157806 */ /* 0x000fe200040e0100 */
[----:B------:R-:W-:Y:S02]  /*38b0*/  VIADD R17, R38, 0x2 ;  /* 0x0000000226117836 */ /* 0x000fe40000000000 */
[----:B------:R-:W-:Y:S01]  /*38c0*/  VIADD R37, R37, 0xffffffe0 ;  /* 0xffffffe025257836 */ /* 0x000fe20000000000 */
[----:B------:R-:W-:-:S05]  /*38d0*/  LOP3.LUT R21, R21, 0x80000000, R26, 0xec, !PT ;  /* 0x8000000015157812 */ /* 0x000fca00078eec1a */
[----:B------:R-:W-:-:S05]  /*38e0*/  VIADD R16, R21, 0xffffffff ;  /* 0xffffffff15107836 */ /* 0x000fca0000000000 */
[----:B------:R-:W-:-:S04]  /*38f0*/  LOP3.LUT R16, R21, R16, RZ, 0xc, !PT ;  /* 0x0000001015107212 */ /* 0x000fc800078e0cff */
        /* <DEDUP_REMOVED lines=16> */
[----:B------:R-:W-:-:S03]  /*3a00*/  IMAD.IADD R19, R49, 0x1, R22 ;  /* 0x0000000131137824 */ /* 0x000fc600078e0216 */
[----:B------:R-:W-:Y:S02]  /*3a10*/  ISETP.GT.AND P2, PT, R17, R20, PT ;  /* 0x000000141100720c */ /* 0x000fe40003f44270 */
        /* <DEDUP_REMOVED lines=8> */
.L_x_184:
[----:B------:R-:W-:Y:S05]  /*3aa0*/  @P0 BRA `(.L_x_124) ;  /* 0xfffffff800d80947 */ /* 0x000fea000383ffff */
.L_x_118:
        /* <DEDUP_REMOVED lines=15> */
.L_x_112:
        /* <DEDUP_REMOVED lines=9> */
.L_x_111:
[----:B------:R-:W-:Y:S01]  /*3c30*/  IMAD.IADD R45, R4, 0x1, R44 ;  /* 0x00000001042d7824 */ /* 0x000fe200078e022c */
[----:B------:R-:W-:Y:S01]  /*3c40*/  BAR.SYNC.DEFER_BLOCKING 0x0 ;  /* 0x0000000000007b1d */ /* 0x000fe20000010000 */
[----:B------:R-:W-:Y:S02]  /*3c50*/  ISETP.NE.AND P0, PT, R2, RZ, PT ;  /* 0x000000ff0200720c */ /* 0x000fe40003f05270 */
[----:B------:R-:W-:-:S05]  /*3c60*/  IMAD.IADD R4, R5, 0x1, R45 ;  /* 0x0000000105047824 */ /* 0x000fca00078e022d */
[----:B------:R-:W0:Y:S01]  /*3c70*/  S2UR UR5, SR_CTAID.X ;  /* 0x00000000000579c3 */ /* 0x000e220000002500 */
[----:B------:R-:W-:Y:S01]  /*3c80*/  IMAD.IADD R5, R6, 0x1, R4 ;  /* 0x0000000106057824 */ /* 0x000fe200078e0204 */
[----:B------:R-:W1:Y:S03]  /*3c90*/  LDCU.64 UR6, c[0x0][0x388] ;  /* 0x00007100ff0677ac */ /* 0x000e660008000a00 */
[----:B------:R-:W-:-:S04]  /*3ca0*/  IMAD.IADD R6, R7, 0x1, R5 ;  /* 0x0000000107067824 */ /* 0x000fc800078e0205 */
[----:B------:R-:W-:-:S04]  /*3cb0*/  IMAD.IADD R7, R8, 0x1, R6 ;  /* 0x0000000108077824 */ /* 0x000fc800078e0206 */
[----:B------:R-:W-:-:S04]  /*3cc0*/  IMAD.IADD R8, R9, 0x1, R7 ;  /* 0x0000000109087824 */ /* 0x000fc800078e0207 */
[----:B------:R-:W-:Y:S01]  /*3cd0*/  IMAD.IADD R9, R10, 0x1, R8 ;  /* 0x000000010a097824 */ /* 0x000fe200078e0208 */
[----:B------:R-:W-:Y:S03]  /*3ce0*/  STS.64 [R40], R44 ;  /* 0x0000002c28007388 */ /* 0x000fe60000000a00 */
[----:B------:R-:W-:Y:S01]  /*3cf0*/  IMAD.IADD R10, R11, 0x1, R9 ;  /* 0x000000010b0a7824 */ /* 0x000fe200078e0209 */
[----:B------:R2:W-:Y:S03]  /*3d00*/  STS.64 [R40+0x8], R4 ;  /* 0x0000080428007388 */ /* 0x0005e60000000a00 */
[----:B------:R-:W-:Y:S01]  /*3d10*/  IMAD.IADD R11, R12, 0x1, R10 ;  /* 0x000000010c0b7824 */ /* 0x000fe200078e020a */
[----:B------:R3:W-:Y:S03]  /*3d20*/  STS.64 [R40+0x10], R6 ;  /* 0x0000100628007388 */ /* 0x0007e60000000a00 */
[----:B------:R-:W-:Y:S01]  /*3d30*/  IMAD.IADD R12, R13, 0x1, R11 ;  /* 0x000000010d0c7824 */ /* 0x000fe200078e020b */
[----:B------:R-:W-:Y:S03]  /*3d40*/  STS.64 [R40+0x18], R8 ;  /* 0x0000180828007388 */ /* 0x000fe60000000a00 */
[----:B------:R-:W-:Y:S01]  /*3d50*/  IMAD.IADD R13, R14, 0x1, R12 ;  /* 0x000000010e0d7824 */ /* 0x000fe200078e020c */
[----:B------:R-:W-:Y:S01]  /*3d60*/  STS.64 [R40+0x20], R10 ;  /* 0x0000200a28007388 */ /* 0x000fe20000000a00 */
[----:B--2---:R-:W0:Y:S02]  /*3d70*/  LDC R4, c[0x0][0x398] ;  /* 0x0000e600ff047b82 */ /* 0x004e240000000800 */
[----:B------:R-:W-:Y:S01]  /*3d80*/  IMAD.IADD R14, R15, 0x1, R13 ;  /* 0x000000010f0e7824 */ /* 0x000fe200078e020d */
[----:B------:R2:W-:Y:S03]  /*3d90*/  STS.64 [R40+0x28], R12 ;  /* 0x0000280c28007388 */ /* 0x0005e60000000a00 */
[----:B------:R-:W-:Y:S01]  /*3da0*/  IMAD.IADD R15, R28, 0x1, R14 ;  /* 0x000000011c0f7824 */ /* 0x000fe200078e020e */
[----:B------:R-:W4:Y:S03]  /*3db0*/  S2R R5, SR_TID.X ;  /* 0x0000000000057919 */ /* 0x000f260000002100 */
[----:B------:R-:W-:Y:S01]  /*3dc0*/  IMAD.IADD R16, R29, 0x1, R15 ;  /* 0x000000011d107824 */ /* 0x000fe200078e020f */
[----:B------:R-:W-:Y:S03]  /*3dd0*/  STS.64 [R40+0x30], R14 ;  /* 0x0000300e28007388 */ /* 0x000fe60000000a00 */
[----:B------:R-:W-:Y:S01]  /*3de0*/  IMAD.IADD R17, R30, 0x1, R16 ;  /* 0x000000011e117824 */ /* 0x000fe200078e0210 */
[----:B---3--:R-:W3:Y:S03]  /*3df0*/  S2R R6, SR_TID.X ;  /* 0x0000000000067919 */ /* 0x008ee60000002100 */
[----:B------:R-:W-:Y:S01]  /*3e00*/  IMAD.IADD R18, R31, 0x1, R17 ;  /* 0x000000011f127824 */ /* 0x000fe200078e0211 */
[----:B------:R-:W-:Y:S03]  /*3e10*/  STS.64 [R40+0x38], R16 ;  /* 0x0000381028007388 */ /* 0x000fe60000000a00 */
[----:B------:R-:W-:-:S02]  /*3e20*/  IMAD.IADD R19, R32, 0x1, R18 ;  /* 0x0000000120137824 */ /* 0x000fc400078e0212 */
[----:B0-----:R-:W-:Y:S02]  /*3e30*/  VIADD R4, R4, UR5 ;  /* 0x0000000504047c36 */ /* 0x001fe40008000000 */
[----:B------:R-:W-:Y:S01]  /*3e40*/  IMAD.IADD R20, R33, 0x1, R19 ;  /* 0x0000000121147824 */ /* 0x000fe200078e0213 */
[----:B------:R-:W-:Y:S01]  /*3e50*/  STS.64 [R40+0x40], R18 ;  /* 0x0000401228007388 */ /* 0x000fe20000000a00 */
[----:B--2---:R-:W-:Y:S02]  /*3e60*/  IMAD R12, R4, 0x2100, RZ ;  /* 0x00002100040c7824 */ /* 0x004fe400078e02ff */
[----:B------:R-:W-:-:S04]  /*3e70*/  IMAD.IADD R21, R34, 0x1, R20 ;  /* 0x0000000122157824 */ /* 0x000fc800078e0214 */
[----:B------:R-:W-:Y:S01]  /*3e80*/  IMAD.IADD R22, R35, 0x1, R21 ;  /* 0x0000000123167824 */ /* 0x000fe200078e0215 */
[----:B------:R-:W-:Y:S03]  /*3e90*/  STS.64 [R40+0x48], R20 ;  /* 0x0000481428007388 */ /* 0x000fe60000000a00 */
[----:B------:R-:W-:Y:S01]  /*3ea0*/  IMAD.IADD R23, R36, 0x1, R22 ;  /* 0x0000000124177824 */ /* 0x000fe200078e0216 */
[C---:B----4-:R-:W-:Y:S02]  /*3eb0*/  LOP3.LUT R4, R5.reuse, 0x1f, RZ, 0xc0, !PT ;  /* 0x0000001f05047812 */ /* 0x050fe400078ec0ff */
[----:B------:R-:W-:Y:S02]  /*3ec0*/  LOP3.LUT R10, R5, 0x3e0, RZ, 0xc0, !PT ;  /* 0x000003e0050a7812 */ /* 0x000fe400078ec0ff */
[----:B------:R-:W-:Y:S01]  /*3ed0*/  STS.64 [R40+0x50], R22 ;  /* 0x0000501628007388 */ /* 0x000fe20000000a00 */
[----:B------:R-:W-:-:S03]  /*3ee0*/  NOP ;  /* 0x0000000000007918 */ /* 0x000fc60000000000 */
[----:B------:R-:W-:Y:S01]  /*3ef0*/  LDS R45, [R41] ;  /* 0x00000000292d7984 */ /* 0x000fe20000000800 */
[----:B---3--:R-:W-:Y:S01]  /*3f00*/  LOP3.LUT R8, R6, 0x3e0, RZ, 0xc0, !PT ;  /* 0x000003e006087812 */ /* 0x008fe200078ec0ff */
[----:B------:R-:W-:Y:S02]  /*3f10*/  IMAD R10, R10, 0x16, R4 ;  /* 0x000000160a0a7824 */ /* 0x000fe400078e0204 */
        /* <DEDUP_REMOVED lines=20> */
[----:B------:R0:W-:Y:S04]  /*4060*/  LDS R25, [R41+0xa80] ;  /* 0x000a800029197984 */ /* 0x0001e80000000800 */
[----:B------:R2:W-:Y:S01]  /*4070*/  @!P0 STS [UR4+0x8400], R0 ;  /* 0x00840000ff008988 */ /* 0x0005e20008000804 */
[----:B------:R-:W-:Y:S01]  /*4080*/  BAR.SYNC.DEFER_BLOCKING 0x0 ;  /* 0x0000000000007b1d */ /* 0x000fe20000010000 */
[----:B0-----:R-:W-:Y:S01]  /*4090*/  LOP3.LUT R41, R6, 0x1f, RZ, 0xc0, !PT ;  /* 0x0000001f06297812 */ /* 0x001fe200078ec0ff */
[----:B------:R-:W-:Y:S01]  /*40a0*/  VIADD R6, R10, 0x60 ;  /* 0x000000600a067836 */ /* 0x000fe20000000000 */
[----:B------:R-:W-:-:S03]  /*40b0*/  IADD3 R5, P0, PT, R12, R3, RZ ;  /* 0x000000030c057210 */ /* 0x000fc60007f1e0ff */
[----:B------:R-:W-:Y:S02]  /*40c0*/  IMAD R8, R8, 0x16, R41 ;  /* 0x0000001608087824 */ /* 0x000fe400078e0229 */
[----:B--2---:R-:W-:Y:S01]  /*40d0*/  IMAD.X R0, RZ, RZ, RZ, P0 ;  /* 0x000000ffff007224 */ /* 0x004fe200000e06ff */
[----:B-1----:R-:W-:Y:S01]  /*40e0*/  LEA R4, P0, R5, UR6, 0x2 ;  /* 0x0000000605047c11 */ /* 0x002fe2000f8010ff */
[----:B------:R-:W-:-:S03]  /*40f0*/  VIADD R41, R10, 0x20 ;  /* 0x000000200a297836 */ /* 0x000fc60000000000 */
[----:B------:R-:W-:Y:S01]  /*4100*/  LEA.HI.X R5, R5, UR7, R0, 0x2, P0 ;  /* 0x0000000705057c11 */ /* 0x000fe200080f1400 */
[C---:B------:R-:W-:Y:S01]  /*4110*/  VIADD R0, R8.reuse, 0xc0 ;  /* 0x000000c008007836 */ /* 0x040fe20000000000 */
[----:B------:R-:W0:Y:S02]  /*4120*/  LDS R2, [UR4+0x8400] ;  /* 0x00840004ff027984 */ /* 0x000e240008000800 */
[-C--:B0-----:R-:W-:Y:S01]  /*4130*/  ISETP.GE.AND P6, PT, R3, R2.reuse, PT ;  /* 0x000000020300720c */ /* 0x081fe20003fc6270 */
[C---:B------:R-:W-:Y:S01]  /*4140*/  VIADD R3, R8.reuse, 0x80 ;  /* 0x0000008008037836 */ /* 0x040fe20000000000 */
[-C--:B------:R-:W-:Y:S01]  /*4150*/  ISETP.GE.AND P5, PT, R41, R2.reuse, PT ;  /* 0x000000022900720c */ /* 0x080fe20003fa6270 */
[----:B------:R-:W-:Y:S01]  /*4160*/  VIADD R41, R8, 0xa0 ;  /* 0x000000a008297836 */ /* 0x000fe20000000000 */
[-C--:B------:R-:W-:Y:S01]  /*4170*/  ISETP.GE.AND P0, PT, R6, R2.reuse, PT ;  /* 0x000000020600720c */ /* 0x080fe20003f06270 */
[C---:B------:R-:W-:Y:S01]  /*4180*/  VIADD R6, R8.reuse, 0xe0 ;  /* 0x000000e008067836 */ /* 0x040fe20000000000 */
[-C--:B------:R-:W-:Y:S01]  /*4190*/  ISETP.GE.AND P3, PT, R3, R2.reuse, PT ;  /* 0x000000020300720c */ /* 0x080fe20003f66270 */
[----:B------:R-:W-:Y:S01]  /*41a0*/  VIADD R3, R8, 0x100 ;  /* 0x0000010008037836 */ /* 0x000fe20000000000 */
[-C--:B------:R-:W-:Y:S01]  /*41b0*/  ISETP.GE.AND P2, PT, R0, R2.reuse, PT ;  /* 0x000000020000720c */ /* 0x080fe20003f46270 */
[----:B------:R-:W-:Y:S01]  /*41c0*/  VIADD R0, R10, 0x40 ;  /* 0x000000400a007836 */ /* 0x000fe20000000000 */
[-C--:B------:R-:W-:Y:S01]  /*41d0*/  ISETP.GE.AND P4, PT, R41, R2.reuse, PT ;  /* 0x000000022900720c */ /* 0x080fe20003f86270 */
[----:B------:R-:W-:Y:S01]  /*41e0*/  VIADD R41, R8, 0x120 ;  /* 0x0000012008297836 */ /* 0x000fe20000000000 */
[-C--:B------:R-:W-:Y:S01]  /*41f0*/  ISETP.GE.AND P1, PT, R6, R2.reuse, PT ;  /* 0x000000020600720c */ /* 0x080fe20003f26270 */
[----:B------:R-:W-:Y:S01]  /*4200*/  @!P6 STG.E desc[UR8][R4.64], R45 ;  /* 0x0000002d0400e986 */ /* 0x000fe2000c101908 */
[----:B------:R-:W-:Y:S01]  /*4210*/  ISETP.GE.AND P6, PT, R3, R2, PT ;  /* 0x000000020300720c */ /* 0x000fe20003fc6270 */
[----:B------:R-:W-:-:S02]  /*4220*/  VIADD R3, R10, 0x140 ;  /* 0x000001400a037836 */ /* 0x000fc40000000000 */
[----:B------:R-:W-:Y:S01]  /*4230*/  @!P5 STG.E desc[UR8][R4.64+0x80], R47 ;  /* 0x0000802f0400d986 */ /* 0x000fe2000c101908 */
[-C--:B------:R-:W-:Y:S01]  /*4240*/  ISETP.GE.AND P5, PT, R41, R2.reuse, PT ;  /* 0x000000022900720c */ /* 0x080fe20003fa6270 */
[C---:B------:R-:W-:Y:S02]  /*4250*/  VIADD R41, R10.reuse, 0x160 ;  /* 0x000001600a297836 */ /* 0x040fe40000000000 */
[----:B------:R-:W-:Y:S01]  /*4260*/  @!P0 STG.E desc[UR8][R4.64+0x180], R49 ;  /* 0x0001803104008986 */ /* 0x000fe2000c101908 */
[-C--:B------:R-:W-:Y:S01]  /*4270*/  ISETP.GE.AND P0, PT, R3, R2.reuse, PT ;  /* 0x000000020300720c */ /* 0x080fe20003f06270 */
[C---:B------:R-:W-:Y:S02]  /*4280*/  VIADD R3, R10.reuse, 0x180 ;  /* 0x000001800a037836 */ /* 0x040fe40000000000 */
[----:B------:R-:W-:Y:S01]  /*4290*/  @!P3 STG.E desc[UR8][R4.64+0x200], R51 ;  /* 0x000200330400b986 */ /* 0x000fe2000c101908 */
[----:B------:R-:W-:Y:S01]  /*42a0*/  ISETP.GE.AND P3, PT, R41, R2, PT ;  /* 0x000000022900720c */ /* 0x000fe20003f66270 */
[----:B------:R-:W-:-:S02]  /*42b0*/  VIADD R41, R10, 0x1a0 ;  /* 0x000001a00a297836 */ /* 0x000fc40000000000 */
[----:B------:R-:W-:Y:S01]  /*42c0*/  @!P2 STG.E desc[UR8][R4.64+0x300], R43 ;  /* 0x0003002b0400a986 */ /* 0x000fe2000c101908 */
[-C--:B------:R-:W-:Y:S01]  /*42d0*/  ISETP.GE.AND P2, PT, R3, R2.reuse, PT ;  /* 0x000000020300720c */ /* 0x080fe20003f46270 */
[----:B------:R-:W-:Y:S02]  /*42e0*/  VIADD R3, R8, 0x1c0 ;  /* 0x000001c008037836 */ /* 0x000fe40000000000 */
[----:B------:R-:W-:Y:S01]  /*42f0*/  @!P4 STG.E desc[UR8][R4.64+0x280], R53 ;  /* 0x000280350400c986 */ /* 0x000fe2000c101908 */
[----:B------:R-:W-:-:S03]  /*4300*/  ISETP.GE.AND P4, PT, R0, R2, PT ;  /* 0x000000020000720c */ /* 0x000fc60003f86270 */
[----:B------:R0:W-:Y:S01]  /*4310*/  @!P1 STG.E desc[UR8][R4.64+0x380], R37 ;  /* 0x0003802504009986 */ /* 0x0001e2000c101908 */
[-C--:B------:R-:W-:Y:S01]  /*4320*/  ISETP.GE.AND P1, PT, R41, R2.reuse, PT ;  /* 0x000000022900720c */ /* 0x080fe20003f26270 */
[C---:B------:R-:W-:Y:S02]  /*4330*/  VIADD R41, R8.reuse, 0x1e0 ;  /* 0x000001e008297836 */ /* 0x040fe40000000000 */
[----:B------:R-:W-:Y:S01]  /*4340*/  @!P6 STG.E desc[UR8][R4.64+0x400], R35 ;  /* 0x000400230400e986 */ /* 0x000fe2000c101908 */
[-C--:B------:R-:W-:Y:S01]  /*4350*/  ISETP.GE.AND P6, PT, R3, R2.reuse, PT ;  /* 0x000000020300720c */ /* 0x080fe20003fc6270 */
[----:B------:R-:W-:Y:S02]  /*4360*/  VIADD R3, R8, 0x200 ;  /* 0x0000020008037836 */ /* 0x000fe40000000000 */
[----:B------:R1:W-:Y:S01]  /*4370*/  @!P5 STG.E desc[UR8][R4.64+0x480], R33 ;  /* 0x000480210400d986 */ /* 0x0003e2000c101908 */
[----:B------:R-:W-:Y:S01]  /*4380*/  ISETP.GE.AND P5, PT, R41, R2, PT ;  /* 0x000000022900720c */ /* 0x000fe20003fa6270 */
[----:B------:R-:W-:-:S02]  /*4390*/  VIADD R41, R10, 0x220 ;  /* 0x000002200a297836 */ /* 0x000fc40000000000 */
[----:B------:R2:W-:Y:S01]  /*43a0*/  @!P0 STG.E desc[UR8][R4.64+0x500], R31 ;  /* 0x0005001f04008986 */ /* 0x0005e2000c101908 */
[-C--:B------:R-:W-:Y:S01]  /*43b0*/  ISETP.GE.AND P0, PT, R3, R2.reuse, PT ;  /* 0x000000020300720c */ /* 0x080fe20003f06270 */
[----:B0-----:R-:W-:Y:S02]  /*43c0*/  VIADD R37, R10, 0x240 ;  /* 0x000002400a257836 */ /* 0x001fe40000000000 */
[C---:B------:R-:W-:Y:S01]  /*43d0*/  VIADD R3, R8.reuse, 0x260 ;  /* 0x0000026008037836 */ /* 0x040fe20000000000 */
[----:B------:R2:W-:Y:S01]  /*43e0*/  @!P4 STG.E desc[UR8][R4.64+0x100], R29 ;  /* 0x0001001d0400c986 */ /* 0x0005e2000c101908 */
[-C--:B------:R-:W-:Y:S01]  /*43f0*/  ISETP.GE.AND P4, PT, R41, R2.reuse, PT ;  /* 0x000000022900720c */ /* 0x080fe20003f86270 */
[----:B-1----:R-:W-:Y:S02]  /*4400*/  VIADD R33, R8, 0x280 ;  /* 0x0000028008217836 */ /* 0x002fe40000000000 */
        /* <DEDUP_REMOVED lines=17> */
.L_x_98:
[----:B------:R-:W-:Y:S01]  /*4520*/  BSSY B1, `(.L_x_125) ;  /* 0x0000006000017945 */ /* 0x000fe20003800000 */
[----:B------:R-:W-:Y:S01]  /*4530*/  PLOP3.LUT P0, PT, P0, PT, PT, 0x8, 0x80 ;  /* 0x000000000080781c */ /* 0x000fe2000070e170 */
[----:B------:R-:W-:-:S12]  /*4540*/  IMAD.MOV.U32 R21, RZ, RZ, -0x1 ;  /* 0xffffffffff157424 */ /* 0x000fd800078e00ff */
[----:B------:R-:W-:Y:S05]  /*4550*/  WARPSYNC.COLLECTIVE R21, `(.L_x_126) ;  /* 0x0000000015087348 */ /* 0x000fea0003c00000 */
[----:B------:R-:W-:Y:S01]  /*4560*/  VOTE.ANY P0, P0 ;  /* 0x0000000000ff7806 */ /* 0x000fe20000000100 */
[----:B------:R-:W-:-:S12]  /*4570*/  ENDCOLLECTIVE ;  /* 0x000000000000791b */ /* 0x000fd80003800000 */
.L_x_126:
[----:B------:R-:W-:Y:S05]  /*4580*/  BSYNC B1 ;  /* 0x0000000000017941 */ /* 0x000fea0003800000 */
.L_x_125:
[----:B------:R-:W-:Y:S05]  /*4590*/  BRA `(.L_x_127) ;  /* 0xffffffc800787947 */ /* 0x000fea000383ffff */
.L_x_100:
[----:B------:R-:W-:Y:S01]  /*45a0*/  BSSY B1, `(.L_x_128) ;  /* 0x0000006000017945 */ /* 0x000fe20003800000 */
[----:B------:R-:W-:Y:S01]  /*45b0*/  PLOP3.LUT P0, PT, P0, PT, PT, 0x8, 0x80 ;  /* 0x000000000080781c */ /* 0x000fe2000070e170 */
[----:B------:R-:W-:-:S12]  /*45c0*/  IMAD.MOV.U32 R21, RZ, RZ, -0x1 ;  /* 0xffffffffff157424 */ /* 0x000fd800078e00ff */
[----:B------:R-:W-:Y:S05]  /*45d0*/  WARPSYNC.COLLECTIVE R21, `(.L_x_129) ;  /* 0x0000000015087348 */ /* 0x000fea0003c00000 */
[----:B------:R-:W-:Y:S01]  /*45e0*/  VOTE.ANY P0, P0 ;  /* 0x0000000000ff7806 */ /* 0x000fe20000000100 */
[----:B------:R-:W-:-:S12]  /*45f0*/  ENDCOLLECTIVE ;  /* 0x000000000000791b */ /* 0x000fd80003800000 */
.L_x_129:
[----:B------:R-:W-:Y:S05]  /*4600*/  BSYNC B1 ;  /* 0x0000000000017941 */ /* 0x000fea0003800000 */
.L_x_128:
[----:B------:R-:W-:Y:S05]  /*4610*/  BRA `(.L_x_130) ;  /* 0xffffffc800cc7947 */ /* 0x000fea000383ffff */
.L_x_102:
[----:B------:R-:W0:Y:S01]  /*4620*/  S2R R30, SR_GEMASK ;  /* 0x00000000001e7919 */ /* 0x000e220000003c00 */
[----:B------:R-:W-:Y:S01]  /*4630*/  BSSY B1, `(.L_x_131) ;  /* 0x0000006000017945 */ /* 0x000fe20003800000 */
[----:B------:R-:W-:Y:S01]  /*4640*/  PLOP3.LUT P0, PT, P0, PT, PT, 0x8, 0x80 ;  /* 0x000000000080781c */ /* 0x000fe2000070e170 */
[----:B------:R-:W-:-:S12]  /*4650*/  IMAD.MOV.U32 R21, RZ, RZ, -0x1 ;  /* 0xffffffffff157424 */ /* 0x000fd800078e00ff */
[----:B0-----:R-:W-:Y:S05]  /*4660*/  WARPSYNC.COLLECTIVE R21, `(.L_x_132) ;  /* 0x0000000015087348 */ /* 0x001fea0003c00000 */
[----:B------:R-:W-:Y:S01]  /*4670*/  VOTE.ANY R21, PT, P0 ;  /* 0x0000000000157806 */ /* 0x000fe200000e0100 */
[----:B0-----:R-:W-:Y:S06]  /*4680*/  ENDCOLLECTIVE ;  /* 0x000000000000791b */ /* 0x001fec0003800000 */
.L_x_132:
[----:B------:R-:W-:Y:S05]  /*4690*/  BSYNC B1 ;  /* 0x0000000000017941 */ /* 0x000fea0003800000 */
.L_x_131:
[----:B------:R-:W-:Y:S01]  /*46a0*/  LOP3.LUT R21, R21, 0x80000000, R30, 0xec, !PT ;  /* 0x8000000015157812 */ /* 0x000fe200078eec1e */
[----:B------:R-:W-:Y:S02]  /*46b0*/  IMAD.MOV.U32 R17, RZ, RZ, 0x1 ;  /* 0x00000001ff117424 */ /* 0x000fe400078e00ff */
[----:B------:R-:W-:Y:S02]  /*46c0*/  VIADD R41, R39, 0x2 ;  /* 0x0000000227297836 */ /* 0x000fe40000000000 */
[----:B------:R-:W-:Y:S02]  /*46d0*/  VIADD R16, R21, 0xffffffff ;  /* 0xffffffff15107836 */ /* 0x000fe40000000000 */
[C---:B------:R-:W-:Y:S02]  /*46e0*/  VIADD R43, R39.reuse, 0x4 ;  /* 0x00000004272b7836 */ /* 0x040fe40000000000 */
[----:B------:R-:W-:Y:S01]  /*46f0*/  VIADD R44, R39, 0x8 ;  /* 0x00000008272c7836 */ /* 0x000fe20000000000 */
[----:B------:R-:W-:Y:S01]  /*4700*/  LOP3.LUT R28, R21, R16, RZ, 0xc, !PT ;  /* 0x00000010151c7212 */ /* 0x000fe200078e0cff */
[----:B------:R-:W-:-:S02]  /*4710*/  IMAD.MOV.U32 R16, RZ, RZ, R27 ;  /* 0x000000ffff107224 */ /* 0x000fc400078e001b */
[----:B------:R-:W-:Y:S01]  /*4720*/  IMAD.MOV.U32 R21, RZ, RZ, -0x1 ;  /* 0xffffffffff157424 */ /* 0x000fe200078e00ff */
[----:B------:R0:W1:Y:S01]  /*4730*/  POPC R20, R28 ;  /* 0x0000001c00147309 */ /* 0x0000620000000000 */
[----:B------:R-:W-:-:S07]  /*4740*/  VIADD R45, R39, 0x10 ;  /* 0x00000010272d7836 */ /* 0x000fce0000000000 */
[----:B01----:R-:W-:Y:S05]  /*4750*/  WARPSYNC.COLLECTIVE R21, `(.L_x_133) ;  /* 0x0000000015087348 */ /* 0x003fea0003c00000 */
[----:B-1----:R1:W2:Y:S02]  /*4760*/  SHFL.DOWN P3, R22, R16, R17, R20 ;  /* 0x0800001110167389 */ /* 0x0022a40000060014 */
[----:B012---:R-:W-:Y:S05]  /*4770*/  ENDCOLLECTIVE ;  /* 0x000000000000791b */ /* 0x007fea0003800000 */
.L_x_133:
[-C--:B------:R-:W-:Y:S02]  /*4780*/  ISETP.GE.AND P0, PT, R39, R20.reuse, PT ;  /* 0x000000142700720c */ /* 0x080fe40003f06270 */
[-C--:B------:R-:W-:Y:S01]  /*4790*/  ISETP.GT.AND P2, PT, R45, R20.reuse, PT ;  /* 0x000000142d00720c */ /* 0x080fe20003f44270 */
        /* <DEDUP_REMOVED lines=8> */
.L_x_134:
        /* <DEDUP_REMOVED lines=8> */
.L_x_135:
[----:B------:R-:W-:Y:S01]  /*48a0*/  IMAD.MOV.U32 R17, RZ, RZ, 0x8 ;  /* 0x00000008ff117424 */ /* 0x000fe200078e00ff */
[----:B------:R-:W-:Y:S02]  /*48b0*/  SEL R22, R22, RZ, !P0 ;  /* 0x000000ff16167207 */ /* 0x000fe40004000000 */
[----:B------:R-:W-:-:S03]  /*48c0*/  ISETP.GT.AND P0, PT, R44, R20, PT ;  /* 0x000000142c00720c */ /* 0x000fc60003f04270 */
[----:B------:R-:W-:Y:S02]  /*48d0*/  IMAD.IADD R27, R29, 0x1, R22 ;  /* 0x000000011d1b7824 */ /* 0x000fe400078e0216 */
[----:B------:R-:W0:Y:S02]  /*48e0*/  LDC.64 R28, c[0x0][0x390] ;  /* 0x0000e400ff1c7b82 */ /* 0x000e240000000a00 */
[----:B------:R-:W-:-:S07]  /*48f0*/  IMAD.MOV.U32 R16, RZ, RZ, R27 ;  /* 0x000000ffff107224 */ /* 0x000fce00078e001b */
[----:B0-----:R-:W-:Y:S05]  /*4900*/  WARPSYNC.COLLECTIVE R21, `(.L_x_136) ;  /* 0x0000000015087348 */ /* 0x001fea0003c00000 */
[----:B------:R1:W2:Y:S02]  /*4910*/  SHFL.DOWN P3, R22, R16, R17, R20 ;  /* 0x0800001110167389 */ /* 0x0002a40000060014 */
[----:B012---:R-:W-:Y:S05]  /*4920*/  ENDCOLLECTIVE ;  /* 0x000000000000791b */ /* 0x007fea0003800000 */
.L_x_136:
[----:B------:R-:W-:Y:S01]  /*4930*/  IMAD.MOV.U32 R17, RZ, RZ, 0x10 ;  /* 0x00000010ff117424 */ /* 0x000fe200078e00ff */
[----:B------:R-:W-:Y:S02]  /*4940*/  SEL R22, R22, RZ, !P0 ;  /* 0x000000ff16167207 */ /* 0x000fe40004000000 */
[----:B------:R-:W-:-:S03]  /*4950*/  ISETP.NE.AND P0, PT, R26, 0x65, PT ;  /* 0x000000651a00780c */ /* 0x000fc60003f05270 */
[----:B------:R-:W-:-:S04]  /*4960*/  IMAD.IADD R47, R27, 0x1, R22 ;  /* 0x000000011b2f7824 */ /* 0x000fc800078e0216 */
[----:B------:R-:W-:-:S07]  /*4970*/  IMAD.MOV.U32 R16, RZ, RZ, R47 ;  /* 0x000000ffff107224 */ /* 0x000fce00078e002f */
[----:B------:R-:W-:Y:S05]  /*4980*/  WARPSYNC.COLLECTIVE R21, `(.L_x_137) ;  /* 0x0000000015087348 */ /* 0x000fea0003c00000 */
[----:B------:R0:W1:Y:S02]  /*4990*/  SHFL.DOWN P3, R22, R16, R17, R20 ;  /* 0x0800001110167389 */ /* 0x0000640000060014 */
[----:B01----:R-:W-:Y:S05]  /*49a0*/  ENDCOLLECTIVE ;  /* 0x000000000000791b */ /* 0x003fea0003800000 */
.L_x_137:
[----:B------:R-:W-:Y:S05]  /*49b0*/  WARPSYNC.COLLECTIVE R21, `(.L_x_138) ;  /* 0x0000000015087348 */ /* 0x000fea0003c00000 */
[----:B------:R-:W-:Y:S01]  /*49c0*/  VOTE.ALL P0, P0 ;  /* 0x0000000000ff7806 */ /* 0x000fe20000000000 */
[----:B------:R-:W-:-:S12]  /*49d0*/  ENDCOLLECTIVE ;  /* 0x000000000000791b */ /* 0x000fd80003800000 */
.L_x_138:
[----:B------:R-:W-:Y:S02]  /*49e0*/  IADD3 R28, P3, PT, R28, 0x100, RZ ;  /* 0x000001001c1c7810 */ /* 0x000fe40007f7e0ff */
[----:B------:R-:W-:-:S03]  /*49f0*/  SEL R22, R22, RZ, !P2 ;  /* 0x000000ff16167207 */ /* 0x000fc60005000000 */
[----:B------:R-:W-:Y:S02]  /*4a00*/  IMAD.X R3, RZ, RZ, R29, P3 ;  /* 0x000000ffff037224 */ /* 0x000fe400018e061d */
[----:B------:R-:W-:Y:S01]  /*4a10*/  IMAD.IADD R46, R47, 0x1, R22 ;  /* 0x000000012f2e7824 */ /* 0x000fe200078e0216 */
[----:B------:R-:W-:Y:S06]  /*4a20*/  BRA `(.L_x_139) ;  /* 0xffffffc800647947 */ /* 0x000fec000383ffff */
.L_x_104:
[----:B------:R-:W-:Y:S01]  /*4a30*/  BSSY B1, `(.L_x_140) ;  /* 0x0000006000017945 */ /* 0x000fe20003800000 */
[----:B------:R-:W-:Y:S01]  /*4a40*/  PLOP3.LUT P0, PT, P0, PT, PT, 0x8, 0x80 ;  /* 0x000000000080781c */ /* 0x000fe2000070e170 */
[----:B------:R-:W-:-:S12]  /*4a50*/  IMAD.MOV.U32 R21, RZ, RZ, -0x1 ;  /* 0xffffffffff157424 */ /* 0x000fd800078e00ff */
[----:B------:R-:W-:Y:S05]  /*4a60*/  WARPSYNC.COLLECTIVE R21, `(.L_x_141) ;  /* 0x0000000015087348 */ /* 0x000fea0003c00000 */
[----:B------:R-:W-:Y:S01]  /*4a70*/  VOTE.ANY P0, P0 ;  /* 0x0000000000ff7806 */ /* 0x000fe20000000100 */
[----:B------:R-:W-:-:S12]  /*4a80*/  ENDCOLLECTIVE ;  /* 0x000000000000791b */ /* 0x000fd80003800000 */
.L_x_141:
[----:B------:R-:W-:Y:S05]  /*4a90*/  BSYNC B1 ;  /* 0x0000000000017941 */ /* 0x000fea0003800000 */
.L_x_140:
[----:B------:R-:W-:Y:S05]  /*4aa0*/  BRA `(.L_x_142) ;  /* 0xffffffc800747947 */ /* 0x000fea000383ffff */
.L_x_106:
[----:B------:R-:W-:Y:S01]  /*4ab0*/  BSSY B1, `(.L_x_143) ;  /* 0x0000006000017945 */ /* 0x000fe20003800000 */
[----:B------:R-:W-:Y:S01]  /*4ac0*/  PLOP3.LUT P0, PT, P0, PT, PT, 0x8, 0x80 ;  /* 0x000000000080781c */ /* 0x000fe2000070e170 */
[----:B------:R-:W-:-:S12]  /*4ad0*/  IMAD.MOV.U32 R21, RZ, RZ, -0x1 ;  /* 0xffffffffff157424 */ /* 0x000fd800078e00ff */
[----:B------:R-:W-:Y:S05]  /*4ae0*/  WARPSYNC.COLLECTIVE R21, `(.L_x_144) ;  /* 0x0000000015087348 */ /* 0x000fea0003c00000 */
[----:B------:R-:W-:Y:S01]  /*4af0*/  VOTE.ANY P0, P0 ;  /* 0x0000000000ff7806 */ /* 0x000fe20000000100 */
[----:B------:R-:W-:-:S12]  /*4b00*/  ENDCOLLECTIVE ;  /* 0x000000000000791b */ /* 0x000fd80003800000 */
.L_x_144:
[----:B------:R-:W-:Y:S05]  /*4b10*/  BSYNC B1 ;  /* 0x0000000000017941 */ /* 0x000fea0003800000 */
.L_x_143:
[----:B------:R-:W-:Y:S05]  /*4b20*/  BRA `(.L_x_145) ;  /* 0xffffffc800c87947 */ /* 0x000fea000383ffff */
.L_x_108:
[----:B------:R-:W-:Y:S01]  /*4b30*/  BSSY B1, `(.L_x_146) ;  /* 0x0000006000017945 */ /* 0x000fe20003800000 */
[----:B------:R-:W-:Y:S01]  /*4b40*/  PLOP3.LUT P0, PT, P0, PT, PT, 0x8, 0x80 ;  /* 0x000000000080781c */ /* 0x000fe2000070e170 */
[----:B------:R-:W-:-:S12]  /*4b50*/  IMAD.MOV.U32 R21, RZ, RZ, -0x1 ;  /* 0xffffffffff157424 */ /* 0x000fd800078e00ff */
[----:B------:R-:W-:Y:S05]  /*4b60*/  WARPSYNC.COLLECTIVE R21, `(.L_x_147) ;  /* 0x0000000015087348 */ /* 0x000fea0003c00000 */
[----:B------:R-:W-:Y:S01]  /*4b70*/  VOTE.ANY R21, PT, P0 ;  /* 0x0000000000157806 */ /* 0x000fe200000e0100 */
[----:B------:R-:W-:Y:S06]  /*4b80*/  ENDCOLLECTIVE ;  /* 0x000000000000791b */ /* 0x000fec0003800000 */
.L_x_147:
[----:B------:R-:W-:Y:S05]  /*4b90*/  BSYNC B1 ;  /* 0x0000000000017941 */ /* 0x000fea0003800000 */
.L_x_146:
        /* <DEDUP_REMOVED lines=11> */
.L_x_148:
        /* <DEDUP_REMOVED lines=9> */
.L_x_149:
        /* <DEDUP_REMOVED lines=8> */
.L_x_150:
        /* <DEDUP_REMOVED lines=8> */
.L_x_151:
        /* <DEDUP_REMOVED lines=8> */
.L_x_152:
[----:B------:R-:W-:Y:S02]  /*4e60*/  SEL R22, R22, RZ, !P0 ;  /* 0x000000ff16167207 */ /* 0x000fe40004000000 */
[----:B------:R-:W-:Y:S02]  /*4e70*/  ISETP.NE.AND P0, PT, R26, 0x65, PT ;  /* 0x000000651a00780c */ /* 0x000fe40003f05270 */
[----:B------:R-:W-:-:S11]  /*4e80*/  IADD3 R46, PT, PT, R47, R22, R46 ;  /* 0x000000162f2e7210 */ /* 0x000fd60007ffe02e */
[----:B------:R-:W-:Y:S05]  /*4e90*/  WARPSYNC.COLLECTIVE R21, `(.L_x_153) ;  /* 0x0000000015087348 */ /* 0x000fea0003c00000 */
[----:B------:R-:W-:Y:S01]  /*4ea0*/  VOTE.ALL P0, P0 ;  /* 0x0000000000ff7806 */ /* 0x000fe20000000000 */
[----:B------:R-:W-:-:S12]  /*4eb0*/  ENDCOLLECTIVE ;  /* 0x000000000000791b */ /* 0x000fd80003800000 */
.L_x_153:
[----:B------:R-:W-:Y:S05]  /*4ec0*/  BRA `(.L_x_154) ;  /* 0xffffffc800607947 */ /* 0x000fea000383ffff */
.L_x_113:
[----:B------:R-:W-:Y:S01]  /*4ed0*/  BSSY B0, `(.L_x_155) ;  /* 0x0000006000007945 */ /* 0x000fe20003800000 */
[----:B------:R-:W-:Y:S01]  /*4ee0*/  PLOP3.LUT P0, PT, P0, PT, PT, 0x8, 0x80 ;  /* 0x000000000080781c */ /* 0x000fe2000070e170 */
[----:B------:R-:W-:-:S12]  /*4ef0*/  IMAD.MOV.U32 R21, RZ, RZ, -0x1 ;  /* 0xffffffffff157424 */ /* 0x000fd800078e00ff */
[----:B------:R-:W-:Y:S05]  /*4f00*/  WARPSYNC.COLLECTIVE R21, `(.L_x_156) ;  /* 0x0000000015087348 */ /* 0x000fea0003c00000 */
[----:B------:R-:W-:Y:S01]  /*4f10*/  VOTE.ANY P0, P0 ;  /* 0x0000000000ff7806 */ /* 0x000fe20000000100 */
[----:B------:R-:W-:-:S12]  /*4f20*/  ENDCOLLECTIVE ;  /* 0x000000000000791b */ /* 0x000fd80003800000 */
.L_x_156:
[----:B------:R-:W-:Y:S05]  /*4f30*/  BSYNC B0 ;  /* 0x0000000000007941 */ /* 0x000fea0003800000 */
.L_x_155:
[----:B------:R-:W-:Y:S05]  /*4f40*/  BRA `(.L_x_157) ;  /* 0xffffffe000987947 */ /* 0x000fea000383ffff */
.L_x_115:
[----:B------:R-:W-:Y:S01]  /*4f50*/  BSSY B0, `(.L_x_158) ;  /* 0x0000006000007945 */ /* 0x000fe20003800000 */
[----:B------:R-:W-:Y:S01]  /*4f60*/  PLOP3.LUT P0, PT, P0, PT, PT, 0x8, 0x80 ;  /* 0x000000000080781c */ /* 0x000fe2000070e170 */
[----:B------:R-:W-:-:S12]  /*4f70*/  IMAD.MOV.U32 R21, RZ, RZ, -0x1 ;  /* 0xffffffffff157424 */ /* 0x000fd800078e00ff */
[----:B------:R-:W-:Y:S05]  /*4f80*/  WARPSYNC.COLLECTIVE R21, `(.L_x_159) ;  /* 0x0000000015087348 */ /* 0x000fea0003c00000 */
[----:B------:R-:W-:Y:S01]  /*4f90*/  VOTE.ANY P0, P0 ;  /* 0x0000000000ff7806 */ /* 0x000fe20000000100 */
[----:B------:R-:W-:-:S12]  /*4fa0*/  ENDCOLLECTIVE ;  /* 0x000000000000791b */ /* 0x000fd80003800000 */
.L_x_159:
[----:B------:R-:W-:Y:S05]  /*4fb0*/  BSYNC B0 ;  /* 0x0000000000007941 */ /* 0x000fea0003800000 */
.L_x_158:
[----:B------:R-:W-:Y:S05]  /*4fc0*/  BRA `(.L_x_160) ;  /* 0xffffffe000ec7947 */ /* 0x000fea000383ffff */
.L_x_117:
[----:B------:R-:W0:Y:S01]  /*4fd0*/  S2R R26, SR_GEMASK ;  /* 0x00000000001a7919 */ /* 0x000e220000003c00 */
[----:B------:R-:W-:Y:S01]  /*4fe0*/  BSSY B0, `(.L_x_161) ;  /* 0x0000006000007945 */ /* 0x000fe20003800000 */
[----:B------:R-:W-:Y:S01]  /*4ff0*/  PLOP3.LUT P0, PT, P0, PT, PT, 0x8, 0x80 ;  /* 0x000000000080781c */ /* 0x000fe2000070e170 */
[----:B------:R-:W-:-:S12]  /*5000*/  IMAD.MOV.U32 R21, RZ, RZ, -0x1 ;  /* 0xffffffffff157424 */ /* 0x000fd800078e00ff */
[----:B0-----:R-:W-:Y:S05]  /*5010*/  WARPSYNC.COLLECTIVE R21, `(.L_x_162) ;  /* 0x0000000015087348 */ /* 0x001fea0003c00000 */
[----:B------:R-:W-:Y:S01]  /*5020*/  VOTE.ANY R21, PT, P0 ;  /* 0x0000000000157806 */ /* 0x000fe200000e0100 */
[----:B0-----:R-:W-:Y:S06]  /*5030*/  ENDCOLLECTIVE ;  /* 0x000000000000791b */ /* 0x001fec0003800000 */
.L_x_162:
[----:B------:R-:W-:Y:S05]  /*5040*/  BSYNC B0 ;  /* 0x0000000000007941 */ /* 0x000fea0003800000 */
.L_x_161:
[----:B------:R-:W-:Y:S01]  /*5050*/  LOP3.LUT R21, R21, 0x80000000, R26, 0xec, !PT ;  /* 0x8000000015157812 */ /* 0x000fe200078eec1a */
[----:B------:R-:W-:-:S04]  /*5060*/  IMAD.MOV.U32 R17, RZ, RZ, 0x1 ;  /* 0x00000001ff117424 */ /* 0x000fc800078e00ff */
        /* <DEDUP_REMOVED lines=8> */
.L_x_163:
[----:B------:R-:W-:Y:S01]  /*50f0*/  ISETP.GE.AND P0, PT, R38, R20, PT ;  /* 0x000000142600720c */ /* 0x000fe20003f06270 */
[----:B------:R-:W-:-:S03]  /*5100*/  IMAD.MOV.U32 R17, RZ, RZ, 0x2 ;  /* 0x00000002ff117424 */ /* 0x000fc600078e00ff */
[----:B------:R-:W-:-:S05]  /*5110*/  SEL R22, R22, RZ, !P0 ;  /* 0x000000ff16167207 */ /* 0x000fca0004000000 */
[----:B------:R-:W-:Y:S02]  /*5120*/  IMAD.IADD R43, R22, 0x1, R19 ;  /* 0x00000001162b7824 */ /* 0x000fe400078e0213 */
[----:B------:R-:W-:Y:S02]  /*5130*/  VIADD R19, R38, 0x2 ;  /* 0x0000000226137836 */ /* 0x000fe40000000000 */
[----:B------:R-:W-:-:S03]  /*5140*/  IMAD.MOV.U32 R16, RZ, RZ, R43 ;  /* 0x000000ffff107224 */ /* 0x000fc600078e002b */
[----:B------:R-:W-:Y:S01]  /*5150*/  ISETP.GT.AND P0, PT, R19, R20, PT ;  /* 0x000000141300720c */ /* 0x000fe20003f04270 */
[----:B------:R-:W-:-:S12]  /*5160*/  VIADD R19, R38, 0x4 ;  /* 0x0000000426137836 */ /* 0x000fd80000000000 */
[----:B------:R-:W-:Y:S05]  /*5170*/  WARPSYNC.COLLECTIVE R21, `(.L_x_164) ;  /* 0x0000000015087348 */ /* 0x000fea0003c00000 */
[----:B------:R0:W1:Y:S02]  /*5180*/  SHFL.DOWN P3, R22, R16, R17, R20 ;  /* 0x0800001110167389 */ /* 0x0000640000060014 */
[----:B01----:R-:W-:Y:S05]  /*5190*/  ENDCOLLECTIVE ;  /* 0x000000000000791b */ /* 0x003fea0003800000 */
.L_x_164:
[----:B------:R-:W-:Y:S01]  /*51a0*/  IMAD.MOV.U32 R17, RZ, RZ, 0x4 ;  /* 0x00000004ff117424 */ /* 0x000fe200078e00ff */
[----:B------:R-:W-:Y:S02]  /*51b0*/  SEL R22, R22, RZ, !P0 ;  /* 0x000000ff16167207 */ /* 0x000fe40004000000 */
[----:B------:R-:W-:-:S03]  /*51c0*/  ISETP.GT.AND P0, PT, R19, R20, PT ;  /* 0x000000141300720c */ /* 0x000fc60003f04270 */
[----:B------:R-:W-:Y:S02]  /*51d0*/  IMAD.IADD R45, R43, 0x1, R22 ;  /* 0x000000012b2d7824 */ /* 0x000fe400078e0216 */
[----:B------:R-:W-:Y:S02]  /*51e0*/  VIADD R43, R38, 0x8 ;  /* 0x00000008262b7836 */ /* 0x000fe40000000000 */
[----:B------:R-:W-:-:S07]  /*51f0*/  IMAD.MOV.U32 R16, RZ, RZ, R45 ;  /* 0x000000ffff107224 */ /* 0x000fce00078e002d */
[----:B------:R-:W-:Y:S05]  /*5200*/  WARPSYNC.COLLECTIVE R21, `(.L_x_165) ;  /* 0x0000000015087348 */ /* 0x000fea0003c00000 */
[----:B------:R0:W1:Y:S02]  /*5210*/  SHFL.DOWN P3, R22, R16, R17, R20 ;  /* 0x0800001110167389 */ /* 0x0000640000060014 */
[----:B01----:R-:W-:Y:S05]  /*5220*/  ENDCOLLECTIVE ;  /* 0x000000000000791b */ /* 0x003fea0003800000 */
.L_x_165:
        /* <DEDUP_REMOVED lines=9> */
.L_x_166:
[----:B------:R-:W-:Y:S01]  /*52c0*/  IMAD.MOV.U32 R17, RZ, RZ, 0x10 ;  /* 0x00000010ff117424 */ /* 0x000fe200078e00ff */
[----:B------:R-:W-:Y:S02]  /*52d0*/  SEL R22, R22, RZ, !P0 ;  /* 0x000000ff16167207 */ /* 0x000fe40004000000 */
[----:B------:R-:W-:-:S03]  /*52e0*/  ISETP.NE.AND P0, PT, R18, 0x65, PT ;  /* 0x000000651200780c */ /* 0x000fc60003f05270 */
[----:B------:R-:W-:Y:S02]  /*52f0*/  IMAD.IADD R43, R19, 0x1, R22 ;  /* 0x00000001132b7824 */ /* 0x000fe400078e0216 */
[----:B------:R-:W-:Y:S02]  /*5300*/  VIADD R19, R38, 0x10 ;  /* 0x0000001026137836 */ /* 0x000fe40000000000 */
[----:B------:R-:W-:-:S03]  /*5310*/  IMAD.MOV.U32 R16, RZ, RZ, R43 ;  /* 0x000000ffff107224 */ /* 0x000fc600078e002b */
[----:B------:R-:W-:-:S13]  /*5320*/  ISETP.GT.AND P2, PT, R19, R20, PT ;  /* 0x000000141300720c */ /* 0x000fda0003f44270 */
[----:B------:R-:W-:Y:S05]  /*5330*/  WARPSYNC.COLLECTIVE R21, `(.L_x_167) ;  /* 0x0000000015087348 */ /* 0x000fea0003c00000 */
[----:B------:R0:W1:Y:S02]  /*5340*/  SHFL.DOWN P3, R22, R16, R17, R20 ;  /* 0x0800001110167389 */ /* 0x0000640000060014 */
[----:B01----:R-:W-:Y:S05]  /*5350*/  ENDCOLLECTIVE ;  /* 0x000000000000791b */ /* 0x003fea0003800000 */
.L_x_167:
[----:B------:R-:W-:Y:S05]  /*5360*/  WARPSYNC.COLLECTIVE R21, `(.L_x_168) ;  /* 0x0000000015087348 */ /* 0x000fea0003c00000 */
[----:B------:R-:W-:Y:S01]  /*5370*/  VOTE.ALL P0, P0 ;  /* 0x0000000000ff7806 */ /* 0x000fe20000000000 */
[----:B------:R-:W-:-:S12]  /*5380*/  ENDCOLLECTIVE ;  /* 0x000000000000791b */ /* 0x000fd80003800000 */
.L_x_168:
[----:B------:R-:W-:Y:S02]  /*5390*/  IADD3 R44, P3, PT, R44, 0x100, RZ ;  /* 0x000001002c2c7810 */ /* 0x000fe40007f7e0ff */
[----:B------:R-:W-:-:S03]  /*53a0*/  SEL R22, R22, RZ, !P2 ;  /* 0x000000ff16167207 */ /* 0x000fc60005000000 */
[----:B------:R-:W-:Y:S02]  /*53b0*/  IMAD.X R45, RZ, RZ, R45, P3 ;  /* 0x000000ffff2d7224 */ /* 0x000fe400018e062d */
[----:B------:R-:W-:Y:S01]  /*53c0*/  IMAD.IADD R46, R43, 0x1, R22 ;  /* 0x000000012b2e7824 */ /* 0x000fe200078e0216 */
[----:B------:R-:W-:Y:S06]  /*53d0*/  BRA `(.L_x_169) ;  /* 0xffffffe000847947 */ /* 0x000fec000383ffff */
.L_x_119:
[----:B------:R-:W-:Y:S01]  /*53e0*/  BSSY B0, `(.L_x_170) ;  /* 0x0000006000007945 */ /* 0x000fe20003800000 */
[----:B------:R-:W-:Y:S01]  /*53f0*/  PLOP3.LUT P0, PT, P0, PT, PT, 0x8, 0x80 ;  /* 0x000000000080781c */ /* 0x000fe2000070e170 */
[----:B------:R-:W-:-:S12]  /*5400*/  IMAD.MOV.U32 R21, RZ, RZ, -0x1 ;  /* 0xffffffffff157424 */ /* 0x000fd800078e00ff */
[----:B------:R-:W-:Y:S05]  /*5410*/  WARPSYNC.COLLECTIVE R21, `(.L_x_171) ;  /* 0x0000000015087348 */ /* 0x000fea0003c00000 */
[----:B------:R-:W-:Y:S01]  /*5420*/  VOTE.ANY P0, P0 ;  /* 0x0000000000ff7806 */ /* 0x000fe20000000100 */
[----:B------:R-:W-:-:S12]  /*5430*/  ENDCOLLECTIVE ;  /* 0x000000000000791b */ /* 0x000fd80003800000 */
.L_x_171:
[----:B------:R-:W-:Y:S05]  /*5440*/  BSYNC B0 ;  /* 0x0000000000007941 */ /* 0x000fea0003800000 */
.L_x_170:
[----:B------:R-:W-:Y:S05]  /*5450*/  BRA `(.L_x_172) ;  /* 0xffffffe0008c7947 */ /* 0x000fea000383ffff */
.L_x_121:
[----:B------:R-:W-:Y:S01]  /*5460*/  BSSY B0, `(.L_x_173) ;  /* 0x0000006000007945 */ /* 0x000fe20003800000 */
[----:B------:R-:W-:Y:S01]  /*5470*/  PLOP3.LUT P0, PT, P0, PT, PT, 0x8, 0x80 ;  /* 0x000000000080781c */ /* 0x000fe2000070e170 */
[----:B------:R-:W-:-:S12]  /*5480*/  IMAD.MOV.U32 R21, RZ, RZ, -0x1 ;  /* 0xffffffffff157424 */ /* 0x000fd800078e00ff */
[----:B------:R-:W-:Y:S05]  /*5490*/  WARPSYNC.COLLECTIVE R21, `(.L_x_174) ;  /* 0x0000000015087348 */ /* 0x000fea0003c00000 */
[----:B------:R-:W-:Y:S01]  /*54a0*/  VOTE.ANY P0, P0 ;  /* 0x0000000000ff7806 */ /* 0x000fe20000000100 */
[----:B------:R-:W-:-:S12]  /*54b0*/  ENDCOLLECTIVE ;  /* 0x000000000000791b */ /* 0x000fd80003800000 */
.L_x_174:
[----:B------:R-:W-:Y:S05]  /*54c0*/  BSYNC B0 ;  /* 0x0000000000007941 */ /* 0x000fea0003800000 */
.L_x_173:
[----:B------:R-:W-:Y:S05]  /*54d0*/  BRA `(.L_x_175) ;  /* 0xffffffe000e07947 */ /* 0x000fea000383ffff */
.L_x_123:
[----:B------:R-:W-:Y:S01]  /*54e0*/  BSSY B0, `(.L_x_176) ;  /* 0x0000006000007945 */ /* 0x000fe20003800000 */
[----:B------:R-:W-:Y:S01]  /*54f0*/  PLOP3.LUT P0, PT, P0, PT, PT, 0x8, 0x80 ;  /* 0x000000000080781c */ /* 0x000fe2000070e170 */
[----:B------:R-:W-:-:S12]  /*5500*/  IMAD.MOV.U32 R21, RZ, RZ, -0x1 ;  /* 0xffffffffff157424 */ /* 0x000fd800078e00ff */
[----:B------:R-:W-:Y:S05]  /*5510*/  WARPSYNC.COLLECTIVE R21, `(.L_x_177) ;  /* 0x0000000015087348 */ /* 0x000fea0003c00000 */
[----:B------:R-:W-:Y:S01]  /*5520*/  VOTE.ANY R21, PT, P0 ;  /* 0x0000000000157806 */ /* 0x000fe200000e0100 */
[----:B------:R-:W-:Y:S06]  /*5530*/  ENDCOLLECTIVE ;  /* 0x000000000000791b */ /* 0x000fec0003800000 */
.L_x_177:
[----:B------:R-:W-:Y:S05]  /*5540*/  BSYNC B0 ;  /* 0x0000000000007941 */ /* 0x000fea0003800000 */
.L_x_176:
        /* <DEDUP_REMOVED lines=11> */
.L_x_178:
        /* <DEDUP_REMOVED lines=11> */
.L_x_179:
        /* <DEDUP_REMOVED lines=9> */
.L_x_180:
        /* <DEDUP_REMOVED lines=8> */
.L_x_181:
        /* <DEDUP_REMOVED lines=9> */
.L_x_182:
[----:B------:R-:W-:Y:S02]  /*5850*/  SEL R22, R22, RZ, !P0 ;  /* 0x000000ff16167207 */ /* 0x000fe40004000000 */
[----:B------:R-:W-:Y:S02]  /*5860*/  ISETP.NE.AND P0, PT, R18, 0x65, PT ;  /* 0x000000651200780c */ /* 0x000fe40003f05270 */
[----:B------:R-:W-:-:S11]  /*5870*/  IADD3 R46, PT, PT, R47, R22, R46 ;  /* 0x000000162f2e7210 */ /* 0x000fd60007ffe02e */
[----:B------:R-:W-:Y:S05]  /*5880*/  WARPSYNC.COLLECTIVE R21, `(.L_x_183) ;  /* 0x0000000015087348 */ /* 0x000fea0003c00000 */
[----:B------:R-:W-:Y:S01]  /*5890*/  VOTE.ALL P0, P0 ;  /* 0x0000000000ff7806 */ /* 0x000fe20000000000 */
[----:B------:R-:W-:-:S12]  /*58a0*/  ENDCOLLECTIVE ;  /* 0x000000000000791b */ /* 0x000fd80003800000 */
.L_x_183:
[----:B------:R-:W-:Y:S05]  /*58b0*/  BRA `(.L_x_184) ;  /* 0xffffffe000787947 */ /* 0x000fea000383ffff */
.L_x_185:
        /* <DEDUP_REMOVED lines=12> */
.L_x_194:


//--------------------- .text._ZN3cub18CUB_300001_SM_10006detail4scan20DeviceScanInitKernelINS0_13ScanTileStateIiLb1EEEEEvT_i --------------------------
	.section	.text._ZN3cub18CUB_300001_SM_10006detail4scan20DeviceScanInitKernelINS0_13ScanTileStateIiLb1EEEEEvT_i,"ax",@progbits
	.align	128
        .global         _ZN3cub18CUB_300001_SM_10006detail4scan20DeviceScanInitKernelINS0_13ScanTileStateIiLb1EEEEEvT_i
        .type           _ZN3cub18CUB_300001_SM_10006detail4scan20DeviceScanInitKernelINS0_13ScanTileStateIiLb1EEEEEvT_i,@function
        .size           _ZN3cub18CUB_300001_SM_10006detail4scan20DeviceScanInitKernelINS0_13ScanTileStateIiLb1EEEEEvT_i,(.L_x_195 - _ZN3cub18CUB_300001_SM_10006detail4scan20DeviceScanInitKernelINS0_13ScanTileStateIiLb1EEEEEvT_i)
        .other          _ZN3cub18CUB_300001_SM_10006detail4scan20DeviceScanInitKernelINS0_13ScanTileStateIiLb1EEEEEvT_i,@"STO_CUDA_ENTRY STV_DEFAULT"
_ZN3cub18CUB_300001_SM_10006detail4scan20DeviceScanInitKernelINS0_13ScanTileStateIiLb1EEEEEvT_i:
.text._ZN3cub18CUB_300001_SM_10006detail4scan20DeviceScanInitKernelINS0_13ScanTileStateIiLb1EEEEEvT_i:
[----:B------:R-:W-:Y:S01]  /*0000*/  LDC R1, c[0x0][0x37c] ;  /* 0x0000df00ff017b82 */ /* 0x000fe20000000800 */
[----:B------:R-:W0:Y:S07]  /*0010*/  S2R R0, SR_TID.X ;  /* 0x0000000000007919 */ /* 0x000e2e0000002100 */
[----:B------:R-:W1:Y:S01]  /*0020*/  S2UR UR6, SR_CTAID.X ;  /* 0x00000000000679c3 */ /* 0x000e620000002500 */
[----:B------:R-:W2:Y:S07]  /*0030*/  LDCU UR4, c[0x0][0x388] ;  /* 0x00007100ff0477ac */ /* 0x000eae0008000800 */
[----:B------:R-:W1:Y:S01]  /*0040*/  LDC R5, c[0x0][0x360] ;  /* 0x0000d800ff057b82 */ /* 0x000e620000000800 */
[----:B0-----:R-:W-:Y:S01]  /*0050*/  ISETP.GT.U32.AND P0, PT, R0, 0x1f, PT ;  /* 0x0000001f0000780c */ /* 0x001fe20003f04070 */
[----:B-1----:R-:W-:-:S03]  /*0060*/  IMAD R5, R5, UR6, R0 ;  /* 0x0000000605057c24 */ /* 0x002fc6000f8e0200 */
[----:B------:R-:W-:Y:S02]  /*0070*/  ISETP.NE.OR P0, PT, RZ, UR6, P0 ;  /* 0x00000006ff007c0c */ /* 0x000fe40008705670 */
[----:B--2---:R-:W-:Y:S01]  /*0080*/  ISETP.GE.AND P1, PT, R5, UR4, PT ;  /* 0x0000000405007c0c */ /* 0x004fe2000bf26270 */
[----:B------:R-:W0:-:S12]  /*0090*/  LDCU.64 UR4, c[0x0][0x358] ;  /* 0x00006b00ff0477ac */ /* 0x000e180008000a00 */
[----:B------:R-:W1:Y:S01]  /*00a0*/  @!P1 LDC.64 R2, c[0x0][0x380] ;  /* 0x0000e000ff029b82 */ /* 0x000e620000000a00 */
[----:B------:R-:W-:Y:S01]  /*00b0*/  @!P1 MOV R4, 0x63 ;  /* 0x0000006300049802 */ /* 0x000fe20000000f00 */
[----:B-1----:R-:W-:-:S04]  /*00c0*/  @!P1 IMAD.WIDE R2, R5, 0x8, R2 ;  /* 0x0000000805029825 */ /* 0x002fc800078e0202 */
[----:B------:R-:W-:-:S05]  /*00d0*/  HFMA2 R5, -RZ, RZ, 0, 0 ;  /* 0x00000000ff057431 */ /* 0x000fca00000001ff */
[----:B0-----:R0:W-:Y:S01]  /*00e0*/  @!P1 STG.E.64 desc[UR4][R2.64+0x100], R4 ;  /* 0x0001000402009986 */ /* 0x0011e2000c101b04 */
[----:B------:R-:W-:Y:S05]  /*00f0*/  @P0 EXIT ;  /* 0x000000000000094d */ /* 0x000fea0003800000 */
[----:B0-----:R-:W0:Y:S02]  /*0100*/  LDC.64 R2, c[0x0][0x380] ;  /* 0x0000e000ff027b82 */ /* 0x001e240000000a00 */
[----:B0-----:R-:W-:-:S05]  /*0110*/  IMAD.WIDE.U32 R2, R0, 0x8, R2 ;  /* 0x0000000800027825 */ /* 0x001fca00078e0002 */
[----:B------:R-:W-:Y:S01]  /*0120*/  STG.E.64 desc[UR4][R2.64], RZ ;  /* 0x000000ff02007986 */ /* 0x000fe2000c101b04 */
[----:B------:R-:W-:Y:S05]  /*0130*/  EXIT ;  /* 0x000000000000794d */ /* 0x000fea0003800000 */
.L_x_186:
        /* <DEDUP_REMOVED lines=12> */
.L_x_195:


//--------------------- .text._ZN3cub18CUB_300001_SM_10006detail8for_each13static_kernelINS2_12policy_hub_t12policy_500_tEmN6thrust24THRUST_300001_SM_1000_NS8cuda_cub20__uninitialized_fill7functorINS7_10device_ptrIiEEiEEEEvT0_T1_ --------------------------
	.section	.text._ZN3cub18CUB_300001_SM_10006detail8for_each13static_kernelINS2_12policy_hub_t12policy_500_tEmN6thrust24THRUST_300001_SM_1000_NS8cuda_cub20__uninitialized_fill7functorINS7_10device_ptrIiEEiEEEEvT0_T1_,"ax",@progbits
	.align	128
        .global         _ZN3cub18CUB_300001_SM_10006detail8for_each13static_kernelINS2_12policy_hub_t12policy_500_tEmN6thrust24THRUST_300001_SM_1000_NS8cuda_cub20__uninitialized_fill7functorINS7_10device_ptrIiEEiEEEEvT0_T1_
        .type           _ZN3cub18CUB_300001_SM_10006detail8for_each13static_kernelINS2_12policy_hub_t12policy_500_tEmN6thrust24THRUST_300001_SM_1000_NS8cuda_cub20__uninitialized_fill7functorINS7_10device_ptrIiEEiEEEEvT0_T1_,@function
        .size           _ZN3cub18CUB_300001_SM_10006detail8for_each13static_kernelINS2_12policy_hub_t12policy_500_tEmN6thrust24THRUST_300001_SM_1000_NS8cuda_cub20__uninitialized_fill7functorINS7_10device_ptrIiEEiEEEEvT0_T1_,(.L_x_196 - _ZN3cub18CUB_300001_SM_10006detail8for_each13static_kernelINS2_12policy_hub_t12policy_500_tEmN6thrust24THRUST_300001_SM_1000_NS8cuda_cub20__uninitialized_fill7functorINS7_10device_ptrIiEEiEEEEvT0_T1_)
        .other          _ZN3cub18CUB_300001_SM_10006detail8for_each13static_kernelINS2_12policy_hub_t12policy_500_tEmN6thrust24THRUST_300001_SM_1000_NS8cuda_cub20__uninitialized_fill7functorINS7_10device_ptrIiEEiEEEEvT0_T1_,@"STO_CUDA_ENTRY STV_DEFAULT"
_ZN3cub18CUB_300001_SM_10006detail8for_each13static_kernelINS2_12policy_hub_t12policy_500_tEmN6thrust24THRUST_300001_SM_1000_NS8cuda_cub20__uninitialized_fill7functorINS7_10device_ptrIiEEiEEEEvT0_T1_:
.text._ZN3cub18CUB_300001_SM_10006detail8for_each13static_kernelINS2_12policy_hub_t12policy_500_tEmN6thrust24THRUST_300001_SM_1000_NS8cuda_cub20__uninitialized_fill7functorINS7_10device_ptrIiEEiEEEEvT0_T1_:
[----:B------:R-:W-:Y:S08]  /*0000*/  LDC R1, c[0x0][0x37c] ;  /* 0x0000df00ff017b82 */ /* 0x000ff00000000800 */
[----:B------:R-:W0:Y:S01]  /*0010*/  S2UR UR4, SR_CTAID.X ;  /* 0x00000000000479c3 */ /* 0x000e220000002500 */
[----:B------:R-:W1:Y:S01]  /*0020*/  LDCU.64 UR6, c[0x0][0x380] ;  /* 0x00007000ff0677ac */ /* 0x000e620008000a00 */
[----:B------:R-:W2:Y:S01]  /*0030*/  LDCU.64 UR8, c[0x0][0x358] ;  /* 0x00006b00ff0877ac */ /* 0x000ea20008000a00 */
[----:B0-----:R-:W-:-:S04]  /*0040*/  UIMAD.WIDE.U32 UR4, UR4, 0x200, URZ ;  /* 0x00000200040478a5 */ /* 0x001fc8000f8e00ff */
[----:B-1----:R-:W-:-:S04]  /*0050*/  UIADD3 UR6, UP0, UPT, -UR4, UR6, URZ ;  /* 0x0000000604067290 */ /* 0x002fc8000ff1e1ff */
[----:B------:R-:W-:Y:S02]  /*0060*/  UIADD3.X UR7, UPT, UPT, ~UR5, UR7, URZ, UP0, !UPT ;  /* 0x0000000705077290 */ /* 0x000fe400087fe5ff */
[----:B------:R-:W-:-:S04]  /*0070*/  UISETP.GE.U32.AND UP0, UPT, UR6, 0x200, UPT ;  /* 0x000002000600788c */ /* 0x000fc8000bf06070 */
[----:B------:R-:W-:-:S09]  /*0080*/  UISETP.GE.U32.AND.EX UP0, UPT, UR7, URZ, UPT, UP0 ;  /* 0x000000ff0700728c */ /* 0x000fd2000bf06100 */
[----:B--2---:R-:W-:Y:S05]  /*0090*/  BRA.U !UP0, `(.L_x_187) ;  /* 0x0000000108287547 */ /* 0x004fea000b800000 */
[----:B------:R-:W0:Y:S01]  /*00a0*/  S2R R0, SR_TID.X ;  /* 0x0000000000007919 */ /* 0x000e220000002100 */
[----:B------:R-:W1:Y:S01]  /*00b0*/  LDCU.64 UR6, c[0x0][0x388] ;  /* 0x00007100ff0677ac */ /* 0x000e620008000a00 */
[----:B------:R-:W2:Y:S01]  /*00c0*/  LDC R5, c[0x0][0x390] ;  /* 0x0000e400ff057b82 */ /* 0x000ea20000000800 */
[----:B0-----:R-:W-:-:S05]  /*00d0*/  IADD3 R0, P0, PT, R0, UR4, RZ ;  /* 0x0000000400007c10 */ /* 0x001fca000ff1e0ff */
[----:B------:R-:W-:Y:S01]  /*00e0*/  IMAD.X R3, RZ, RZ, UR5, P0 ;  /* 0x00000005ff037e24 */ /* 0x000fe200080e06ff */
[----:B-1----:R-:W-:-:S04]  /*00f0*/  LEA R2, P0, R0, UR6, 0x2 ;  /* 0x0000000600027c11 */ /* 0x002fc8000f8010ff */
[----:B------:R-:W-:-:S05]  /*0100*/  LEA.HI.X R3, R0, UR7, R3, 0x2, P0 ;  /* 0x0000000700037c11 */ /* 0x000fca00080f1403 */
[----:B--2---:R-:W-:Y:S04]  /*0110*/  STG.E desc[UR8][R2.64], R5 ;  /* 0x0000000502007986 */ /* 0x004fe8000c101908 */
[----:B------:R-:W-:Y:S01]  /*0120*/  STG.E desc[UR8][R2.64+0x400], R5 ;  /* 0x0004000502007986 */ /* 0x000fe2000c101908 */
[----:B------:R-:W-:Y:S05]  /*0130*/  EXIT ;  /* 0x000000000000794d */ /* 0x000fea0003800000 */
.L_x_187:
[----:B------:R-:W0:Y:S01]  /*0140*/  S2R R0, SR_TID.X ;  /* 0x0000000000007919 */ /* 0x000e220000002100 */
[----:B------:R-:W-:Y:S01]  /*0150*/  IMAD.U32 R2, RZ, RZ, UR7 ;  /* 0x00000007ff027e24 */ /* 0x000fe2000f8e00ff */
[----:B------:R-:W1:Y:S01]  /*0160*/  LDCU.64 UR10, c[0x0][0x388] ;  /* 0x00007100ff0a77ac */ /* 0x000e620008000a00 */
[----:B------:R-:W-:Y:S01]  /*0170*/  IMAD.U32 R4, RZ, RZ, UR7 ;  /* 0x00000007ff047e24 */ /* 0x000fe2000f8e00ff */
[----:B0-----:R-:W-:-:S04]  /*0180*/  ISETP.LT.U32.AND P0, PT, R0, UR6, PT ;  /* 0x0000000600007c0c */ /* 0x001fc8000bf01070 */
[----:B------:R-:W-:Y:S01]  /*0190*/  ISETP.GT.U32.AND.EX P0, PT, R2, RZ, PT, P0 ;  /* 0x000000ff0200720c */ /* 0x000fe20003f04100 */
[C---:B------:R-:W-:Y:S01]  /*01a0*/  VIADD R2, R0.reuse, 0x100 ;  /* 0x0000010000027836 */ /* 0x040fe20000000000 */
[----:B------:R-:W-:-:S04]  /*01b0*/  IADD3 R0, P2, PT, R0, UR4, RZ ;  /* 0x0000000400007c10 */ /* 0x000fc8000ff5e0ff */
[----:B------:R-:W-:Y:S01]  /*01c0*/  ISETP.LT.U32.AND P1, PT, R2, UR6, PT ;  /* 0x0000000602007c0c */ /* 0x000fe2000bf21070 */
[----:B------:R-:W-:Y:S01]  /*01d0*/  IMAD.X R3, RZ, RZ, UR5, P2 ;  /* 0x00000005ff037e24 */ /* 0x000fe200090e06ff */
[----:B-1----:R-:W-:Y:S02]  /*01e0*/  LEA R2, P2, R0, UR10, 0x2 ;  /* 0x0000000a00027c11 */ /* 0x002fe4000f8410ff */
[----:B------:R-:W-:Y:S02]  /*01f0*/  ISETP.GT.U32.AND.EX P1, PT, R4, RZ, PT, P1 ;  /* 0x000000ff0400720c */ /* 0x000fe40003f24110 */
[----:B------:R-:W-:Y:S01]  /*0200*/  LEA.HI.X R3, R0, UR11, R3, 0x2, P2 ;  /* 0x0000000b00037c11 */ /* 0x000fe200090f1403 */
[----:B------:R-:W0:Y:S04]  /*0210*/  @P0 LDC R5, c[0x0][0x390] ;  /* 0x0000e400ff050b82 */ /* 0x000e280000000800 */
[----:B0-----:R0:W-:Y:S06]  /*0220*/  @P0 STG.E desc[UR8][R2.64], R5 ;  /* 0x0000000502000986 */ /* 0x0011ec000c101908 */
[----:B------:R-:W-:Y:S05]  /*0230*/  @!P1 EXIT ;  /* 0x000000000000994d */ /* 0x000fea0003800000 */
[----:B0-----:R-:W0:Y:S02]  /*0240*/  LDC R5, c[0x0][0x390] ;  /* 0x0000e400ff057b82 */ /* 0x001e240000000800 */
[----:B0-----:R-:W-:Y:S01]  /*0250*/  STG.E desc[UR8][R2.64+0x400], R5 ;  /* 0x0004000502007986 */ /* 0x001fe2000c101908 */
[----:B------:R-:W-:Y:S05]  /*0260*/  EXIT ;  /* 0x000000000000794d */ /* 0x000fea0003800000 */
.L_x_188:
        /* <DEDUP_REMOVED lines=9> */
.L_x_196:


//--------------------- .text._ZN3cub18CUB_300001_SM_10006detail11EmptyKernelIvEEvv --------------------------
	.section	.text._ZN3cub18CUB_300001_SM_10006detail11EmptyKernelIvEEvv,"ax",@progbits
	.align	128
        .global         _ZN3cub18CUB_300001_SM_10006detail11EmptyKernelIvEEvv
        .type           _ZN3cub18CUB_300001_SM_10006detail11EmptyKernelIvEEvv,@function
        .size           _ZN3cub18CUB_300001_SM_10006detail11EmptyKernelIvEEvv,(.L_x_197 - _ZN3cub18CUB_300001_SM_10006detail11EmptyKernelIvEEvv)
        .other          _ZN3cub18CUB_300001_SM_10006detail11EmptyKernelIvEEvv,@"STO_CUDA_ENTRY STV_DEFAULT"
_ZN3cub18CUB_300001_SM_10006detail11EmptyKernelIvEEvv:
.text._ZN3cub18CUB_300001_SM_10006detail11EmptyKernelIvEEvv:
[----:B------:R-:W-:Y:S01]  /*0000*/  LDC R1, c[0x0][0x37c] ;  /* 0x0000df00ff017b82 */ /* 0x000fe20000000800 */
[----:B------:R-:W-:Y:S05]  /*0010*/  EXIT ;  /* 0x000000000000794d */ /* 0x000fea0003800000 */
.L_x_189:
        /* <DEDUP_REMOVED lines=14> */
.L_x_197:


//--------------------- .text._Z3subIiiEvPT_PKT0_S4_lll --------------------------
	.section	.text._Z3subIiiEvPT_PKT0_S4_lll,"ax",@progbits
	.align	128
        .global         _Z3subIiiEvPT_PKT0_S4_lll
        .type           _Z3subIiiEvPT_PKT0_S4_lll,@function
        .size           _Z3subIiiEvPT_PKT0_S4_lll,(.L_x_198 - _Z3subIiiEvPT_PKT0_S4_lll)
        .other          _Z3subIiiEvPT_PKT0_S4_lll,@"STO_CUDA_ENTRY STV_DEFAULT"
_Z3subIiiEvPT_PKT0_S4_lll:
.text._Z3subIiiEvPT_PKT0_S4_lll:
[----:B------:R-:W0:Y:S01]  /*0000*/  LDC R1, c[0x0][0x37c] ;  /* 0x0000df00ff017b82 */ /* 0x000e220000000800 */
[----:B------:R-:W1:Y:S07]  /*0010*/  S2R R17, SR_TID.X ;  /* 0x0000000000117919 */ /* 0x000e6e0000002100 */
[----:B------:R-:W1:Y:S01]  /*0020*/  S2UR UR4, SR_CTAID.X ;  /* 0x00000000000479c3 */ /* 0x000e620000002500 */
[----:B------:R-:W2:Y:S07]  /*0030*/  LDCU.64 UR6, c[0x0][0x3a8] ;  /* 0x00007500ff0677ac */ /* 0x000eae0008000a00 */
[----:B------:R-:W1:Y:S02]  /*0040*/  LDC R0, c[0x0][0x360] ;  /* 0x0000d800ff007b82 */ /* 0x000e640000000800 */
[----:B-1----:R-:W-:-:S05]  /*0050*/  IMAD R17, R0, UR4, R17 ;  /* 0x0000000400117c24 */ /* 0x002fca000f8e0211 */
[----:B--2---:R-:W-:Y:S02]  /*0060*/  ISETP.GE.U32.AND P0, PT, R17, UR6, PT ;  /* 0x0000000611007c0c */ /* 0x004fe4000bf06070 */
[----:B------:R-:W-:-:S04]  /*0070*/  SHF.R.S32.HI R16, RZ, 0x1f, R17 ;  /* 0x0000001fff107819 */ /* 0x000fc80000011411 */
[----:B------:R-:W-:-:S13]  /*0080*/  ISETP.GE.AND.EX P0, PT, R16, UR7, PT, P0 ;  /* 0x0000000710007c0c */ /* 0x000fda000bf06300 */
[----:B0-----:R-:W-:Y:S05]  /*0090*/  @P0 EXIT ;  /* 0x000000000000094d */ /* 0x001fea0003800000 */
[----:B------:R-:W0:Y:S01]  /*00a0*/  LDCU.64 UR6, c[0x0][0x3a0] ;  /* 0x00007400ff0677ac */ /* 0x000e220008000a00 */
[----:B------:R-:W1:Y:S01]  /*00b0*/  LDCU.128 UR8, c[0x0][0x390] ;  /* 0x00007200ff0877ac */ /* 0x000e620008000c00 */
[----:B------:R-:W2:Y:S01]  /*00c0*/  LDCU.64 UR4, c[0x0][0x388] ;  /* 0x00007100ff0477ac */ /* 0x000ea20008000a00 */
[----:B------:R-:W3:Y:S01]  /*00d0*/  LDCU.64 UR36, c[0x0][0x358] ;  /* 0x00006b00ff2477ac */ /* 0x000ee20008000a00 */
[C---:B0-----:R-:W-:Y:S02]  /*00e0*/  IADD3 R0, P1, PT, R17.reuse, UR6, RZ ;  /* 0x0000000611007c10 */ /* 0x041fe4000ff3e0ff */
[----:B-1----:R-:W-:Y:S02]  /*00f0*/  IADD3 R3, P0, PT, R17, UR10, RZ ;  /* 0x0000000a11037c10 */ /* 0x002fe4000ff1e0ff */
[C---:B------:R-:W-:Y:S02]  /*0100*/  IADD3.X R5, PT, PT, R16.reuse, UR7, RZ, P1, !PT ;  /* 0x0000000710057c10 */ /* 0x040fe40008ffe4ff */
[----:B------:R-:W-:-:S02]  /*0110*/  IADD3.X R6, PT, PT, R16, UR11, RZ, P0, !PT ;  /* 0x0000000b10067c10 */ /* 0x000fc400087fe4ff */
[C---:B--2---:R-:W-:Y:S02]  /*0120*/  LEA R2, P0, R3.reuse, UR4, 0x2 ;  /* 0x0000000403027c11 */ /* 0x044fe4000f8010ff */
[C---:B------:R-:W-:Y:S02]  /*0130*/  LEA R4, P1, R0.reuse, UR8, 0x2 ;  /* 0x0000000800047c11 */ /* 0x040fe4000f8210ff */
[----:B------:R-:W-:Y:S02]  /*0140*/  LEA.HI.X R3, R3, UR5, R6, 0x2, P0 ;  /* 0x0000000503037c11 */ /* 0x000fe400080f1406 */
[----:B------:R-:W-:-:S03]  /*0150*/  LEA.HI.X R5, R0, UR9, R5, 0x2, P1 ;  /* 0x0000000900057c11 */ /* 0x000fc600088f1405 */
[----:B---3--:R-:W2:Y:S04]  /*0160*/  LDG.E R18, desc[UR36][R2.64] ;  /* 0x0000002402127981 */ /* 0x008ea8000c1e1900 */
[----:B------:R-:W2:Y:S01]  /*0170*/  LDG.E R19, desc[UR36][R4.64] ;  /* 0x0000002404137981 */ /* 0x000ea2000c1e1900 */
[----:B------:R-:W-:Y:S01]  /*0180*/  BSSY.RECONVERGENT B6, `(.L_x_190) ;  /* 0x0000013000067945 */ /* 0x000fe20003800200 */
[----:B--2---:R-:W-:-:S13]  /*0190*/  ISETP.GE.AND P0, PT, R19, R18, PT ;  /* 0x000000121300720c */ /* 0x004fda0003f06270 */
[----:B------:R-:W-:Y:S05]  /*01a0*/  @P0 BRA `(.L_x_191) ;  /* 0x0000000000400947 */ /* 0x000fea0003800000 */
[----:B------:R-:W-:Y:S01]  /*01b0*/  MOV R2, 0x170 ;  /* 0x0000017000027802 */ /* 0x000fe20000000f00 */
[----:B------:R-:W0:Y:S01]  /*01c0*/  LDCU.64 UR4, c[0x4][0x160] ;  /* 0x01002c00ff0477ac */ /* 0x000e220008000a00 */
[----:B------:R-:W-:Y:S02]  /*01d0*/  IMAD.MOV.U32 R8, RZ, RZ, 0xf ;  /* 0x0000000fff087424 */ /* 0x000fe400078e00ff */
[----:B------:R-:W-:Y:S01]  /*01e0*/  IMAD.MOV.U32 R12, RZ, RZ, 0x1 ;  /* 0x00000001ff0c7424 */ /* 0x000fe200078e00ff */
[----:B------:R-:W1:Y:S01]  /*01f0*/  LDCU.64 UR6, c[0x4][0x168] ;  /* 0x01002d00ff0677ac */ /* 0x000e620008000a00 */
[----:B------:R-:W2:Y:S01]  /*0200*/  LDC.64 R2, c[0x4][R2] ;  /* 0x0100000002027b82 */ /* 0x000ea20000000a00 */
[----:B------:R-:W-:Y:S01]  /*0210*/  IMAD.MOV.U32 R13, RZ, RZ, RZ ;  /* 0x000000ffff0d7224 */ /* 0x000fe200078e00ff */
[----:B------:R-:W3:Y:S01]  /*0220*/  LDCU.64 UR8, c[0x4][URZ] ;  /* 0x01000000ff0877ac */ /* 0x000ee20008000a00 */
[----:B0-----:R-:W-:Y:S02]  /*0230*/  IMAD.U32 R4, RZ, RZ, UR4 ;  /* 0x00000004ff047e24 */ /* 0x001fe4000f8e00ff */
[----:B------:R-:W-:-:S02]  /*0240*/  IMAD.U32 R5, RZ, RZ, UR5 ;  /* 0x00000005ff057e24 */ /* 0x000fc4000f8e00ff */
[----:B-1----:R-:W-:Y:S02]  /*0250*/  IMAD.U32 R6, RZ, RZ, UR6 ;  /* 0x00000006ff067e24 */ /* 0x002fe4000f8e00ff */
[----:B------:R-:W-:Y:S02]  /*0260*/  IMAD.U32 R7, RZ, RZ, UR7 ;  /* 0x00000007ff077e24 */ /* 0x000fe4000f8e00ff */
[----:B---3--:R-:W-:Y:S02]  /*0270*/  IMAD.U32 R10, RZ, RZ, UR8 ;  /* 0x00000008ff0a7e24 */ /* 0x008fe4000f8e00ff */
[----:B------:R-:W-:-:S07]  /*0280*/  IMAD.U32 R11, RZ, RZ, UR9 ;  /* 0x00000009ff0b7e24 */ /* 0x000fce000f8e00ff */
[----:B------:R-:W-:-:S07]  /*0290*/  LEPC R20, `(.L_x_191) ;  /* 0x000000001014794e */ /* 0x000fce0000000000 */
[----:B--2---:R-:W-:Y:S05]  /*02a0*/  CALL.ABS.NOINC R2 ;  /* 0x0000000002007343 */ /* 0x004fea0003c00000 */
.L_x_191:
[----:B------:R-:W-:Y:S05]  /*02b0*/  BSYNC.RECONVERGENT B6 ;  /* 0x0000000000067941 */ /* 0x000fea0003800200 */
.L_x_190:
[----:B------:R-:W0:Y:S01]  /*02c0*/  LDCU.64 UR4, c[0x0][0x380] ;  /* 0x00007000ff0477ac */ /* 0x000e220008000a00 */
[----:B------:R-:W-:Y:S01]  /*02d0*/  IMAD.IADD R19, R19, 0x1, -R18 ;  /* 0x0000000113137824 */ /* 0x000fe200078e0a12 */
[----:B0-----:R-:W-:-:S04]  /*02e0*/  LEA R2, P0, R17, UR4, 0x2 ;  /* 0x0000000411027c11 */ /* 0x001fc8000f8010ff */
[----:B------:R-:W-:-:S05]  /*02f0*/  LEA.HI.X R3, R17, UR5, R16, 0x2, P0 ;  /* 0x0000000511037c11 */ /* 0x000fca00080f1410 */
[----:B------:R-:W-:Y:S01]  /*0300*/  STG.E desc[UR36][R2.64], R19 ;  /* 0x0000001302007986 */ /* 0x000fe2000c101924 */
[----:B------:R-:W-:Y:S05]  /*0310*/  EXIT ;  /* 0x000000000000794d */ /* 0x000fea0003800000 */
.L_x_192:
        /* <DEDUP_REMOVED lines=14> */
.L_x_198:


//--------------------- .nv.global.init           --------------------------
	.section	.nv.global.init,"aw",@progbits
.nv.global.init:
	.type		$str,@object
	.size		$str,($str$1 - $str)
$str:
        /*0000*/ 	.byte	0x73, 0x74, 0x61, 0x72, 0x74, 0x20, 0x3c, 0x3d, 0x20, 0x73, 0x74, 0x6f, 0x70, 0x00
	.type		$str$1,@object
	.size		$str$1,(__unnamed_1 - $str$1)
$str$1:
        /*000e*/ 	.byte	0x2f, 0x74, 0x6d, 0x70, 0x2f, 0x73, 0x61, 0x73, 0x73, 0x5f, 0x63, 0x75, 0x5f, 0x70, 0x76, 0x71
        /*001e*/ 	.byte	0x63, 0x68, 0x6e, 0x63, 0x63, 0x2f, 0x6b, 0x2e, 0x63, 0x75, 0x00
	.type		__unnamed_1,@object
	.size		__unnamed_1,(.L_0 - __unnamed_1)
__unnamed_1:
        /*0029*/ 	.byte	0x76, 0x6f, 0x69, 0x64, 0x20, 0x73, 0x75, 0x62, 0x28, 0x54, 0x20, 0x2a, 0x2c, 0x20, 0x63, 0x6f
        /*0039*/ 	.byte	0x6e, 0x73, 0x74, 0x20, 0x43, 0x20, 0x2a, 0x2c, 0x20, 0x63, 0x6f, 0x6e, 0x73, 0x74, 0x20, 0x43
        /*0049*/ 	.byte	0x20, 0x2a, 0x2c, 0x20, 0x73, 0x69, 0x67, 0x6e, 0x65, 0x64, 0x20, 0x6c, 0x6f, 0x6e, 0x67, 0x2c
        /*0059*/ 	.byte	0x20, 0x73, 0x69, 0x67, 0x6e, 0x65, 0x64, 0x20, 0x6c, 0x6f, 0x6e, 0x67, 0x2c, 0x20, 0x73, 0x69
        /*0069*/ 	.byte	0x67, 0x6e, 0x65, 0x64, 0x20, 0x6c, 0x6f, 0x6e, 0x67, 0x29, 0x20, 0x5b, 0x77, 0x69, 0x74, 0x68
        /*0079*/ 	.byte	0x20, 0x54, 0x20, 0x3d, 0x20, 0x69, 0x6e, 0x74, 0x3b, 0x20, 0x43, 0x20, 0x3d, 0x20, 0x69, 0x6e
        /*0089*/ 	.byte	0x74, 0x5d, 0x00
.L_0:


//--------------------- .nv.shared._ZN3cub18CUB_300001_SM_10006detail4scan16DeviceScanKernelINS2_10policy_hubIiiimN4cuda3std3__44plusIvEEE10Policy1000EN6thrust24THRUST_300001_SM_1000_NS6detail15normal_iteratorINSD_10device_ptrIiEEEESI_NS0_13ScanTileStateIiLb1EEES9_NS1_10InputValueIiPiEEmiLb0EiEEvT0_T1_T2_iT3_T4_T5_ --------------------------
	.section	.nv.shared._ZN3cub18CUB_300001_SM_10006detail4scan16DeviceScanKernelINS2_10policy_hubIiiimN4cuda3std3__44plusIvEEE10Policy1000EN6thrust24THRUST_300001_SM_1000_NS6detail15normal_iteratorINSD_10device_ptrIiEEEESI_NS0_13ScanTileStateIiLb1EEES9_NS1_10InputValueIiPiEEmiLb0EiEEvT0_T1_T2_iT3_T4_T5_,"aw",@nobits
	.sectionflags	@""
	.align	16
.nv.shared._ZN3cub18CUB_300001_SM_10006detail4scan16DeviceScanKernelINS2_10policy_hubIiiimN4cuda3std3__44plusIvEEE10Policy1000EN6thrust24THRUST_300001_SM_1000_NS6detail15normal_iteratorINSD_10device_ptrIiEEEESI_NS0_13ScanTileStateIiLb1EEES9_NS1_10InputValueIiPiEEmiLb0EiEEvT0_T1_T2_iT3_T4_T5_:
	.zero		32656


//--------------------- .nv.shared.reserved.0     --------------------------
	.section	.nv.shared.reserved.0,"aw",@nobits
	.weak		__nv_reservedSMEM_offset_0_alias
	.size		__nv_reservedSMEM_offset_0_alias, 0, 64
	.other		__nv_reservedSMEM_offset_0_alias,@"STO_CUDA_RESERVED_SHARED STV_DEFAULT"
__nv_reservedSMEM_offset_0_alias:
	.zero		0
	.zero		64


//--------------------- .nv.global                --------------------------
	.section	.nv.global,"aw",@nobits
.nv.global:
	.type		_ZN30_INTERNAL_1d5944e9_4_k_cu_main6thrust24THRUST_300001_SM_1000_NS3seqE,@object
	.size		_ZN30_INTERNAL_1d5944e9_4_k_cu_main6thrust24THRUST_300001_SM_1000_NS3seqE,(_ZN30_INTERNAL_1d5944e9_4_k_cu_main4cuda3std3__48in_placeE - _ZN30_INTERNAL_1d5944e9_4_k_cu_main6thrust24THRUST_300001_SM_1000_NS3seqE)
_ZN30_INTERNAL_1d5944e9_4_k_cu_main6thrust24THRUST_300001_SM_1000_NS3seqE:
	.zero		1
	.type		_ZN30_INTERNAL_1d5944e9_4_k_cu_main4cuda3std3__48in_placeE,@object
	.size		_ZN30_INTERNAL_1d5944e9_4_k_cu_main4cuda3std3__48in_placeE,(_ZN30_INTERNAL_1d5944e9_4_k_cu_main4cuda3std6ranges3__45__cpo4sizeE - _ZN30_INTERNAL_1d5944e9_4_k_cu_main4cuda3std3__48in_placeE)
_ZN30_INTERNAL_1d5944e9_4_k_cu_main4cuda3std3__48in_placeE:
	.zero		1
	.type		_ZN30_INTERNAL_1d5944e9_4_k_cu_main4cuda3std6ranges3__45__cpo4sizeE,@object
	.size		_ZN30_INTERNAL_1d5944e9_4_k_cu_main4cuda3std6ranges3__45__cpo4sizeE,(_ZN30_INTERNAL_1d5944e9_4_k_cu_main6thrust24THRUST_300001_SM_1000_NS12placeholders2_3E - _ZN30_INTERNAL_1d5944e9_4_k_cu_main4cuda3std6ranges3__45__cpo4sizeE)
_ZN30_INTERNAL_1d5944e9_4_k_cu_main4cuda3std6ranges3__45__cpo4sizeE:
	.zero		1
	.type		_ZN30_INTERNAL_1d5944e9_4_k_cu_main6thrust24THRUST_300001_SM_1000_NS12placeholders2_3E,@object
	.size		_ZN30_INTERNAL_1d5944e9_4_k_cu_main6thrust24THRUST_300001_SM_1000_NS12placeholders2_3E,(_ZN30_INTERNAL_1d5944e9_4_k_cu_main4cuda3std3__45__cpo6cbeginE - _ZN30_INTERNAL_1d5944e9_4_k_cu_main6thrust24THRUST_300001_SM_1000_NS12placeholders2_3E)
_ZN30_INTERNAL_1d5944e9_4_k_cu_main6thrust24THRUST_300001_SM_1000_NS12placeholders2_3E:
	.zero		1
	.type		_ZN30_INTERNAL_1d5944e9_4_k_cu_main4cuda3std3__45__cpo6cbeginE,@object
	.size		_ZN30_INTERNAL_1d5944e9_4_k_cu_main4cuda3std3__45__cpo6cbeginE,(_ZN30_INTERNAL_1d5944e9_4_k_cu_main4cuda3std6ranges3__45__cpo6cbeginE - _ZN30_INTERNAL_1d5944e9_4_k_cu_main4cuda3std3__45__cpo6cbeginE)
_ZN30_INTERNAL_1d5944e9_4_k_cu_main4cuda3std3__45__cpo6cbeginE:
	.zero		1
	.type		_ZN30_INTERNAL_1d5944e9_4_k_cu_main4cuda3std6ranges3__45__cpo6cbeginE,@object
	.size		_ZN30_INTERNAL_1d5944e9_4_k_cu_main4cuda3std6ranges3__45__cpo6cbeginE,(_ZN30_INTERNAL_1d5944e9_4_k_cu_main6thrust24THRUST_300001_SM_1000_NS12placeholders2_7E - _ZN30_INTERNAL_1d5944e9_4_k_cu_main4cuda3std6ranges3__45__cpo6cbeginE)
_ZN30_INTERNAL_1d5944e9_4_k_cu_main4cuda3std6ranges3__45__cpo6cbeginE:
	.zero		1
	.type		_ZN30_INTERNAL_1d5944e9_4_k_cu_main6thrust24THRUST_300001_SM_1000_NS12placeholders2_7E,@object
	.size		_ZN30_INTERNAL_1d5944e9_4_k_cu_main6thrust24THRUST_300001_SM_1000_NS12placeholders2_7E,(_ZN30_INTERNAL_1d5944e9_4_k_cu_main4cuda3std3__45__cpo7crbeginE - _ZN30_INTERNAL_1d5944e9_4_k_cu_main6thrust24THRUST_300001_SM_1000_NS12placeholders2_7E)
_ZN30_INTERNAL_1d5944e9_4_k_cu_main6thrust24THRUST_300001_SM_1000_NS12placeholders2_7E:
	.zero		1
	.type		_ZN30_INTERNAL_1d5944e9_4_k_cu_main4cuda3std3__45__cpo7crbeginE,@object
	.size		_ZN30_INTERNAL_1d5944e9_4_k_cu_main4cuda3std3__45__cpo7crbeginE,(_ZN30_INTERNAL_1d5944e9_4_k_cu_main4cuda3std6ranges3__45__cpo4nextE - _ZN30_INTERNAL_1d5944e9_4_k_cu_main4cuda3std3__45__cpo7crbeginE)
_ZN30_INTERNAL_1d5944e9_4_k_cu_main4cuda3std3__45__cpo7crbeginE:
	.zero		1
	.type		_ZN30_INTERNAL_1d5944e9_4_k_cu_main4cuda3std6ranges3__45__cpo4nextE,@object
	.size		_ZN30_INTERNAL_1d5944e9_4_k_cu_main4cuda3std6ranges3__45__cpo4nextE,(_ZN30_INTERNAL_1d5944e9_4_k_cu_main4cuda3std6ranges3__45__cpo4swapE - _ZN30_INTERNAL_1d5944e9_4_k_cu_main4cuda3std6ranges3__45__cpo4nextE)
_ZN30_INTERNAL_1d5944e9_4_k_cu_main4cuda3std6ranges3__45__cpo4nextE:
	.zero		1
	.type		_ZN30_INTERNAL_1d5944e9_4_k_cu_main4cuda3std6ranges3__45__cpo4swapE,@object
	.size		_ZN30_INTERNAL_1d5944e9_4_k_cu_main4cuda3std6ranges3__45__cpo4swapE,(_ZN30_INTERNAL_1d5944e9_4_k_cu_main6thrust24THRUST_300001_SM_1000_NS8cuda_cub10par_nosyncE - _ZN30_INTERNAL_1d5944e9_4_k_cu_main4cuda3std6ranges3__45__cpo4swapE)
_ZN30_INTERNAL_1d5944e9_4_k_cu_main4cuda3std6ranges3__45__cpo4swapE:
	.zero		1
	.type		_ZN30_INTERNAL_1d5944e9_4_k_cu_main6thrust24THRUST_300001_SM_1000_NS8cuda_cub10par_nosyncE,@object
	.size		_ZN30_INTERNAL_1d5944e9_4_k_cu_main6thrust24THRUST_300001_SM_1000_NS8cuda_cub10par_nosyncE,(_ZN30_INTERNAL_1d5944e9_4_k_cu_main6thrust24THRUST_300001_SM_1000_NS12placeholders2_9E - _ZN30_INTERNAL_1d5944e9_4_k_cu_main6thrust24THRUST_300001_SM_1000_NS8cuda_cub10par_nosyncE)
_ZN30_INTERNAL_1d5944e9_4_k_cu_main6thrust24THRUST_300001_SM_1000_NS8cuda_cub10par_nosyncE:
	.zero		1
	.type		_ZN30_INTERNAL_1d5944e9_4_k_cu_main6thrust24THRUST_300001_SM_1000_NS12placeholders2_9E,@object
	.size		_ZN30_INTERNAL_1d5944e9_4_k_cu_main6thrust24THRUST_300001_SM_1000_NS12placeholders2_9E,(_ZN30_INTERNAL_1d5944e9_4_k_cu_main4cuda3std3__432_GLOBAL__N__1d5944e9_4_k_cu_main6ignoreE - _ZN30_INTERNAL_1d5944e9_4_k_cu_main6thrust24THRUST_300001_SM_1000_NS12placeholders2_9E)
_ZN30_INTERNAL_1d5944e9_4_k_cu_main6thrust24THRUST_300001_SM_1000_NS12placeholders2_9E:
	.zero		1
	.type		_ZN30_INTERNAL_1d5944e9_4_k_cu_main4cuda3std3__432_GLOBAL__N__1d5944e9_4_k_cu_main6ignoreE,@object
	.size		_ZN30_INTERNAL_1d5944e9_4_k_cu_main4cuda3std3__432_GLOBAL__N__1d5944e9_4_k_cu_main6ignoreE,(_ZN30_INTERNAL_1d5944e9_4_k_cu_main4cuda3std6ranges3__45__cpo4dataE - _ZN30_INTERNAL_1d5944e9_4_k_cu_main4cuda3std3__432_GLOBAL__N__1d5944e9_4_k_cu_main6ignoreE)
_ZN30_INTERNAL_1d5944e9_4_k_cu_main4cuda3std3__432_GLOBAL__N__1d5944e9_4_k_cu_main6ignoreE:
	.zero		1
	.type		_ZN30_INTERNAL_1d5944e9_4_k_cu_main4cuda3std6ranges3__45__cpo4dataE,@object
	.size		_ZN30_INTERNAL_1d5944e9_4_k_cu_main4cuda3std6ranges3__45__cpo4dataE,(_ZN30_INTERNAL_1d5944e9_4_k_cu_main6thrust24THRUST_300001_SM_1000_NS12placeholders2_1E - _ZN30_INTERNAL_1d5944e9_4_k_cu_main4cuda3std6ranges3__45__cpo4dataE)
_ZN30_INTERNAL_1d5944e9_4_k_cu_main4cuda3std6ranges3__45__cpo4dataE:
	.zero		1
	.type		_ZN30_INTERNAL_1d5944e9_4_k_cu_main6thrust24THRUST_300001_SM_1000_NS12placeholders2_1E,@object
	.size		_ZN30_INTERNAL_1d5944e9_4_k_cu_main6thrust24THRUST_300001_SM_1000_NS12placeholders2_1E,(_ZN30_INTERNAL_1d5944e9_4_k_cu_main4cuda3std3__45__cpo5beginE - _ZN30_INTERNAL_1d5944e9_4_k_cu_main6thrust24THRUST_300001_SM_1000_NS12placeholders2_1E)
_ZN30_INTERNAL_1d5944e9_4_k_cu_main6thrust24THRUST_300001_SM_1000_NS12placeholders2_1E:
	.zero		1
	.type		_ZN30_INTERNAL_1d5944e9_4_k_cu_main4cuda3std3__45__cpo5beginE,@object
	.size		_ZN30_INTERNAL_1d5944e9_4_k_cu_main4cuda3std3__45__cpo5beginE,(_ZN30_INTERNAL_1d5944e9_4_k_cu_main4cuda3std6ranges3__45__cpo5beginE - _ZN30_INTERNAL_1d5944e9_4_k_cu_main4cuda3std3__45__cpo5beginE)
_ZN30_INTERNAL_1d5944e9_4_k_cu_main4cuda3std3__45__cpo5beginE:
	.zero		1
	.type		_ZN30_INTERNAL_1d5944e9_4_k_cu_main4cuda3std6ranges3__45__cpo5beginE,@object
	.size		_ZN30_INTERNAL_1d5944e9_4_k_cu_main4cuda3std6ranges3__45__cpo5beginE,(_ZN30_INTERNAL_1d5944e9_4_k_cu_main6thrust24THRUST_300001_SM_1000_NS12placeholders2_5E - _ZN30_INTERNAL_1d5944e9_4_k_cu_main4cuda3std6ranges3__45__cpo5beginE)
_ZN30_INTERNAL_1d5944e9_4_k_cu_main4cuda3std6ranges3__45__cpo5beginE:
	.zero		1
	.type		_ZN30_INTERNAL_1d5944e9_4_k_cu_main6thrust24THRUST_300001_SM_1000_NS12placeholders2_5E,@object
	.size		_ZN30_INTERNAL_1d5944e9_4_k_cu_main6thrust24THRUST_300001_SM_1000_NS12placeholders2_5E,(_ZN30_INTERNAL_1d5944e9_4_k_cu_main4cuda3std3__45__cpo6rbeginE - _ZN30_INTERNAL_1d5944e9_4_k_cu_main6thrust24THRUST_300001_SM_1000_NS12placeholders2_5E)
_ZN30_INTERNAL_1d5944e9_4_k_cu_main6thrust24THRUST_300001_SM_1000_NS12placeholders2_5E:
	.zero		1
	.type		_ZN30_INTERNAL_1d5944e9_4_k_cu_main4cuda3std3__45__cpo6rbeginE,@object
	.size		_ZN30_INTERNAL_1d5944e9_4_k_cu_main4cuda3std3__45__cpo6rbeginE,(_ZN30_INTERNAL_1d5944e9_4_k_cu_main4cuda3std6ranges3__45__cpo7advanceE - _ZN30_INTERNAL_1d5944e9_4_k_cu_main4cuda3std3__45__cpo6rbeginE)
_ZN30_INTERNAL_1d5944e9_4_k_cu_main4cuda3std3__45__cpo6rbeginE:
	.zero		1
	.type		_ZN30_INTERNAL_1d5944e9_4_k_cu_main4cuda3std6ranges3__45__cpo7advanceE,@object
	.size		_ZN30_INTERNAL_1d5944e9_4_k_cu_main4cuda3std6ranges3__45__cpo7advanceE,(_ZN30_INTERNAL_1d5944e9_4_k_cu_main4cuda3std3__47nulloptE - _ZN30_INTERNAL_1d5944e9_4_k_cu_main4cuda3std6ranges3__45__cpo7advanceE)
_ZN30_INTERNAL_1d5944e9_4_k_cu_main4cuda3std6ranges3__45__cpo7advanceE:
	.zero		1
	.type		_ZN30_INTERNAL_1d5944e9_4_k_cu_main4cuda3std3__47nulloptE,@object
	.size		_ZN30_INTERNAL_1d5944e9_4_k_cu_main4cuda3std3__47nulloptE,(_ZN30_INTERNAL_1d5944e9_4_k_cu_main4cuda3std6ranges3__45__cpo8distanceE - _ZN30_INTERNAL_1d5944e9_4_k_cu_main4cuda3std3__47nulloptE)
_ZN30_INTERNAL_1d5944e9_4_k_cu_main4cuda3std3__47nulloptE:
	.zero		1
	.type		_ZN30_INTERNAL_1d5944e9_4_k_cu_main4cuda3std6ranges3__45__cpo8distanceE,@object
	.size		_ZN30_INTERNAL_1d5944e9_4_k_cu_main4cuda3std6ranges3__45__cpo8distanceE,(_ZN30_INTERNAL_1d5944e9_4_k_cu_main6thrust24THRUST_300001_SM_1000_NS12placeholders3_10E - _ZN30_INTERNAL_1d5944e9_4_k_cu_main4cuda3std6ranges3__45__cpo8distanceE)
_ZN30_INTERNAL_1d5944e9_4_k_cu_main4cuda3std6ranges3__45__cpo8distanceE:
	.zero		1
	.type		_ZN30_INTERNAL_1d5944e9_4_k_cu_main6thrust24THRUST_300001_SM_1000_NS12placeholders3_10E,@object
	.size		_ZN30_INTERNAL_1d5944e9_4_k_cu_main6thrust24THRUST_300001_SM_1000_NS12placeholders3_10E,(_ZN30_INTERNAL_1d5944e9_4_k_cu_main4cuda3std3__419piecewise_constructE - _ZN30_INTERNAL_1d5944e9_4_k_cu_main6thrust24THRUST_300001_SM_1000_NS12placeholders3_10E)
_ZN30_INTERNAL_1d5944e9_4_k_cu_main6thrust24THRUST_300001_SM_1000_NS12placeholders3_10E:
	.zero		1
	.type		_ZN30_INTERNAL_1d5944e9_4_k_cu_main4cuda3std3__419piecewise_constructE,@object
	.size		_ZN30_INTERNAL_1d5944e9_4_k_cu_main4cuda3std3__419piecewise_constructE,(_ZN30_INTERNAL_1d5944e9_4_k_cu_main4cuda3std6ranges3__45__cpo5cdataE - _ZN30_INTERNAL_1d5944e9_4_k_cu_main4cuda3std3__419piecewise_constructE)
_ZN30_INTERNAL_1d5944e9_4_k_cu_main4cuda3std3__419piecewise_constructE:
	.zero		1
	.type		_ZN30_INTERNAL_1d5944e9_4_k_cu_main4cuda3std6ranges3__45__cpo5cdataE,@object
	.size		_ZN30_INTERNAL_1d5944e9_4_k_cu_main4cuda3std6ranges3__45__cpo5cdataE,(_ZN30_INTERNAL_1d5944e9_4_k_cu_main6thrust24THRUST_300001_SM_1000_NS12placeholders2_2E - _ZN30_INTERNAL_1d5944e9_4_k_cu_main4cuda3std6ranges3__45__cpo5cdataE)
_ZN30_INTERNAL_1d5944e9_4_k_cu_main4cuda3std6ranges3__45__cpo5cdataE:
	.zero		1
	.type		_ZN30_INTERNAL_1d5944e9_4_k_cu_main6thrust24THRUST_300001_SM_1000_NS12placeholders2_2E,@object
	.size		_ZN30_INTERNAL_1d5944e9_4_k_cu_main6thrust24THRUST_300001_SM_1000_NS12placeholders2_2E,(_ZN30_INTERNAL_1d5944e9_4_k_cu_main4cuda3std3__45__cpo3endE - _ZN30_INTERNAL_1d5944e9_4_k_cu_main6thrust24THRUST_300001_SM_1000_NS12placeholders2_2E)
_ZN30_INTERNAL_1d5944e9_4_k_cu_main6thrust24THRUST_300001_SM_1000_NS12placeholders2_2E:
	.zero		1
	.type		_ZN30_INTERNAL_1d5944e9_4_k_cu_main4cuda3std3__45__cpo3endE,@object
	.size		_ZN30_INTERNAL_1d5944e9_4_k_cu_main4cuda3std3__45__cpo3endE,(_ZN30_INTERNAL_1d5944e9_4_k_cu_main4cuda3std6ranges3__45__cpo3endE - _ZN30_INTERNAL_1d5944e9_4_k_cu_main4cuda3std3__45__cpo3endE)
_ZN30_INTERNAL_1d5944e9_4_k_cu_main4cuda3std3__45__cpo3endE:
	.zero		1
	.type		_ZN30_INTERNAL_1d5944e9_4_k_cu_main4cuda3std6ranges3__45__cpo3endE,@object
	.size		_ZN30_INTERNAL_1d5944e9_4_k_cu_main4cuda3std6ranges3__45__cpo3endE,(_ZN30_INTERNAL_1d5944e9_4_k_cu_main6thrust24THRUST_300001_SM_1000_NS12placeholders2_6E - _ZN30_INTERNAL_1d5944e9_4_k_cu_main4cuda3std6ranges3__45__cpo3endE)
_ZN30_INTERNAL_1d5944e9_4_k_cu_main4cuda3std6ranges3__45__cpo3endE:
	.zero		1
	.type		_ZN30_INTERNAL_1d5944e9_4_k_cu_main6thrust24THRUST_300001_SM_1000_NS12placeholders2_6E,@object
	.size		_ZN30_INTERNAL_1d5944e9_4_k_cu_main6thrust24THRUST_300001_SM_1000_NS12placeholders2_6E,(_ZN30_INTERNAL_1d5944e9_4_k_cu_main4cuda3std3__45__cpo4rendE - _ZN30_INTERNAL_1d5944e9_4_k_cu_main6thrust24THRUST_300001_SM_1000_NS12placeholders2_6E)
_ZN30_INTERNAL_1d5944e9_4_k_cu_main6thrust24THRUST_300001_SM_1000_NS12placeholders2_6E:
	.zero		1
	.type		_ZN30_INTERNAL_1d5944e9_4_k_cu_main4cuda3std3__45__cpo4rendE,@object
	.size		_ZN30_INTERNAL_1d5944e9_4_k_cu_main4cuda3std3__45__cpo4rendE,(_ZN30_INTERNAL_1d5944e9_4_k_cu_main4cuda3std6ranges3__45__cpo9iter_swapE - _ZN30_INTERNAL_1d5944e9_4_k_cu_main4cuda3std3__45__cpo4rendE)
_ZN30_INTERNAL_1d5944e9_4_k_cu_main4cuda3std3__45__cpo4rendE:
	.zero		1
	.type		_ZN30_INTERNAL_1d5944e9_4_k_cu_main4cuda3std6ranges3__45__cpo9iter_swapE,@object
	.size		_ZN30_INTERNAL_1d5944e9_4_k_cu_main4cuda3std6ranges3__45__cpo9iter_swapE,(_ZN30_INTERNAL_1d5944e9_4_k_cu_main4cuda3std3__48unexpectE - _ZN30_INTERNAL_1d5944e9_4_k_cu_main4cuda3std6ranges3__45__cpo9iter_swapE)
_ZN30_INTERNAL_1d5944e9_4_k_cu_main4cuda3std6ranges3__45__cpo9iter_swapE:
	.zero		1
	.type		_ZN30_INTERNAL_1d5944e9_4_k_cu_main4cuda3std3__48unexpectE,@object
	.size		_ZN30_INTERNAL_1d5944e9_4_k_cu_main4cuda3std3__48unexpectE,(_ZN30_INTERNAL_1d5944e9_4_k_cu_main6thrust24THRUST_300001_SM_1000_NS8cuda_cub3parE - _ZN30_INTERNAL_1d5944e9_4_k_cu_main4cuda3std3__48unexpectE)
_ZN30_INTERNAL_1d5944e9_4_k_cu_main4cuda3std3__48unexpectE:
	.zero		1
	.type		_ZN30_INTERNAL_1d5944e9_4_k_cu_main6thrust24THRUST_300001_SM_1000_NS8cuda_cub3parE,@object
	.size		_ZN30_INTERNAL_1d5944e9_4_k_cu_main6thrust24THRUST_300001_SM_1000_NS8cuda_cub3parE,(_ZN30_INTERNAL_1d5944e9_4_k_cu_main6thrust24THRUST_300001_SM_1000_NS12placeholders2_4E - _ZN30_INTERNAL_1d5944e9_4_k_cu_main6thrust24THRUST_300001_SM_1000_NS8cuda_cub3parE)
_ZN30_INTERNAL_1d5944e9_4_k_cu_main6thrust24THRUST_300001_SM_1000_NS8cuda_cub3parE:
	.zero		1
	.type		_ZN30_INTERNAL_1d5944e9_4_k_cu_main6thrust24THRUST_300001_SM_1000_NS12placeholders2_4E,@object
	.size		_ZN30_INTERNAL_1d5944e9_4_k_cu_main6thrust24THRUST_300001_SM_1000_NS12placeholders2_4E,(_ZN30_INTERNAL_1d5944e9_4_k_cu_main4cuda3std3__45__cpo4cendE - _ZN30_INTERNAL_1d5944e9_4_k_cu_main6thrust24THRUST_300001_SM_1000_NS12placeholders2_4E)
_ZN30_INTERNAL_1d5944e9_4_k_cu_main6thrust24THRUST_300001_SM_1000_NS12placeholders2_4E:
	.zero		1
	.type		_ZN30_INTERNAL_1d5944e9_4_k_cu_main4cuda3std3__45__cpo4cendE,@object
	.size		_ZN30_INTERNAL_1d5944e9_4_k_cu_main4cuda3std3__45__cpo4cendE,(_ZN30_INTERNAL_1d5944e9_4_k_cu_main4cuda3std6ranges3__45__cpo4cendE - _ZN30_INTERNAL_1d5944e9_4_k_cu_main4cuda3std3__45__cpo4cendE)
_ZN30_INTERNAL_1d5944e9_4_k_cu_main4cuda3std3__45__cpo4cendE:
	.zero		1
	.type		_ZN30_INTERNAL_1d5944e9_4_k_cu_main4cuda3std6ranges3__45__cpo4cendE,@object
	.size		_ZN30_INTERNAL_1d5944e9_4_k_cu_main4cuda3std6ranges3__45__cpo4cendE,(_ZN30_INTERNAL_1d5944e9_4_k_cu_main4cuda3std3__420unreachable_sentinelE - _ZN30_INTERNAL_1d5944e9_4_k_cu_main4cuda3std6ranges3__45__cpo4cendE)
_ZN30_INTERNAL_1d5944e9_4_k_cu_main4cuda3std6ranges3__45__cpo4cendE:
	.zero		1
	.type		_ZN30_INTERNAL_1d5944e9_4_k_cu_main4cuda3std3__420unreachable_sentinelE,@object
	.size		_ZN30_INTERNAL_1d5944e9_4_k_cu_main4cuda3std3__420unreachable_sentinelE,(_ZN30_INTERNAL_1d5944e9_4_k_cu_main4cuda3std6ranges3__45__cpo5ssizeE - _ZN30_INTERNAL_1d5944e9_4_k_cu_main4cuda3std3__420unreachable_sentinelE)
_ZN30_INTERNAL_1d5944e9_4_k_cu_main4cuda3std3__420unreachable_sentinelE:
	.zero		1
	.type		_ZN30_INTERNAL_1d5944e9_4_k_cu_main4cuda3std6ranges3__45__cpo5ssizeE,@object
	.size		_ZN30_INTERNAL_1d5944e9_4_k_cu_main4cuda3std6ranges3__45__cpo5ssizeE,(_ZN30_INTERNAL_1d5944e9_4_k_cu_main6thrust24THRUST_300001_SM_1000_NS12placeholders2_8E - _ZN30_INTERNAL_1d5944e9_4_k_cu_main4cuda3std6ranges3__45__cpo5ssizeE)
_ZN30_INTERNAL_1d5944e9_4_k_cu_main4cuda3std6ranges3__45__cpo5ssizeE:
	.zero		1
	.type		_ZN30_INTERNAL_1d5944e9_4_k_cu_main6thrust24THRUST_300001_SM_1000_NS12placeholders2_8E,@object
	.size		_ZN30_INTERNAL_1d5944e9_4_k_cu_main6thrust24THRUST_300001_SM_1000_NS12placeholders2_8E,(_ZN30_INTERNAL_1d5944e9_4_k_cu_main4cuda3std3__45__cpo5crendE - _ZN30_INTERNAL_1d5944e9_4_k_cu_main6thrust24THRUST_300001_SM_1000_NS12placeholders2_8E)
_ZN30_INTERNAL_1d5944e9_4_k_cu_main6thrust24THRUST_300001_SM_1000_NS12placeholders2_8E:
	.zero		1
	.type		_ZN30_INTERNAL_1d5944e9_4_k_cu_main4cuda3std3__45__cpo5crendE,@object
	.size		_ZN30_INTERNAL_1d5944e9_4_k_cu_main4cuda3std3__45__cpo5crendE,(_ZN30_INTERNAL_1d5944e9_4_k_cu_main4cuda3std6ranges3__45__cpo4prevE - _ZN30_INTERNAL_1d5944e9_4_k_cu_main4cuda3std3__45__cpo5crendE)
_ZN30_INTERNAL_1d5944e9_4_k_cu_main4cuda3std3__45__cpo5crendE:
	.zero		1
	.type		_ZN30_INTERNAL_1d5944e9_4_k_cu_main4cuda3std6ranges3__45__cpo4prevE,@object
	.size		_ZN30_INTERNAL_1d5944e9_4_k_cu_main4cuda3std6ranges3__45__cpo4prevE,(_ZN30_INTERNAL_1d5944e9_4_k_cu_main4cuda3std6ranges3__45__cpo9iter_moveE - _ZN30_INTERNAL_1d5944e9_4_k_cu_main4cuda3std6ranges3__45__cpo4prevE)
_ZN30_INTERNAL_1d5944e9_4_k_cu_main4cuda3std6ranges3__45__cpo4prevE:
	.zero		1
	.type		_ZN30_INTERNAL_1d5944e9_4_k_cu_main4cuda3std6ranges3__45__cpo9iter_moveE,@object
	.size		_ZN30_INTERNAL_1d5944e9_4_k_cu_main4cuda3std6ranges3__45__cpo9iter_moveE,(_ZN30_INTERNAL_1d5944e9_4_k_cu_main6thrust24THRUST_300001_SM_1000_NS6system6detail10sequential3seqE - _ZN30_INTERNAL_1d5944e9_4_k_cu_main4cuda3std6ranges3__45__cpo9iter_moveE)
_ZN30_INTERNAL_1d5944e9_4_k_cu_main4cuda3std6ranges3__45__cpo9iter_moveE:
	.zero		1
	.type		_ZN30_INTERNAL_1d5944e9_4_k_cu_main6thrust24THRUST_300001_SM_1000_NS6system6detail10sequential3seqE,@object
	.size		_ZN30_INTERNAL_1d5944e9_4_k_cu_main6thrust24THRUST_300001_SM_1000_NS6system6detail10sequential3seqE,(.L_32 - _ZN30_INTERNAL_1d5944e9_4_k_cu_main6thrust24THRUST_300001_SM_1000_NS6system6detail10sequential3seqE)
_ZN30_INTERNAL_1d5944e9_4_k_cu_main6thrust24THRUST_300001_SM_1000_NS6system6detail10sequential3seqE:
	.zero		1
.L_32:


//--------------------- .nv.shared._ZN3cub18CUB_300001_SM_10006detail4scan16DeviceScanKernelINS2_10policy_hubIiiijN4cuda3std3__44plusIvEEE10Policy1000EN6thrust24THRUST_300001_SM_1000_NS6detail15normal_iteratorINSD_10device_ptrIiEEEESI_NS0_13ScanTileStateIiLb1EEES9_NS1_10InputValueIiPiEEjiLb0EiEEvT0_T1_T2_iT3_T4_T5_ --------------------------
	.section	.nv.shared._ZN3cub18CUB_300001_SM_10006detail4scan16DeviceScanKernelINS2_10policy_hubIiiijN4cuda3std3__44plusIvEEE10Policy1000EN6thrust24THRUST_300001_SM_1000_NS6detail15normal_iteratorINSD_10device_ptrIiEEEESI_NS0_13ScanTileStateIiLb1EEES9_NS1_10InputValueIiPiEEjiLb0EiEEvT0_T1_T2_iT3_T4_T5_,"aw",@nobits
	.sectionflags	@""
	.align	16
.nv.shared._ZN3cub18CUB_300001_SM_10006detail4scan16DeviceScanKernelINS2_10policy_hubIiiijN4cuda3std3__44plusIvEEE10Policy1000EN6thrust24THRUST_300001_SM_1000_NS6detail15normal_iteratorINSD_10device_ptrIiEEEESI_NS0_13ScanTileStateIiLb1EEES9_NS1_10InputValueIiPiEEjiLb0EiEEvT0_T1_T2_iT3_T4_T5_:
	.zero		34832


//--------------------- .nv.constant0._ZN3cub18CUB_300001_SM_10006detail4scan16DeviceScanKernelINS2_10policy_hubIiiimN4cuda3std3__44plusIvEEE10Policy1000EN6thrust24THRUST_300001_SM_1000_NS6detail15normal_iteratorINSD_10device_ptrIiEEEESI_NS0_13ScanTileStateIiLb1EEES9_NS1_10InputValueIiPiEEmiLb0EiEEvT0_T1_T2_iT3_T4_T5_ --------------------------
	.section	.nv.constant0._ZN3cub18CUB_300001_SM_10006detail4scan16DeviceScanKernelINS2_10policy_hubIiiimN4cuda3std3__44plusIvEEE10Policy1000EN6thrust24THRUST_300001_SM_1000_NS6detail15normal_iteratorINSD_10device_ptrIiEEEESI_NS0_13ScanTileStateIiLb1EEES9_NS1_10InputValueIiPiEEmiLb0EiEEvT0_T1_T2_iT3_T4_T5_,"a",@progbits
	.sectionflags	@""
	.align	4
.nv.constant0._ZN3cub18CUB_300001_SM_10006detail4scan16DeviceScanKernelINS2_10policy_hubIiiimN4cuda3std3__44plusIvEEE10Policy1000EN6thrust24THRUST_300001_SM_1000_NS6detail15normal_iteratorINSD_10device_ptrIiEEEESI_NS0_13ScanTileStateIiLb1EEES9_NS1_10InputValueIiPiEEmiLb0EiEEvT0_T1_T2_iT3_T4_T5_:
	.zero		952


//--------------------- .nv.constant0._ZN3cub18CUB_300001_SM_10006detail4scan16DeviceScanKernelINS2_10policy_hubIiiijN4cuda3std3__44plusIvEEE10Policy1000EN6thrust24THRUST_300001_SM_1000_NS6detail15normal_iteratorINSD_10device_ptrIiEEEESI_NS0_13ScanTileStateIiLb1EEES9_NS1_10InputValueIiPiEEjiLb0EiEEvT0_T1_T2_iT3_T4_T5_ --------------------------
	.section	.nv.constant0._ZN3cub18CUB_300001_SM_10006detail4scan16DeviceScanKernelINS2_10policy_hubIiiijN4cuda3std3__44plusIvEEE10Policy1000EN6thrust24THRUST_300001_SM_1000_NS6detail15normal_iteratorINSD_10device_ptrIiEEEESI_NS0_13ScanTileStateIiLb1EEES9_NS1_10InputValueIiPiEEjiLb0EiEEvT0_T1_T2_iT3_T4_T5_,"a",@progbits
	.sectionflags	@""
	.align	4
.nv.constant0._ZN3cub18CUB_300001_SM_10006detail4scan16DeviceScanKernelINS2_10policy_hubIiiijN4cuda3std3__44plusIvEEE10Policy1000EN6thrust24THRUST_300001_SM_1000_NS6detail15normal_iteratorINSD_10device_ptrIiEEEESI_NS0_13ScanTileStateIiLb1EEES9_NS1_10InputValueIiPiEEjiLb0EiEEvT0_T1_T2_iT3_T4_T5_:
	.zero		948


//--------------------- .nv.constant0._ZN3cub18CUB_300001_SM_10006detail4scan20DeviceScanInitKernelINS0_13ScanTileStateIiLb1EEEEEvT_i --------------------------
	.section	.nv.constant0._ZN3cub18CUB_300001_SM_10006detail4scan20DeviceScanInitKernelINS0_13ScanTileStateIiLb1EEEEEvT_i,"a",@progbits
	.sectionflags	@""
	.align	4
.nv.constant0._ZN3cub18CUB_300001_SM_10006detail4scan20DeviceScanInitKernelINS0_13ScanTileStateIiLb1EEEEEvT_i:
	.zero		908


//--------------------- .nv.constant0._ZN3cub18CUB_300001_SM_10006detail8for_each13static_kernelINS2_12policy_hub_t12policy_500_tEmN6thrust24THRUST_300001_SM_1000_NS8cuda_cub20__uninitialized_fill7functorINS7_10device_ptrIiEEiEEEEvT0_T1_ --------------------------
	.section	.nv.constant0._ZN3cub18CUB_300001_SM_10006detail8for_each13static_kernelINS2_12policy_hub_t12policy_500_tEmN6thrust24THRUST_300001_SM_1000_NS8cuda_cub20__uninitialized_fill7functorINS7_10device_ptrIiEEiEEEEvT0_T1_,"a",@progbits
	.sectionflags	@""
	.align	4
.nv.constant0._ZN3cub18CUB_300001_SM_10006detail8for_each13static_kernelINS2_12policy_hub_t12policy_500_tEmN6thrust24THRUST_300001_SM_1000_NS8cuda_cub20__uninitialized_fill7functorINS7_10device_ptrIiEEiEEEEvT0_T1_:
	.zero		920


//--------------------- .nv.constant0._ZN3cub18CUB_300001_SM_10006detail11EmptyKernelIvEEvv --------------------------
	.section	.nv.constant0._ZN3cub18CUB_300001_SM_10006detail11EmptyKernelIvEEvv,"a",@progbits
	.sectionflags	@""
	.align	4
.nv.constant0._ZN3cub18CUB_300001_SM_10006detail11EmptyKernelIvEEvv:
	.zero		896


//--------------------- .nv.constant0._Z3subIiiEvPT_PKT0_S4_lll --------------------------
	.section	.nv.constant0._Z3subIiiEvPT_PKT0_S4_lll,"a",@progbits
	.sectionflags	@""
	.align	4
.nv.constant0._Z3subIiiEvPT_PKT0_S4_lll:
	.zero		944


//--------------------- SYMBOLS --------------------------

	.type		.nv.reservedSmem.offset0,@object
	.size		.nv.reservedSmem.offset0,0x4
	.type		.nv.reservedSmem.cap,@object
	.size		.nv.reservedSmem.cap,0x4
	.type		__assertfail,@function
